//
// Generated by NVIDIA NVVM Compiler
//
// Compiler Build ID: CL-36424714
// Cuda compilation tools, release 13.0, V13.0.88
// Based on NVVM 20.0.0
//

.version 9.0
.target sm_100
.address_size 64

	// .globl	_Z25initialize_neurons_kernelP9BioNeuronim
.global .align 4 .b8 precalc_xorwow_matrix[102400];
.global .align 4 .b8 precalc_xorwow_offset_matrix[102400];
.global .align 4 .b8 mrg32k3aM1[2304];
.global .align 4 .b8 mrg32k3aM2[2304];
.global .align 4 .b8 mrg32k3aM1SubSeq[2016];
.global .align 4 .b8 mrg32k3aM2SubSeq[2016];
.global .align 4 .b8 mrg32k3aM1Seq[2304];
.global .align 4 .b8 mrg32k3aM2Seq[2304];
.const .align 8 .b8 __cr_lgamma_table[72];
.global .align 8 .u64 d_rand_states;

.visible .entry _Z25initialize_neurons_kernelP9BioNeuronim(
	.param .u64 .ptr .align 1 _Z25initialize_neurons_kernelP9BioNeuronim_param_0,
	.param .u32 _Z25initialize_neurons_kernelP9BioNeuronim_param_1,
	.param .u64 _Z25initialize_neurons_kernelP9BioNeuronim_param_2
)
{
	.reg .pred 	%p<25>;
	.reg .b32 	%r<417>;
	.reg .b64 	%rd<22>;

	ld.param.u64 	%rd8, [_Z25initialize_neurons_kernelP9BioNeuronim_param_0];
	ld.param.u32 	%r183, [_Z25initialize_neurons_kernelP9BioNeuronim_param_1];
	ld.param.u64 	%rd9, [_Z25initialize_neurons_kernelP9BioNeuronim_param_2];
	mov.u32 	%r184, %ctaid.x;
	mov.u32 	%r185, %ntid.x;
	mov.u32 	%r186, %tid.x;
	mad.lo.s32 	%r1, %r184, %r185, %r186;
	setp.ge.s32 	%p1, %r1, %r183;
	@%p1 bra 	$L__BB0_44;
	cvt.s64.s32 	%rd1, %r1;
	ld.global.u64 	%rd10, [d_rand_states];
	cvta.to.global.u64 	%rd11, %rd10;
	mul.wide.s32 	%rd12, %r1, 48;
	add.s64 	%rd2, %rd11, %rd12;
	cvt.u32.u64 	%r187, %rd9;
	xor.b32  	%r188, %r187, -1429050551;
	mul.lo.s32 	%r189, %r188, 1099087573;
	{ .reg .b32 tmp; mov.b64 {tmp, %r190}, %rd9; }
	xor.b32  	%r191, %r190, -136515619;
	mul.lo.s32 	%r192, %r191, -1703105765;
	add.s32 	%r193, %r189, %r192;
	add.s32 	%r194, %r193, 6615241;
	add.s32 	%r195, %r189, 123456789;
	st.global.v2.u32 	[%rd2], {%r194, %r195};
	xor.b32  	%r196, %r189, 362436069;
	add.s32 	%r197, %r192, 521288629;
	st.global.v2.u32 	[%rd2+8], {%r196, %r197};
	xor.b32  	%r198, %r192, 88675123;
	add.s32 	%r199, %r189, 5783321;
	st.global.v2.u32 	[%rd2+16], {%r198, %r199};
	setp.eq.s32 	%p2, %r1, 0;
	@%p2 bra 	$L__BB0_43;
	mov.b32 	%r323, 0;
	mov.u64 	%rd21, %rd1;
$L__BB0_3:
	and.b64  	%rd4, %rd21, 3;
	setp.eq.s64 	%p3, %rd4, 0;
	@%p3 bra 	$L__BB0_42;
	mul.wide.u32 	%rd13, %r323, 3200;
	mov.u64 	%rd14, precalc_xorwow_matrix;
	add.s64 	%rd5, %rd14, %rd13;
	cvt.u32.u64 	%r3, %rd4;
	mov.b32 	%r324, 0;
$L__BB0_5:
	mov.b32 	%r337, 0;
	mov.u32 	%r338, %r337;
	mov.u32 	%r339, %r337;
	mov.u32 	%r340, %r337;
	mov.u32 	%r341, %r337;
	mov.u32 	%r330, %r337;
$L__BB0_6:
	mul.wide.u32 	%rd15, %r330, 4;
	add.s64 	%rd16, %rd2, %rd15;
	ld.global.u32 	%r11, [%rd16+4];
	shl.b32 	%r12, %r330, 5;
	mov.b32 	%r336, 0;
$L__BB0_7:
	.pragma "nounroll";
	shr.u32 	%r204, %r11, %r336;
	and.b32  	%r205, %r204, 1;
	setp.eq.b32 	%p4, %r205, 1;
	not.pred 	%p5, %p4;
	add.s32 	%r206, %r12, %r336;
	mul.lo.s32 	%r207, %r206, 5;
	mul.wide.u32 	%rd17, %r207, 4;
	add.s64 	%rd6, %rd5, %rd17;
	@%p5 bra 	$L__BB0_9;
	ld.global.u32 	%r208, [%rd6];
	xor.b32  	%r341, %r341, %r208;
	ld.global.u32 	%r209, [%rd6+4];
	xor.b32  	%r340, %r340, %r209;
	ld.global.u32 	%r210, [%rd6+8];
	xor.b32  	%r339, %r339, %r210;
	ld.global.u32 	%r211, [%rd6+12];
	xor.b32  	%r338, %r338, %r211;
	ld.global.u32 	%r212, [%rd6+16];
	xor.b32  	%r337, %r337, %r212;
$L__BB0_9:
	and.b32  	%r214, %r204, 2;
	setp.eq.s32 	%p6, %r214, 0;
	@%p6 bra 	$L__BB0_11;
	ld.global.u32 	%r215, [%rd6+20];
	xor.b32  	%r341, %r341, %r215;
	ld.global.u32 	%r216, [%rd6+24];
	xor.b32  	%r340, %r340, %r216;
	ld.global.u32 	%r217, [%rd6+28];
	xor.b32  	%r339, %r339, %r217;
	ld.global.u32 	%r218, [%rd6+32];
	xor.b32  	%r338, %r338, %r218;
	ld.global.u32 	%r219, [%rd6+36];
	xor.b32  	%r337, %r337, %r219;
$L__BB0_11:
	and.b32  	%r221, %r204, 4;
	setp.eq.s32 	%p7, %r221, 0;
	@%p7 bra 	$L__BB0_13;
	ld.global.u32 	%r222, [%rd6+40];
	xor.b32  	%r341, %r341, %r222;
	ld.global.u32 	%r223, [%rd6+44];
	xor.b32  	%r340, %r340, %r223;
	ld.global.u32 	%r224, [%rd6+48];
	xor.b32  	%r339, %r339, %r224;
	ld.global.u32 	%r225, [%rd6+52];
	xor.b32  	%r338, %r338, %r225;
	ld.global.u32 	%r226, [%rd6+56];
	xor.b32  	%r337, %r337, %r226;
$L__BB0_13:
	and.b32  	%r228, %r204, 8;
	setp.eq.s32 	%p8, %r228, 0;
	@%p8 bra 	$L__BB0_15;
	ld.global.u32 	%r229, [%rd6+60];
	xor.b32  	%r341, %r341, %r229;
	ld.global.u32 	%r230, [%rd6+64];
	xor.b32  	%r340, %r340, %r230;
	ld.global.u32 	%r231, [%rd6+68];
	xor.b32  	%r339, %r339, %r231;
	ld.global.u32 	%r232, [%rd6+72];
	xor.b32  	%r338, %r338, %r232;
	ld.global.u32 	%r233, [%rd6+76];
	xor.b32  	%r337, %r337, %r233;
$L__BB0_15:
	and.b32  	%r235, %r204, 16;
	setp.eq.s32 	%p9, %r235, 0;
	@%p9 bra 	$L__BB0_17;
	ld.global.u32 	%r236, [%rd6+80];
	xor.b32  	%r341, %r341, %r236;
	ld.global.u32 	%r237, [%rd6+84];
	xor.b32  	%r340, %r340, %r237;
	ld.global.u32 	%r238, [%rd6+88];
	xor.b32  	%r339, %r339, %r238;
	ld.global.u32 	%r239, [%rd6+92];
	xor.b32  	%r338, %r338, %r239;
	ld.global.u32 	%r240, [%rd6+96];
	xor.b32  	%r337, %r337, %r240;
$L__BB0_17:
	and.b32  	%r242, %r204, 32;
	setp.eq.s32 	%p10, %r242, 0;
	@%p10 bra 	$L__BB0_19;
	ld.global.u32 	%r243, [%rd6+100];
	xor.b32  	%r341, %r341, %r243;
	ld.global.u32 	%r244, [%rd6+104];
	xor.b32  	%r340, %r340, %r244;
	ld.global.u32 	%r245, [%rd6+108];
	xor.b32  	%r339, %r339, %r245;
	ld.global.u32 	%r246, [%rd6+112];
	xor.b32  	%r338, %r338, %r246;
	ld.global.u32 	%r247, [%rd6+116];
	xor.b32  	%r337, %r337, %r247;
$L__BB0_19:
	and.b32  	%r249, %r204, 64;
	setp.eq.s32 	%p11, %r249, 0;
	@%p11 bra 	$L__BB0_21;
	ld.global.u32 	%r250, [%rd6+120];
	xor.b32  	%r341, %r341, %r250;
	ld.global.u32 	%r251, [%rd6+124];
	xor.b32  	%r340, %r340, %r251;
	ld.global.u32 	%r252, [%rd6+128];
	xor.b32  	%r339, %r339, %r252;
	ld.global.u32 	%r253, [%rd6+132];
	xor.b32  	%r338, %r338, %r253;
	ld.global.u32 	%r254, [%rd6+136];
	xor.b32  	%r337, %r337, %r254;
$L__BB0_21:
	and.b32  	%r256, %r204, 128;
	setp.eq.s32 	%p12, %r256, 0;
	@%p12 bra 	$L__BB0_23;
	ld.global.u32 	%r257, [%rd6+140];
	xor.b32  	%r341, %r341, %r257;
	ld.global.u32 	%r258, [%rd6+144];
	xor.b32  	%r340, %r340, %r258;
	ld.global.u32 	%r259, [%rd6+148];
	xor.b32  	%r339, %r339, %r259;
	ld.global.u32 	%r260, [%rd6+152];
	xor.b32  	%r338, %r338, %r260;
	ld.global.u32 	%r261, [%rd6+156];
	xor.b32  	%r337, %r337, %r261;
$L__BB0_23:
	and.b32  	%r263, %r204, 256;
	setp.eq.s32 	%p13, %r263, 0;
	@%p13 bra 	$L__BB0_25;
	ld.global.u32 	%r264, [%rd6+160];
	xor.b32  	%r341, %r341, %r264;
	ld.global.u32 	%r265, [%rd6+164];
	xor.b32  	%r340, %r340, %r265;
	ld.global.u32 	%r266, [%rd6+168];
	xor.b32  	%r339, %r339, %r266;
	ld.global.u32 	%r267, [%rd6+172];
	xor.b32  	%r338, %r338, %r267;
	ld.global.u32 	%r268, [%rd6+176];
	xor.b32  	%r337, %r337, %r268;
$L__BB0_25:
	and.b32  	%r270, %r204, 512;
	setp.eq.s32 	%p14, %r270, 0;
	@%p14 bra 	$L__BB0_27;
	ld.global.u32 	%r271, [%rd6+180];
	xor.b32  	%r341, %r341, %r271;
	ld.global.u32 	%r272, [%rd6+184];
	xor.b32  	%r340, %r340, %r272;
	ld.global.u32 	%r273, [%rd6+188];
	xor.b32  	%r339, %r339, %r273;
	ld.global.u32 	%r274, [%rd6+192];
	xor.b32  	%r338, %r338, %r274;
	ld.global.u32 	%r275, [%rd6+196];
	xor.b32  	%r337, %r337, %r275;
$L__BB0_27:
	and.b32  	%r277, %r204, 1024;
	setp.eq.s32 	%p15, %r277, 0;
	@%p15 bra 	$L__BB0_29;
	ld.global.u32 	%r278, [%rd6+200];
	xor.b32  	%r341, %r341, %r278;
	ld.global.u32 	%r279, [%rd6+204];
	xor.b32  	%r340, %r340, %r279;
	ld.global.u32 	%r280, [%rd6+208];
	xor.b32  	%r339, %r339, %r280;
	ld.global.u32 	%r281, [%rd6+212];
	xor.b32  	%r338, %r338, %r281;
	ld.global.u32 	%r282, [%rd6+216];
	xor.b32  	%r337, %r337, %r282;
$L__BB0_29:
	and.b32  	%r284, %r204, 2048;
	setp.eq.s32 	%p16, %r284, 0;
	@%p16 bra 	$L__BB0_31;
	ld.global.u32 	%r285, [%rd6+220];
	xor.b32  	%r341, %r341, %r285;
	ld.global.u32 	%r286, [%rd6+224];
	xor.b32  	%r340, %r340, %r286;
	ld.global.u32 	%r287, [%rd6+228];
	xor.b32  	%r339, %r339, %r287;
	ld.global.u32 	%r288, [%rd6+232];
	xor.b32  	%r338, %r338, %r288;
	ld.global.u32 	%r289, [%rd6+236];
	xor.b32  	%r337, %r337, %r289;
$L__BB0_31:
	and.b32  	%r291, %r204, 4096;
	setp.eq.s32 	%p17, %r291, 0;
	@%p17 bra 	$L__BB0_33;
	ld.global.u32 	%r292, [%rd6+240];
	xor.b32  	%r341, %r341, %r292;
	ld.global.u32 	%r293, [%rd6+244];
	xor.b32  	%r340, %r340, %r293;
	ld.global.u32 	%r294, [%rd6+248];
	xor.b32  	%r339, %r339, %r294;
	ld.global.u32 	%r295, [%rd6+252];
	xor.b32  	%r338, %r338, %r295;
	ld.global.u32 	%r296, [%rd6+256];
	xor.b32  	%r337, %r337, %r296;
$L__BB0_33:
	and.b32  	%r298, %r204, 8192;
	setp.eq.s32 	%p18, %r298, 0;
	@%p18 bra 	$L__BB0_35;
	ld.global.u32 	%r299, [%rd6+260];
	xor.b32  	%r341, %r341, %r299;
	ld.global.u32 	%r300, [%rd6+264];
	xor.b32  	%r340, %r340, %r300;
	ld.global.u32 	%r301, [%rd6+268];
	xor.b32  	%r339, %r339, %r301;
	ld.global.u32 	%r302, [%rd6+272];
	xor.b32  	%r338, %r338, %r302;
	ld.global.u32 	%r303, [%rd6+276];
	xor.b32  	%r337, %r337, %r303;
$L__BB0_35:
	and.b32  	%r305, %r204, 16384;
	setp.eq.s32 	%p19, %r305, 0;
	@%p19 bra 	$L__BB0_37;
	ld.global.u32 	%r306, [%rd6+280];
	xor.b32  	%r341, %r341, %r306;
	ld.global.u32 	%r307, [%rd6+284];
	xor.b32  	%r340, %r340, %r307;
	ld.global.u32 	%r308, [%rd6+288];
	xor.b32  	%r339, %r339, %r308;
	ld.global.u32 	%r309, [%rd6+292];
	xor.b32  	%r338, %r338, %r309;
	ld.global.u32 	%r310, [%rd6+296];
	xor.b32  	%r337, %r337, %r310;
$L__BB0_37:
	and.b32  	%r312, %r204, 32768;
	setp.eq.s32 	%p20, %r312, 0;
	@%p20 bra 	$L__BB0_39;
	ld.global.u32 	%r313, [%rd6+300];
	xor.b32  	%r341, %r341, %r313;
	ld.global.u32 	%r314, [%rd6+304];
	xor.b32  	%r340, %r340, %r314;
	ld.global.u32 	%r315, [%rd6+308];
	xor.b32  	%r339, %r339, %r315;
	ld.global.u32 	%r316, [%rd6+312];
	xor.b32  	%r338, %r338, %r316;
	ld.global.u32 	%r317, [%rd6+316];
	xor.b32  	%r337, %r337, %r317;
$L__BB0_39:
	add.s32 	%r336, %r336, 16;
	setp.ne.s32 	%p21, %r336, 32;
	@%p21 bra 	$L__BB0_7;
	mad.lo.s32 	%r318, %r330, -31, %r12;
	add.s32 	%r330, %r318, 1;
	setp.ne.s32 	%p22, %r330, 5;
	@%p22 bra 	$L__BB0_6;
	st.global.u32 	[%rd2+4], %r341;
	st.global.u32 	[%rd2+8], %r340;
	st.global.u32 	[%rd2+12], %r339;
	st.global.u32 	[%rd2+16], %r338;
	st.global.u32 	[%rd2+20], %r337;
	add.s32 	%r324, %r324, 1;
	setp.lt.u32 	%p23, %r324, %r3;
	@%p23 bra 	$L__BB0_5;
$L__BB0_42:
	shr.u64 	%rd7, %rd21, 2;
	add.s32 	%r323, %r323, 1;
	setp.gt.u64 	%p24, %rd21, 3;
	mov.u64 	%rd21, %rd7;
	@%p24 bra 	$L__BB0_3;
$L__BB0_43:
	mov.b32 	%r319, 0;
	st.global.v2.u32 	[%rd2+24], {%r319, %r319};
	st.global.u32 	[%rd2+32], %r319;
	mov.b64 	%rd18, 0;
	st.global.u64 	[%rd2+40], %rd18;
	cvta.to.global.u64 	%rd19, %rd8;
	mad.lo.s64 	%rd20, %rd1, 476, %rd19;
	mov.b32 	%r320, -1114678231;
	st.global.u32 	[%rd20], %r320;
	mov.b32 	%r321, 1065353216;
	st.global.u32 	[%rd20+4], %r321;
	st.global.u32 	[%rd20+8], %r321;
	mov.b32 	%r322, -998637568;
	st.global.u32 	[%rd20+12], %r322;
	st.global.u32 	[%rd20+16], %r321;
	st.global.u32 	[%rd20+20], %r319;
	st.global.u32 	[%rd20+24], %r319;
	st.global.u32 	[%rd20+28], %r319;
$L__BB0_44:
	ret;

}
	// .globl	_Z26create_temporal_sdr_kernelP10SDRPatterniifmP15SemanticClusteri
.visible .entry _Z26create_temporal_sdr_kernelP10SDRPatterniifmP15SemanticClusteri(
	.param .u64 .ptr .align 1 _Z26create_temporal_sdr_kernelP10SDRPatterniifmP15SemanticClusteri_param_0,
	.param .u32 _Z26create_temporal_sdr_kernelP10SDRPatterniifmP15SemanticClusteri_param_1,
	.param .u32 _Z26create_temporal_sdr_kernelP10SDRPatterniifmP15SemanticClusteri_param_2,
	.param .f32 _Z26create_temporal_sdr_kernelP10SDRPatterniifmP15SemanticClusteri_param_3,
	.param .u64 _Z26create_temporal_sdr_kernelP10SDRPatterniifmP15SemanticClusteri_param_4,
	.param .u64 .ptr .align 1 _Z26create_temporal_sdr_kernelP10SDRPatterniifmP15SemanticClusteri_param_5,
	.param .u32 _Z26create_temporal_sdr_kernelP10SDRPatterniifmP15SemanticClusteri_param_6
)
{
	.local .align 8 .b8 	__local_depot1[48];
	.reg .b64 	%SP;
	.reg .b64 	%SPL;
	.reg .pred 	%p<100>;
	.reg .b32 	%r<1375>;
	.reg .b32 	%f<105>;
	.reg .b64 	%rd<40>;

	mov.u64 	%SPL, __local_depot1;
	ld.param.u64 	%rd15, [_Z26create_temporal_sdr_kernelP10SDRPatterniifmP15SemanticClusteri_param_0];
	ld.param.u32 	%r610, [_Z26create_temporal_sdr_kernelP10SDRPatterniifmP15SemanticClusteri_param_1];
	ld.param.u32 	%r608, [_Z26create_temporal_sdr_kernelP10SDRPatterniifmP15SemanticClusteri_param_2];
	ld.param.f32 	%f8, [_Z26create_temporal_sdr_kernelP10SDRPatterniifmP15SemanticClusteri_param_3];
	ld.param.u64 	%rd13, [_Z26create_temporal_sdr_kernelP10SDRPatterniifmP15SemanticClusteri_param_4];
	ld.param.u64 	%rd14, [_Z26create_temporal_sdr_kernelP10SDRPatterniifmP15SemanticClusteri_param_5];
	ld.param.u32 	%r609, [_Z26create_temporal_sdr_kernelP10SDRPatterniifmP15SemanticClusteri_param_6];
	cvta.to.global.u64 	%rd16, %rd15;
	add.u64 	%rd1, %SPL, 0;
	mov.u32 	%r611, %ctaid.x;
	mov.u32 	%r612, %ntid.x;
	mov.u32 	%r613, %tid.x;
	mad.lo.s32 	%r1, %r611, %r612, %r613;
	mul.wide.s32 	%rd18, %r610, 2416;
	add.s64 	%rd2, %rd16, %rd18;
	setp.ne.s32 	%p3, %r1, 0;
	@%p3 bra 	$L__BB1_2;
	st.global.u32 	[%rd2], %r608;
	st.global.f32 	[%rd2+8], %f8;
	cvt.rn.f32.s32 	%f9, %r608;
	mul.f32 	%f10, %f8, %f9;
	cvt.rzi.s32.f32 	%r614, %f10;
	st.global.u32 	[%rd2+4], %r614;
	cvt.rn.f32.s32 	%f11, %r614;
	mul.f32 	%f12, %f11, 0f38D1B717;
	st.global.f32 	[%rd2+2412], %f12;
$L__BB1_2:
	bar.sync 	0;
	ld.global.u32 	%r615, [%rd2+4];
	setp.ge.s32 	%p4, %r1, %r615;
	@%p4 bra 	$L__BB1_137;
	setp.eq.s32 	%p5, %r1, 0;
	cvt.s64.s32 	%rd39, %r1;
	cvt.u32.u64 	%r616, %rd13;
	xor.b32  	%r617, %r616, -1429050551;
	mul.lo.s32 	%r618, %r617, 1099087573;
	{ .reg .b32 tmp; mov.b64 {tmp, %r619}, %rd13; }
	xor.b32  	%r620, %r619, -136515619;
	mul.lo.s32 	%r621, %r620, -1703105765;
	add.s32 	%r622, %r618, %r621;
	add.s32 	%r1354, %r622, 6615241;
	add.s32 	%r1067, %r618, 123456789;
	st.local.v2.u32 	[%rd1], {%r1354, %r1067};
	xor.b32  	%r1066, %r618, 362436069;
	add.s32 	%r1065, %r621, 521288629;
	st.local.v2.u32 	[%rd1+8], {%r1066, %r1065};
	xor.b32  	%r1064, %r621, 88675123;
	add.s32 	%r1063, %r618, 5783321;
	st.local.v2.u32 	[%rd1+16], {%r1064, %r1063};
	@%p5 bra 	$L__BB1_118;
	mov.b32 	%r1050, 0;
$L__BB1_5:
	mov.u64 	%rd4, %rd39;
	and.b64  	%rd5, %rd4, 3;
	setp.eq.s64 	%p6, %rd5, 0;
	@%p6 bra 	$L__BB1_117;
	mul.wide.u32 	%rd19, %r1050, 3200;
	mov.u64 	%rd20, precalc_xorwow_matrix;
	add.s64 	%rd6, %rd20, %rd19;
	mov.b32 	%r1063, 0;
	mov.u32 	%r1064, %r1063;
	mov.u32 	%r1065, %r1063;
	mov.u32 	%r1066, %r1063;
	mov.u32 	%r1067, %r1063;
	mov.u32 	%r1056, %r1063;
$L__BB1_7:
	mul.wide.u32 	%rd21, %r1056, 4;
	add.s64 	%rd22, %rd1, %rd21;
	ld.local.u32 	%r20, [%rd22+4];
	shl.b32 	%r21, %r1056, 5;
	mov.b32 	%r1062, 0;
$L__BB1_8:
	.pragma "nounroll";
	shr.u32 	%r626, %r20, %r1062;
	and.b32  	%r627, %r626, 1;
	setp.eq.b32 	%p7, %r627, 1;
	not.pred 	%p8, %p7;
	add.s32 	%r628, %r21, %r1062;
	mul.lo.s32 	%r629, %r628, 5;
	mul.wide.u32 	%rd23, %r629, 4;
	add.s64 	%rd7, %rd6, %rd23;
	@%p8 bra 	$L__BB1_10;
	ld.global.u32 	%r630, [%rd7];
	xor.b32  	%r1067, %r1067, %r630;
	ld.global.u32 	%r631, [%rd7+4];
	xor.b32  	%r1066, %r1066, %r631;
	ld.global.u32 	%r632, [%rd7+8];
	xor.b32  	%r1065, %r1065, %r632;
	ld.global.u32 	%r633, [%rd7+12];
	xor.b32  	%r1064, %r1064, %r633;
	ld.global.u32 	%r634, [%rd7+16];
	xor.b32  	%r1063, %r1063, %r634;
$L__BB1_10:
	and.b32  	%r636, %r626, 2;
	setp.eq.s32 	%p9, %r636, 0;
	@%p9 bra 	$L__BB1_12;
	ld.global.u32 	%r637, [%rd7+20];
	xor.b32  	%r1067, %r1067, %r637;
	ld.global.u32 	%r638, [%rd7+24];
	xor.b32  	%r1066, %r1066, %r638;
	ld.global.u32 	%r639, [%rd7+28];
	xor.b32  	%r1065, %r1065, %r639;
	ld.global.u32 	%r640, [%rd7+32];
	xor.b32  	%r1064, %r1064, %r640;
	ld.global.u32 	%r641, [%rd7+36];
	xor.b32  	%r1063, %r1063, %r641;
$L__BB1_12:
	and.b32  	%r643, %r626, 4;
	setp.eq.s32 	%p10, %r643, 0;
	@%p10 bra 	$L__BB1_14;
	ld.global.u32 	%r644, [%rd7+40];
	xor.b32  	%r1067, %r1067, %r644;
	ld.global.u32 	%r645, [%rd7+44];
	xor.b32  	%r1066, %r1066, %r645;
	ld.global.u32 	%r646, [%rd7+48];
	xor.b32  	%r1065, %r1065, %r646;
	ld.global.u32 	%r647, [%rd7+52];
	xor.b32  	%r1064, %r1064, %r647;
	ld.global.u32 	%r648, [%rd7+56];
	xor.b32  	%r1063, %r1063, %r648;
$L__BB1_14:
	and.b32  	%r650, %r626, 8;
	setp.eq.s32 	%p11, %r650, 0;
	@%p11 bra 	$L__BB1_16;
	ld.global.u32 	%r651, [%rd7+60];
	xor.b32  	%r1067, %r1067, %r651;
	ld.global.u32 	%r652, [%rd7+64];
	xor.b32  	%r1066, %r1066, %r652;
	ld.global.u32 	%r653, [%rd7+68];
	xor.b32  	%r1065, %r1065, %r653;
	ld.global.u32 	%r654, [%rd7+72];
	xor.b32  	%r1064, %r1064, %r654;
	ld.global.u32 	%r655, [%rd7+76];
	xor.b32  	%r1063, %r1063, %r655;
$L__BB1_16:
	and.b32  	%r657, %r626, 16;
	setp.eq.s32 	%p12, %r657, 0;
	@%p12 bra 	$L__BB1_18;
	ld.global.u32 	%r658, [%rd7+80];
	xor.b32  	%r1067, %r1067, %r658;
	ld.global.u32 	%r659, [%rd7+84];
	xor.b32  	%r1066, %r1066, %r659;
	ld.global.u32 	%r660, [%rd7+88];
	xor.b32  	%r1065, %r1065, %r660;
	ld.global.u32 	%r661, [%rd7+92];
	xor.b32  	%r1064, %r1064, %r661;
	ld.global.u32 	%r662, [%rd7+96];
	xor.b32  	%r1063, %r1063, %r662;
$L__BB1_18:
	and.b32  	%r664, %r626, 32;
	setp.eq.s32 	%p13, %r664, 0;
	@%p13 bra 	$L__BB1_20;
	ld.global.u32 	%r665, [%rd7+100];
	xor.b32  	%r1067, %r1067, %r665;
	ld.global.u32 	%r666, [%rd7+104];
	xor.b32  	%r1066, %r1066, %r666;
	ld.global.u32 	%r667, [%rd7+108];
	xor.b32  	%r1065, %r1065, %r667;
	ld.global.u32 	%r668, [%rd7+112];
	xor.b32  	%r1064, %r1064, %r668;
	ld.global.u32 	%r669, [%rd7+116];
	xor.b32  	%r1063, %r1063, %r669;
$L__BB1_20:
	and.b32  	%r671, %r626, 64;
	setp.eq.s32 	%p14, %r671, 0;
	@%p14 bra 	$L__BB1_22;
	ld.global.u32 	%r672, [%rd7+120];
	xor.b32  	%r1067, %r1067, %r672;
	ld.global.u32 	%r673, [%rd7+124];
	xor.b32  	%r1066, %r1066, %r673;
	ld.global.u32 	%r674, [%rd7+128];
	xor.b32  	%r1065, %r1065, %r674;
	ld.global.u32 	%r675, [%rd7+132];
	xor.b32  	%r1064, %r1064, %r675;
	ld.global.u32 	%r676, [%rd7+136];
	xor.b32  	%r1063, %r1063, %r676;
$L__BB1_22:
	and.b32  	%r678, %r626, 128;
	setp.eq.s32 	%p15, %r678, 0;
	@%p15 bra 	$L__BB1_24;
	ld.global.u32 	%r679, [%rd7+140];
	xor.b32  	%r1067, %r1067, %r679;
	ld.global.u32 	%r680, [%rd7+144];
	xor.b32  	%r1066, %r1066, %r680;
	ld.global.u32 	%r681, [%rd7+148];
	xor.b32  	%r1065, %r1065, %r681;
	ld.global.u32 	%r682, [%rd7+152];
	xor.b32  	%r1064, %r1064, %r682;
	ld.global.u32 	%r683, [%rd7+156];
	xor.b32  	%r1063, %r1063, %r683;
$L__BB1_24:
	and.b32  	%r685, %r626, 256;
	setp.eq.s32 	%p16, %r685, 0;
	@%p16 bra 	$L__BB1_26;
	ld.global.u32 	%r686, [%rd7+160];
	xor.b32  	%r1067, %r1067, %r686;
	ld.global.u32 	%r687, [%rd7+164];
	xor.b32  	%r1066, %r1066, %r687;
	ld.global.u32 	%r688, [%rd7+168];
	xor.b32  	%r1065, %r1065, %r688;
	ld.global.u32 	%r689, [%rd7+172];
	xor.b32  	%r1064, %r1064, %r689;
	ld.global.u32 	%r690, [%rd7+176];
	xor.b32  	%r1063, %r1063, %r690;
$L__BB1_26:
	and.b32  	%r692, %r626, 512;
	setp.eq.s32 	%p17, %r692, 0;
	@%p17 bra 	$L__BB1_28;
	ld.global.u32 	%r693, [%rd7+180];
	xor.b32  	%r1067, %r1067, %r693;
	ld.global.u32 	%r694, [%rd7+184];
	xor.b32  	%r1066, %r1066, %r694;
	ld.global.u32 	%r695, [%rd7+188];
	xor.b32  	%r1065, %r1065, %r695;
	ld.global.u32 	%r696, [%rd7+192];
	xor.b32  	%r1064, %r1064, %r696;
	ld.global.u32 	%r697, [%rd7+196];
	xor.b32  	%r1063, %r1063, %r697;
$L__BB1_28:
	and.b32  	%r699, %r626, 1024;
	setp.eq.s32 	%p18, %r699, 0;
	@%p18 bra 	$L__BB1_30;
	ld.global.u32 	%r700, [%rd7+200];
	xor.b32  	%r1067, %r1067, %r700;
	ld.global.u32 	%r701, [%rd7+204];
	xor.b32  	%r1066, %r1066, %r701;
	ld.global.u32 	%r702, [%rd7+208];
	xor.b32  	%r1065, %r1065, %r702;
	ld.global.u32 	%r703, [%rd7+212];
	xor.b32  	%r1064, %r1064, %r703;
	ld.global.u32 	%r704, [%rd7+216];
	xor.b32  	%r1063, %r1063, %r704;
$L__BB1_30:
	and.b32  	%r706, %r626, 2048;
	setp.eq.s32 	%p19, %r706, 0;
	@%p19 bra 	$L__BB1_32;
	ld.global.u32 	%r707, [%rd7+220];
	xor.b32  	%r1067, %r1067, %r707;
	ld.global.u32 	%r708, [%rd7+224];
	xor.b32  	%r1066, %r1066, %r708;
	ld.global.u32 	%r709, [%rd7+228];
	xor.b32  	%r1065, %r1065, %r709;
	ld.global.u32 	%r710, [%rd7+232];
	xor.b32  	%r1064, %r1064, %r710;
	ld.global.u32 	%r711, [%rd7+236];
	xor.b32  	%r1063, %r1063, %r711;
$L__BB1_32:
	and.b32  	%r713, %r626, 4096;
	setp.eq.s32 	%p20, %r713, 0;
	@%p20 bra 	$L__BB1_34;
	ld.global.u32 	%r714, [%rd7+240];
	xor.b32  	%r1067, %r1067, %r714;
	ld.global.u32 	%r715, [%rd7+244];
	xor.b32  	%r1066, %r1066, %r715;
	ld.global.u32 	%r716, [%rd7+248];
	xor.b32  	%r1065, %r1065, %r716;
	ld.global.u32 	%r717, [%rd7+252];
	xor.b32  	%r1064, %r1064, %r717;
	ld.global.u32 	%r718, [%rd7+256];
	xor.b32  	%r1063, %r1063, %r718;
$L__BB1_34:
	and.b32  	%r720, %r626, 8192;
	setp.eq.s32 	%p21, %r720, 0;
	@%p21 bra 	$L__BB1_36;
	ld.global.u32 	%r721, [%rd7+260];
	xor.b32  	%r1067, %r1067, %r721;
	ld.global.u32 	%r722, [%rd7+264];
	xor.b32  	%r1066, %r1066, %r722;
	ld.global.u32 	%r723, [%rd7+268];
	xor.b32  	%r1065, %r1065, %r723;
	ld.global.u32 	%r724, [%rd7+272];
	xor.b32  	%r1064, %r1064, %r724;
	ld.global.u32 	%r725, [%rd7+276];
	xor.b32  	%r1063, %r1063, %r725;
$L__BB1_36:
	and.b32  	%r727, %r626, 16384;
	setp.eq.s32 	%p22, %r727, 0;
	@%p22 bra 	$L__BB1_38;
	ld.global.u32 	%r728, [%rd7+280];
	xor.b32  	%r1067, %r1067, %r728;
	ld.global.u32 	%r729, [%rd7+284];
	xor.b32  	%r1066, %r1066, %r729;
	ld.global.u32 	%r730, [%rd7+288];
	xor.b32  	%r1065, %r1065, %r730;
	ld.global.u32 	%r731, [%rd7+292];
	xor.b32  	%r1064, %r1064, %r731;
	ld.global.u32 	%r732, [%rd7+296];
	xor.b32  	%r1063, %r1063, %r732;
$L__BB1_38:
	and.b32  	%r734, %r626, 32768;
	setp.eq.s32 	%p23, %r734, 0;
	@%p23 bra 	$L__BB1_40;
	ld.global.u32 	%r735, [%rd7+300];
	xor.b32  	%r1067, %r1067, %r735;
	ld.global.u32 	%r736, [%rd7+304];
	xor.b32  	%r1066, %r1066, %r736;
	ld.global.u32 	%r737, [%rd7+308];
	xor.b32  	%r1065, %r1065, %r737;
	ld.global.u32 	%r738, [%rd7+312];
	xor.b32  	%r1064, %r1064, %r738;
	ld.global.u32 	%r739, [%rd7+316];
	xor.b32  	%r1063, %r1063, %r739;
$L__BB1_40:
	add.s32 	%r1062, %r1062, 16;
	setp.ne.s32 	%p24, %r1062, 32;
	@%p24 bra 	$L__BB1_8;
	mad.lo.s32 	%r740, %r1056, -31, %r21;
	add.s32 	%r1056, %r740, 1;
	setp.ne.s32 	%p25, %r1056, 5;
	@%p25 bra 	$L__BB1_7;
	st.local.u32 	[%rd1+4], %r1067;
	st.local.v2.u32 	[%rd1+8], {%r1066, %r1065};
	st.local.v2.u32 	[%rd1+16], {%r1064, %r1063};
	setp.eq.s64 	%p26, %rd5, 1;
	@%p26 bra 	$L__BB1_117;
	mov.b32 	%r1063, 0;
	mov.u32 	%r1064, %r1063;
	mov.u32 	%r1065, %r1063;
	mov.u32 	%r1066, %r1063;
	mov.u32 	%r1067, %r1063;
	mov.u32 	%r1148, %r1063;
$L__BB1_44:
	mul.wide.u32 	%rd24, %r1148, 4;
	add.s64 	%rd25, %rd1, %rd24;
	ld.local.u32 	%r196, [%rd25+4];
	shl.b32 	%r197, %r1148, 5;
	mov.b32 	%r1154, 0;
$L__BB1_45:
	.pragma "nounroll";
	shr.u32 	%r743, %r196, %r1154;
	and.b32  	%r744, %r743, 1;
	setp.eq.b32 	%p27, %r744, 1;
	not.pred 	%p28, %p27;
	add.s32 	%r745, %r197, %r1154;
	mul.lo.s32 	%r746, %r745, 5;
	mul.wide.u32 	%rd26, %r746, 4;
	add.s64 	%rd8, %rd6, %rd26;
	@%p28 bra 	$L__BB1_47;
	ld.global.u32 	%r747, [%rd8];
	xor.b32  	%r1067, %r1067, %r747;
	ld.global.u32 	%r748, [%rd8+4];
	xor.b32  	%r1066, %r1066, %r748;
	ld.global.u32 	%r749, [%rd8+8];
	xor.b32  	%r1065, %r1065, %r749;
	ld.global.u32 	%r750, [%rd8+12];
	xor.b32  	%r1064, %r1064, %r750;
	ld.global.u32 	%r751, [%rd8+16];
	xor.b32  	%r1063, %r1063, %r751;
$L__BB1_47:
	and.b32  	%r753, %r743, 2;
	setp.eq.s32 	%p29, %r753, 0;
	@%p29 bra 	$L__BB1_49;
	ld.global.u32 	%r754, [%rd8+20];
	xor.b32  	%r1067, %r1067, %r754;
	ld.global.u32 	%r755, [%rd8+24];
	xor.b32  	%r1066, %r1066, %r755;
	ld.global.u32 	%r756, [%rd8+28];
	xor.b32  	%r1065, %r1065, %r756;
	ld.global.u32 	%r757, [%rd8+32];
	xor.b32  	%r1064, %r1064, %r757;
	ld.global.u32 	%r758, [%rd8+36];
	xor.b32  	%r1063, %r1063, %r758;
$L__BB1_49:
	and.b32  	%r760, %r743, 4;
	setp.eq.s32 	%p30, %r760, 0;
	@%p30 bra 	$L__BB1_51;
	ld.global.u32 	%r761, [%rd8+40];
	xor.b32  	%r1067, %r1067, %r761;
	ld.global.u32 	%r762, [%rd8+44];
	xor.b32  	%r1066, %r1066, %r762;
	ld.global.u32 	%r763, [%rd8+48];
	xor.b32  	%r1065, %r1065, %r763;
	ld.global.u32 	%r764, [%rd8+52];
	xor.b32  	%r1064, %r1064, %r764;
	ld.global.u32 	%r765, [%rd8+56];
	xor.b32  	%r1063, %r1063, %r765;
$L__BB1_51:
	and.b32  	%r767, %r743, 8;
	setp.eq.s32 	%p31, %r767, 0;
	@%p31 bra 	$L__BB1_53;
	ld.global.u32 	%r768, [%rd8+60];
	xor.b32  	%r1067, %r1067, %r768;
	ld.global.u32 	%r769, [%rd8+64];
	xor.b32  	%r1066, %r1066, %r769;
	ld.global.u32 	%r770, [%rd8+68];
	xor.b32  	%r1065, %r1065, %r770;
	ld.global.u32 	%r771, [%rd8+72];
	xor.b32  	%r1064, %r1064, %r771;
	ld.global.u32 	%r772, [%rd8+76];
	xor.b32  	%r1063, %r1063, %r772;
$L__BB1_53:
	and.b32  	%r774, %r743, 16;
	setp.eq.s32 	%p32, %r774, 0;
	@%p32 bra 	$L__BB1_55;
	ld.global.u32 	%r775, [%rd8+80];
	xor.b32  	%r1067, %r1067, %r775;
	ld.global.u32 	%r776, [%rd8+84];
	xor.b32  	%r1066, %r1066, %r776;
	ld.global.u32 	%r777, [%rd8+88];
	xor.b32  	%r1065, %r1065, %r777;
	ld.global.u32 	%r778, [%rd8+92];
	xor.b32  	%r1064, %r1064, %r778;
	ld.global.u32 	%r779, [%rd8+96];
	xor.b32  	%r1063, %r1063, %r779;
$L__BB1_55:
	and.b32  	%r781, %r743, 32;
	setp.eq.s32 	%p33, %r781, 0;
	@%p33 bra 	$L__BB1_57;
	ld.global.u32 	%r782, [%rd8+100];
	xor.b32  	%r1067, %r1067, %r782;
	ld.global.u32 	%r783, [%rd8+104];
	xor.b32  	%r1066, %r1066, %r783;
	ld.global.u32 	%r784, [%rd8+108];
	xor.b32  	%r1065, %r1065, %r784;
	ld.global.u32 	%r785, [%rd8+112];
	xor.b32  	%r1064, %r1064, %r785;
	ld.global.u32 	%r786, [%rd8+116];
	xor.b32  	%r1063, %r1063, %r786;
$L__BB1_57:
	and.b32  	%r788, %r743, 64;
	setp.eq.s32 	%p34, %r788, 0;
	@%p34 bra 	$L__BB1_59;
	ld.global.u32 	%r789, [%rd8+120];
	xor.b32  	%r1067, %r1067, %r789;
	ld.global.u32 	%r790, [%rd8+124];
	xor.b32  	%r1066, %r1066, %r790;
	ld.global.u32 	%r791, [%rd8+128];
	xor.b32  	%r1065, %r1065, %r791;
	ld.global.u32 	%r792, [%rd8+132];
	xor.b32  	%r1064, %r1064, %r792;
	ld.global.u32 	%r793, [%rd8+136];
	xor.b32  	%r1063, %r1063, %r793;
$L__BB1_59:
	and.b32  	%r795, %r743, 128;
	setp.eq.s32 	%p35, %r795, 0;
	@%p35 bra 	$L__BB1_61;
	ld.global.u32 	%r796, [%rd8+140];
	xor.b32  	%r1067, %r1067, %r796;
	ld.global.u32 	%r797, [%rd8+144];
	xor.b32  	%r1066, %r1066, %r797;
	ld.global.u32 	%r798, [%rd8+148];
	xor.b32  	%r1065, %r1065, %r798;
	ld.global.u32 	%r799, [%rd8+152];
	xor.b32  	%r1064, %r1064, %r799;
	ld.global.u32 	%r800, [%rd8+156];
	xor.b32  	%r1063, %r1063, %r800;
$L__BB1_61:
	and.b32  	%r802, %r743, 256;
	setp.eq.s32 	%p36, %r802, 0;
	@%p36 bra 	$L__BB1_63;
	ld.global.u32 	%r803, [%rd8+160];
	xor.b32  	%r1067, %r1067, %r803;
	ld.global.u32 	%r804, [%rd8+164];
	xor.b32  	%r1066, %r1066, %r804;
	ld.global.u32 	%r805, [%rd8+168];
	xor.b32  	%r1065, %r1065, %r805;
	ld.global.u32 	%r806, [%rd8+172];
	xor.b32  	%r1064, %r1064, %r806;
	ld.global.u32 	%r807, [%rd8+176];
	xor.b32  	%r1063, %r1063, %r807;
$L__BB1_63:
	and.b32  	%r809, %r743, 512;
	setp.eq.s32 	%p37, %r809, 0;
	@%p37 bra 	$L__BB1_65;
	ld.global.u32 	%r810, [%rd8+180];
	xor.b32  	%r1067, %r1067, %r810;
	ld.global.u32 	%r811, [%rd8+184];
	xor.b32  	%r1066, %r1066, %r811;
	ld.global.u32 	%r812, [%rd8+188];
	xor.b32  	%r1065, %r1065, %r812;
	ld.global.u32 	%r813, [%rd8+192];
	xor.b32  	%r1064, %r1064, %r813;
	ld.global.u32 	%r814, [%rd8+196];
	xor.b32  	%r1063, %r1063, %r814;
$L__BB1_65:
	and.b32  	%r816, %r743, 1024;
	setp.eq.s32 	%p38, %r816, 0;
	@%p38 bra 	$L__BB1_67;
	ld.global.u32 	%r817, [%rd8+200];
	xor.b32  	%r1067, %r1067, %r817;
	ld.global.u32 	%r818, [%rd8+204];
	xor.b32  	%r1066, %r1066, %r818;
	ld.global.u32 	%r819, [%rd8+208];
	xor.b32  	%r1065, %r1065, %r819;
	ld.global.u32 	%r820, [%rd8+212];
	xor.b32  	%r1064, %r1064, %r820;
	ld.global.u32 	%r821, [%rd8+216];
	xor.b32  	%r1063, %r1063, %r821;
$L__BB1_67:
	and.b32  	%r823, %r743, 2048;
	setp.eq.s32 	%p39, %r823, 0;
	@%p39 bra 	$L__BB1_69;
	ld.global.u32 	%r824, [%rd8+220];
	xor.b32  	%r1067, %r1067, %r824;
	ld.global.u32 	%r825, [%rd8+224];
	xor.b32  	%r1066, %r1066, %r825;
	ld.global.u32 	%r826, [%rd8+228];
	xor.b32  	%r1065, %r1065, %r826;
	ld.global.u32 	%r827, [%rd8+232];
	xor.b32  	%r1064, %r1064, %r827;
	ld.global.u32 	%r828, [%rd8+236];
	xor.b32  	%r1063, %r1063, %r828;
$L__BB1_69:
	and.b32  	%r830, %r743, 4096;
	setp.eq.s32 	%p40, %r830, 0;
	@%p40 bra 	$L__BB1_71;
	ld.global.u32 	%r831, [%rd8+240];
	xor.b32  	%r1067, %r1067, %r831;
	ld.global.u32 	%r832, [%rd8+244];
	xor.b32  	%r1066, %r1066, %r832;
	ld.global.u32 	%r833, [%rd8+248];
	xor.b32  	%r1065, %r1065, %r833;
	ld.global.u32 	%r834, [%rd8+252];
	xor.b32  	%r1064, %r1064, %r834;
	ld.global.u32 	%r835, [%rd8+256];
	xor.b32  	%r1063, %r1063, %r835;
$L__BB1_71:
	and.b32  	%r837, %r743, 8192;
	setp.eq.s32 	%p41, %r837, 0;
	@%p41 bra 	$L__BB1_73;
	ld.global.u32 	%r838, [%rd8+260];
	xor.b32  	%r1067, %r1067, %r838;
	ld.global.u32 	%r839, [%rd8+264];
	xor.b32  	%r1066, %r1066, %r839;
	ld.global.u32 	%r840, [%rd8+268];
	xor.b32  	%r1065, %r1065, %r840;
	ld.global.u32 	%r841, [%rd8+272];
	xor.b32  	%r1064, %r1064, %r841;
	ld.global.u32 	%r842, [%rd8+276];
	xor.b32  	%r1063, %r1063, %r842;
$L__BB1_73:
	and.b32  	%r844, %r743, 16384;
	setp.eq.s32 	%p42, %r844, 0;
	@%p42 bra 	$L__BB1_75;
	ld.global.u32 	%r845, [%rd8+280];
	xor.b32  	%r1067, %r1067, %r845;
	ld.global.u32 	%r846, [%rd8+284];
	xor.b32  	%r1066, %r1066, %r846;
	ld.global.u32 	%r847, [%rd8+288];
	xor.b32  	%r1065, %r1065, %r847;
	ld.global.u32 	%r848, [%rd8+292];
	xor.b32  	%r1064, %r1064, %r848;
	ld.global.u32 	%r849, [%rd8+296];
	xor.b32  	%r1063, %r1063, %r849;
$L__BB1_75:
	and.b32  	%r851, %r743, 32768;
	setp.eq.s32 	%p43, %r851, 0;
	@%p43 bra 	$L__BB1_77;
	ld.global.u32 	%r852, [%rd8+300];
	xor.b32  	%r1067, %r1067, %r852;
	ld.global.u32 	%r853, [%rd8+304];
	xor.b32  	%r1066, %r1066, %r853;
	ld.global.u32 	%r854, [%rd8+308];
	xor.b32  	%r1065, %r1065, %r854;
	ld.global.u32 	%r855, [%rd8+312];
	xor.b32  	%r1064, %r1064, %r855;
	ld.global.u32 	%r856, [%rd8+316];
	xor.b32  	%r1063, %r1063, %r856;
$L__BB1_77:
	add.s32 	%r1154, %r1154, 16;
	setp.ne.s32 	%p44, %r1154, 32;
	@%p44 bra 	$L__BB1_45;
	mad.lo.s32 	%r857, %r1148, -31, %r197;
	add.s32 	%r1148, %r857, 1;
	setp.ne.s32 	%p45, %r1148, 5;
	@%p45 bra 	$L__BB1_44;
	st.local.u32 	[%rd1+4], %r1067;
	st.local.v2.u32 	[%rd1+8], {%r1066, %r1065};
	st.local.v2.u32 	[%rd1+16], {%r1064, %r1063};
	setp.ne.s64 	%p46, %rd5, 3;
	@%p46 bra 	$L__BB1_117;
	mov.b32 	%r1063, 0;
	mov.u32 	%r1064, %r1063;
	mov.u32 	%r1065, %r1063;
	mov.u32 	%r1066, %r1063;
	mov.u32 	%r1067, %r1063;
	mov.u32 	%r1240, %r1063;
$L__BB1_81:
	mul.wide.u32 	%rd27, %r1240, 4;
	add.s64 	%rd28, %rd1, %rd27;
	ld.local.u32 	%r372, [%rd28+4];
	shl.b32 	%r373, %r1240, 5;
	mov.b32 	%r1246, 0;
$L__BB1_82:
	.pragma "nounroll";
	shr.u32 	%r860, %r372, %r1246;
	and.b32  	%r861, %r860, 1;
	setp.eq.b32 	%p47, %r861, 1;
	not.pred 	%p48, %p47;
	add.s32 	%r862, %r373, %r1246;
	mul.lo.s32 	%r863, %r862, 5;
	mul.wide.u32 	%rd29, %r863, 4;
	add.s64 	%rd9, %rd6, %rd29;
	@%p48 bra 	$L__BB1_84;
	ld.global.u32 	%r864, [%rd9];
	xor.b32  	%r1067, %r1067, %r864;
	ld.global.u32 	%r865, [%rd9+4];
	xor.b32  	%r1066, %r1066, %r865;
	ld.global.u32 	%r866, [%rd9+8];
	xor.b32  	%r1065, %r1065, %r866;
	ld.global.u32 	%r867, [%rd9+12];
	xor.b32  	%r1064, %r1064, %r867;
	ld.global.u32 	%r868, [%rd9+16];
	xor.b32  	%r1063, %r1063, %r868;
$L__BB1_84:
	and.b32  	%r870, %r860, 2;
	setp.eq.s32 	%p49, %r870, 0;
	@%p49 bra 	$L__BB1_86;
	ld.global.u32 	%r871, [%rd9+20];
	xor.b32  	%r1067, %r1067, %r871;
	ld.global.u32 	%r872, [%rd9+24];
	xor.b32  	%r1066, %r1066, %r872;
	ld.global.u32 	%r873, [%rd9+28];
	xor.b32  	%r1065, %r1065, %r873;
	ld.global.u32 	%r874, [%rd9+32];
	xor.b32  	%r1064, %r1064, %r874;
	ld.global.u32 	%r875, [%rd9+36];
	xor.b32  	%r1063, %r1063, %r875;
$L__BB1_86:
	and.b32  	%r877, %r860, 4;
	setp.eq.s32 	%p50, %r877, 0;
	@%p50 bra 	$L__BB1_88;
	ld.global.u32 	%r878, [%rd9+40];
	xor.b32  	%r1067, %r1067, %r878;
	ld.global.u32 	%r879, [%rd9+44];
	xor.b32  	%r1066, %r1066, %r879;
	ld.global.u32 	%r880, [%rd9+48];
	xor.b32  	%r1065, %r1065, %r880;
	ld.global.u32 	%r881, [%rd9+52];
	xor.b32  	%r1064, %r1064, %r881;
	ld.global.u32 	%r882, [%rd9+56];
	xor.b32  	%r1063, %r1063, %r882;
$L__BB1_88:
	and.b32  	%r884, %r860, 8;
	setp.eq.s32 	%p51, %r884, 0;
	@%p51 bra 	$L__BB1_90;
	ld.global.u32 	%r885, [%rd9+60];
	xor.b32  	%r1067, %r1067, %r885;
	ld.global.u32 	%r886, [%rd9+64];
	xor.b32  	%r1066, %r1066, %r886;
	ld.global.u32 	%r887, [%rd9+68];
	xor.b32  	%r1065, %r1065, %r887;
	ld.global.u32 	%r888, [%rd9+72];
	xor.b32  	%r1064, %r1064, %r888;
	ld.global.u32 	%r889, [%rd9+76];
	xor.b32  	%r1063, %r1063, %r889;
$L__BB1_90:
	and.b32  	%r891, %r860, 16;
	setp.eq.s32 	%p52, %r891, 0;
	@%p52 bra 	$L__BB1_92;
	ld.global.u32 	%r892, [%rd9+80];
	xor.b32  	%r1067, %r1067, %r892;
	ld.global.u32 	%r893, [%rd9+84];
	xor.b32  	%r1066, %r1066, %r893;
	ld.global.u32 	%r894, [%rd9+88];
	xor.b32  	%r1065, %r1065, %r894;
	ld.global.u32 	%r895, [%rd9+92];
	xor.b32  	%r1064, %r1064, %r895;
	ld.global.u32 	%r896, [%rd9+96];
	xor.b32  	%r1063, %r1063, %r896;
$L__BB1_92:
	and.b32  	%r898, %r860, 32;
	setp.eq.s32 	%p53, %r898, 0;
	@%p53 bra 	$L__BB1_94;
	ld.global.u32 	%r899, [%rd9+100];
	xor.b32  	%r1067, %r1067, %r899;
	ld.global.u32 	%r900, [%rd9+104];
	xor.b32  	%r1066, %r1066, %r900;
	ld.global.u32 	%r901, [%rd9+108];
	xor.b32  	%r1065, %r1065, %r901;
	ld.global.u32 	%r902, [%rd9+112];
	xor.b32  	%r1064, %r1064, %r902;
	ld.global.u32 	%r903, [%rd9+116];
	xor.b32  	%r1063, %r1063, %r903;
$L__BB1_94:
	and.b32  	%r905, %r860, 64;
	setp.eq.s32 	%p54, %r905, 0;
	@%p54 bra 	$L__BB1_96;
	ld.global.u32 	%r906, [%rd9+120];
	xor.b32  	%r1067, %r1067, %r906;
	ld.global.u32 	%r907, [%rd9+124];
	xor.b32  	%r1066, %r1066, %r907;
	ld.global.u32 	%r908, [%rd9+128];
	xor.b32  	%r1065, %r1065, %r908;
	ld.global.u32 	%r909, [%rd9+132];
	xor.b32  	%r1064, %r1064, %r909;
	ld.global.u32 	%r910, [%rd9+136];
	xor.b32  	%r1063, %r1063, %r910;
$L__BB1_96:
	and.b32  	%r912, %r860, 128;
	setp.eq.s32 	%p55, %r912, 0;
	@%p55 bra 	$L__BB1_98;
	ld.global.u32 	%r913, [%rd9+140];
	xor.b32  	%r1067, %r1067, %r913;
	ld.global.u32 	%r914, [%rd9+144];
	xor.b32  	%r1066, %r1066, %r914;
	ld.global.u32 	%r915, [%rd9+148];
	xor.b32  	%r1065, %r1065, %r915;
	ld.global.u32 	%r916, [%rd9+152];
	xor.b32  	%r1064, %r1064, %r916;
	ld.global.u32 	%r917, [%rd9+156];
	xor.b32  	%r1063, %r1063, %r917;
$L__BB1_98:
	and.b32  	%r919, %r860, 256;
	setp.eq.s32 	%p56, %r919, 0;
	@%p56 bra 	$L__BB1_100;
	ld.global.u32 	%r920, [%rd9+160];
	xor.b32  	%r1067, %r1067, %r920;
	ld.global.u32 	%r921, [%rd9+164];
	xor.b32  	%r1066, %r1066, %r921;
	ld.global.u32 	%r922, [%rd9+168];
	xor.b32  	%r1065, %r1065, %r922;
	ld.global.u32 	%r923, [%rd9+172];
	xor.b32  	%r1064, %r1064, %r923;
	ld.global.u32 	%r924, [%rd9+176];
	xor.b32  	%r1063, %r1063, %r924;
$L__BB1_100:
	and.b32  	%r926, %r860, 512;
	setp.eq.s32 	%p57, %r926, 0;
	@%p57 bra 	$L__BB1_102;
	ld.global.u32 	%r927, [%rd9+180];
	xor.b32  	%r1067, %r1067, %r927;
	ld.global.u32 	%r928, [%rd9+184];
	xor.b32  	%r1066, %r1066, %r928;
	ld.global.u32 	%r929, [%rd9+188];
	xor.b32  	%r1065, %r1065, %r929;
	ld.global.u32 	%r930, [%rd9+192];
	xor.b32  	%r1064, %r1064, %r930;
	ld.global.u32 	%r931, [%rd9+196];
	xor.b32  	%r1063, %r1063, %r931;
$L__BB1_102:
	and.b32  	%r933, %r860, 1024;
	setp.eq.s32 	%p58, %r933, 0;
	@%p58 bra 	$L__BB1_104;
	ld.global.u32 	%r934, [%rd9+200];
	xor.b32  	%r1067, %r1067, %r934;
	ld.global.u32 	%r935, [%rd9+204];
	xor.b32  	%r1066, %r1066, %r935;
	ld.global.u32 	%r936, [%rd9+208];
	xor.b32  	%r1065, %r1065, %r936;
	ld.global.u32 	%r937, [%rd9+212];
	xor.b32  	%r1064, %r1064, %r937;
	ld.global.u32 	%r938, [%rd9+216];
	xor.b32  	%r1063, %r1063, %r938;
$L__BB1_104:
	and.b32  	%r940, %r860, 2048;
	setp.eq.s32 	%p59, %r940, 0;
	@%p59 bra 	$L__BB1_106;
	ld.global.u32 	%r941, [%rd9+220];
	xor.b32  	%r1067, %r1067, %r941;
	ld.global.u32 	%r942, [%rd9+224];
	xor.b32  	%r1066, %r1066, %r942;
	ld.global.u32 	%r943, [%rd9+228];
	xor.b32  	%r1065, %r1065, %r943;
	ld.global.u32 	%r944, [%rd9+232];
	xor.b32  	%r1064, %r1064, %r944;
	ld.global.u32 	%r945, [%rd9+236];
	xor.b32  	%r1063, %r1063, %r945;
$L__BB1_106:
	and.b32  	%r947, %r860, 4096;
	setp.eq.s32 	%p60, %r947, 0;
	@%p60 bra 	$L__BB1_108;
	ld.global.u32 	%r948, [%rd9+240];
	xor.b32  	%r1067, %r1067, %r948;
	ld.global.u32 	%r949, [%rd9+244];
	xor.b32  	%r1066, %r1066, %r949;
	ld.global.u32 	%r950, [%rd9+248];
	xor.b32  	%r1065, %r1065, %r950;
	ld.global.u32 	%r951, [%rd9+252];
	xor.b32  	%r1064, %r1064, %r951;
	ld.global.u32 	%r952, [%rd9+256];
	xor.b32  	%r1063, %r1063, %r952;
$L__BB1_108:
	and.b32  	%r954, %r860, 8192;
	setp.eq.s32 	%p61, %r954, 0;
	@%p61 bra 	$L__BB1_110;
	ld.global.u32 	%r955, [%rd9+260];
	xor.b32  	%r1067, %r1067, %r955;
	ld.global.u32 	%r956, [%rd9+264];
	xor.b32  	%r1066, %r1066, %r956;
	ld.global.u32 	%r957, [%rd9+268];
	xor.b32  	%r1065, %r1065, %r957;
	ld.global.u32 	%r958, [%rd9+272];
	xor.b32  	%r1064, %r1064, %r958;
	ld.global.u32 	%r959, [%rd9+276];
	xor.b32  	%r1063, %r1063, %r959;
$L__BB1_110:
	and.b32  	%r961, %r860, 16384;
	setp.eq.s32 	%p62, %r961, 0;
	@%p62 bra 	$L__BB1_112;
	ld.global.u32 	%r962, [%rd9+280];
	xor.b32  	%r1067, %r1067, %r962;
	ld.global.u32 	%r963, [%rd9+284];
	xor.b32  	%r1066, %r1066, %r963;
	ld.global.u32 	%r964, [%rd9+288];
	xor.b32  	%r1065, %r1065, %r964;
	ld.global.u32 	%r965, [%rd9+292];
	xor.b32  	%r1064, %r1064, %r965;
	ld.global.u32 	%r966, [%rd9+296];
	xor.b32  	%r1063, %r1063, %r966;
$L__BB1_112:
	and.b32  	%r968, %r860, 32768;
	setp.eq.s32 	%p63, %r968, 0;
	@%p63 bra 	$L__BB1_114;
	ld.global.u32 	%r969, [%rd9+300];
	xor.b32  	%r1067, %r1067, %r969;
	ld.global.u32 	%r970, [%rd9+304];
	xor.b32  	%r1066, %r1066, %r970;
	ld.global.u32 	%r971, [%rd9+308];
	xor.b32  	%r1065, %r1065, %r971;
	ld.global.u32 	%r972, [%rd9+312];
	xor.b32  	%r1064, %r1064, %r972;
	ld.global.u32 	%r973, [%rd9+316];
	xor.b32  	%r1063, %r1063, %r973;
$L__BB1_114:
	add.s32 	%r1246, %r1246, 16;
	setp.ne.s32 	%p64, %r1246, 32;
	@%p64 bra 	$L__BB1_82;
	mad.lo.s32 	%r974, %r1240, -31, %r373;
	add.s32 	%r1240, %r974, 1;
	setp.ne.s32 	%p65, %r1240, 5;
	@%p65 bra 	$L__BB1_81;
	st.local.u32 	[%rd1+4], %r1067;
	st.local.v2.u32 	[%rd1+8], {%r1066, %r1065};
	st.local.v2.u32 	[%rd1+16], {%r1064, %r1063};
$L__BB1_117:
	shr.u64 	%rd39, %rd4, 2;
	add.s32 	%r1050, %r1050, 1;
	setp.gt.u64 	%p66, %rd4, 3;
	@%p66 bra 	$L__BB1_5;
$L__BB1_118:
	mul.wide.s32 	%rd30, %r1, 4;
	add.s64 	%rd11, %rd2, %rd30;
	setp.lt.u32 	%p67, %r609, 50;
	cvta.to.global.u64 	%rd31, %rd14;
	mul.wide.u32 	%rd32, %r609, 440;
	add.s64 	%rd12, %rd31, %rd32;
	@%p67 bra 	$L__BB1_122;
	mov.b32 	%r1366, 0;
$L__BB1_120:
	setp.lt.s32 	%p68, %r1, 1;
	shr.u32 	%r976, %r1067, 2;
	xor.b32  	%r977, %r976, %r1067;
	shl.b32 	%r978, %r1063, 4;
	shl.b32 	%r979, %r977, 1;
	xor.b32  	%r980, %r979, %r978;
	xor.b32  	%r981, %r980, %r977;
	xor.b32  	%r594, %r981, %r1063;
	add.s32 	%r1368, %r1354, 362437;
	add.s32 	%r982, %r594, %r1368;
	rem.u32 	%r596, %r982, %r608;
	@%p68 bra 	$L__BB1_135;
	mov.b32 	%r1367, 0;
	bra.uni 	$L__BB1_134;
$L__BB1_122:
	mov.b32 	%r1337, 0;
	mov.f32 	%f101, 0f00000000;
	mov.u32 	%r1344, %r1337;
$L__BB1_123:
	mov.u32 	%r560, %r1344;
	mov.u32 	%r559, %r1067;
	mov.u32 	%r1067, %r1066;
	mov.u32 	%r1352, %r1065;
	mov.u32 	%r1351, %r1064;
	mov.u32 	%r555, %r1063;
	mov.u32 	%r554, %r1354;
	setp.lt.s32 	%p79, %r1, 1;
	shr.u32 	%r997, %r559, 2;
	xor.b32  	%r998, %r997, %r559;
	shl.b32 	%r999, %r555, 4;
	shl.b32 	%r1000, %r998, 1;
	xor.b32  	%r1001, %r1000, %r999;
	xor.b32  	%r1002, %r1001, %r998;
	xor.b32  	%r561, %r1002, %r555;
	add.s32 	%r1354, %r554, 362437;
	add.s32 	%r1003, %r561, %r1354;
	rem.u32 	%r563, %r1003, %r608;
	@%p79 bra 	$L__BB1_127;
	mov.b32 	%r1345, 0;
$L__BB1_125:
	mul.wide.u32 	%rd35, %r1345, 4;
	add.s64 	%rd36, %rd2, %rd35;
	ld.global.u32 	%r1005, [%rd36+12];
	setp.eq.s32 	%p81, %r1005, %r563;
	mov.pred 	%p98, -1;
	mov.u32 	%r1063, %r561;
	mov.u32 	%r1064, %r555;
	mov.u32 	%r1065, %r1351;
	mov.u32 	%r1066, %r1352;
	@%p81 bra 	$L__BB1_132;
	add.s32 	%r1345, %r1345, 1;
	setp.ne.s32 	%p82, %r1345, %r1;
	@%p82 bra 	$L__BB1_125;
$L__BB1_127:
	st.global.u32 	[%rd11+12], %r563;
	shr.u32 	%r1006, %r1067, 2;
	xor.b32  	%r1007, %r1006, %r1067;
	shl.b32 	%r1008, %r561, 4;
	shl.b32 	%r1009, %r1007, 1;
	xor.b32  	%r1010, %r1009, %r1008;
	xor.b32  	%r1011, %r1010, %r1007;
	xor.b32  	%r1063, %r1011, %r561;
	add.s32 	%r1354, %r554, 724874;
	add.s32 	%r1012, %r1063, %r1354;
	cvt.rn.f32.u32 	%f42, %r1012;
	fma.rn.f32 	%f43, %f42, 0f2F800000, 0f2F000000;
	mov.f32 	%f44, 0f3F800000;
	sub.f32 	%f45, %f44, %f43;
	add.f32 	%f46, %f45, 0f3A83126F;
	setp.lt.f32 	%p84, %f46, 0f00800000;
	mul.f32 	%f47, %f46, 0f4B000000;
	selp.f32 	%f48, %f47, %f46, %p84;
	selp.f32 	%f49, 0fC1B80000, 0f00000000, %p84;
	mov.b32 	%r1013, %f48;
	add.s32 	%r1014, %r1013, -1059760811;
	and.b32  	%r1015, %r1014, -8388608;
	sub.s32 	%r1016, %r1013, %r1015;
	mov.b32 	%f50, %r1016;
	cvt.rn.f32.s32 	%f51, %r1015;
	fma.rn.f32 	%f52, %f51, 0f34000000, %f49;
	add.f32 	%f53, %f50, 0fBF800000;
	fma.rn.f32 	%f54, %f53, 0fBE055027, 0f3E1039F6;
	fma.rn.f32 	%f55, %f54, %f53, 0fBDF8CDCC;
	fma.rn.f32 	%f56, %f55, %f53, 0f3E0F2955;
	fma.rn.f32 	%f57, %f56, %f53, 0fBE2AD8B9;
	fma.rn.f32 	%f58, %f57, %f53, 0f3E4CED0B;
	fma.rn.f32 	%f59, %f58, %f53, 0fBE7FFF22;
	fma.rn.f32 	%f60, %f59, %f53, 0f3EAAAA78;
	fma.rn.f32 	%f61, %f60, %f53, 0fBF000000;
	mul.f32 	%f62, %f53, %f61;
	fma.rn.f32 	%f63, %f62, %f53, %f53;
	fma.rn.f32 	%f64, %f52, 0f3F317218, %f63;
	setp.gt.u32 	%p85, %r1013, 2139095039;
	fma.rn.f32 	%f65, %f48, 0f7F800000, 0f7F800000;
	selp.f32 	%f66, %f65, %f64, %p85;
	setp.eq.f32 	%p86, %f48, 0f00000000;
	mul.f32 	%f67, %f66, 0fC0A00000;
	selp.f32 	%f68, 0f7F800000, %f67, %p86;
	setp.gt.f32 	%p87, %f68, 0f41A00000;
	selp.f32 	%f2, 0f41A00000, %f68, %p87;
	st.global.f32 	[%rd11+1212], %f2;
	ld.global.u32 	%r568, [%rd12+432];
	setp.lt.s32 	%p88, %r568, 1;
	mov.pred 	%p98, 0;
	mov.u32 	%r1064, %r561;
	mov.u32 	%r1065, %r555;
	mov.u32 	%r1066, %r1351;
	mov.u32 	%r1067, %r1352;
	@%p88 bra 	$L__BB1_132;
	ld.global.u32 	%r1017, [%rd2+4];
	shr.u32 	%r1018, %r1017, 31;
	add.s32 	%r1019, %r1017, %r1018;
	shr.s32 	%r1020, %r1019, 1;
	setp.ge.s32 	%p90, %r1, %r1020;
	mov.u32 	%r1064, %r561;
	mov.u32 	%r1065, %r555;
	mov.u32 	%r1066, %r1351;
	mov.u32 	%r1067, %r1352;
	@%p90 bra 	$L__BB1_132;
	rem.s32 	%r1022, %r1, %r568;
	mul.wide.s32 	%rd37, %r1022, 4;
	add.s64 	%rd38, %rd12, %rd37;
	ld.global.u32 	%r1023, [%rd38+32];
	rem.s32 	%r1024, %r1023, %r608;
	st.global.u32 	[%rd11+12], %r1024;
	setp.eq.s32 	%p91, %r1337, 1;
	mov.b32 	%r1337, 0;
	mov.u32 	%r1064, %r561;
	mov.u32 	%r1065, %r555;
	mov.f32 	%f103, %f101;
	@%p91 bra 	$L__BB1_131;
	shr.u32 	%r1026, %r1352, 2;
	xor.b32  	%r1027, %r1026, %r1352;
	shl.b32 	%r1028, %r1063, 4;
	shl.b32 	%r1029, %r1027, 1;
	xor.b32  	%r1030, %r1029, %r1028;
	xor.b32  	%r1031, %r1030, %r1027;
	xor.b32  	%r1064, %r1031, %r1063;
	add.s32 	%r1032, %r554, %r1064;
	add.s32 	%r1033, %r1032, 1087311;
	shr.u32 	%r1034, %r1351, 2;
	xor.b32  	%r1035, %r1034, %r1351;
	shl.b32 	%r1036, %r1064, 4;
	shl.b32 	%r1037, %r1035, 1;
	xor.b32  	%r1038, %r1037, %r1036;
	xor.b32  	%r1039, %r1038, %r1035;
	xor.b32  	%r1374, %r1039, %r1064;
	add.s32 	%r1354, %r554, 1449748;
	add.s32 	%r1040, %r1374, %r1354;
	cvt.rn.f32.u32 	%f69, %r1033;
	fma.rn.f32 	%f70, %f69, 0f2F800000, 0f2F000000;
	cvt.rn.f32.u32 	%f71, %r1040;
	fma.rn.f32 	%f72, %f71, 0f30C90FDB, 0f30490FDB;
	setp.lt.f32 	%p92, %f70, 0f00800000;
	mul.f32 	%f73, %f70, 0f4B000000;
	selp.f32 	%f74, %f73, %f70, %p92;
	selp.f32 	%f75, 0fC1B80000, 0f00000000, %p92;
	mov.b32 	%r1041, %f74;
	add.s32 	%r1042, %r1041, -1059760811;
	and.b32  	%r1043, %r1042, -8388608;
	sub.s32 	%r1044, %r1041, %r1043;
	mov.b32 	%f76, %r1044;
	cvt.rn.f32.s32 	%f77, %r1043;
	fma.rn.f32 	%f78, %f77, 0f34000000, %f75;
	add.f32 	%f79, %f76, 0fBF800000;
	fma.rn.f32 	%f80, %f79, 0fBE055027, 0f3E1039F6;
	fma.rn.f32 	%f81, %f80, %f79, 0fBDF8CDCC;
	fma.rn.f32 	%f82, %f81, %f79, 0f3E0F2955;
	fma.rn.f32 	%f83, %f82, %f79, 0fBE2AD8B9;
	fma.rn.f32 	%f84, %f83, %f79, 0f3E4CED0B;
	fma.rn.f32 	%f85, %f84, %f79, 0fBE7FFF22;
	fma.rn.f32 	%f86, %f85, %f79, 0f3EAAAA78;
	fma.rn.f32 	%f87, %f86, %f79, 0fBF000000;
	mul.f32 	%f88, %f79, %f87;
	fma.rn.f32 	%f89, %f88, %f79, %f79;
	fma.rn.f32 	%f90, %f78, 0f3F317218, %f89;
	setp.gt.u32 	%p93, %r1041, 2139095039;
	fma.rn.f32 	%f91, %f74, 0f7F800000, 0f7F800000;
	selp.f32 	%f92, %f91, %f90, %p93;
	setp.eq.f32 	%p94, %f74, 0f00000000;
	mul.f32 	%f93, %f92, 0fC0000000;
	selp.f32 	%f94, 0f7F800000, %f93, %p94;
	sqrt.rn.f32 	%f95, %f94;
	sin.approx.f32 	%f96, %f72;
	cos.approx.f32 	%f97, %f72;
	mul.f32 	%f103, %f95, %f96;
	mul.f32 	%f101, %f95, %f97;
	mov.b32 	%r1337, 1;
	mov.u32 	%r1065, %r1063;
	mov.u32 	%r1351, %r561;
	mov.u32 	%r1352, %r555;
	mov.u32 	%r1063, %r1374;
$L__BB1_131:
	fma.rn.f32 	%f98, %f103, 0f3F000000, %f2;
	min.f32 	%f99, %f98, 0f41A00000;
	max.f32 	%f100, %f99, 0f00000000;
	st.global.f32 	[%rd11+1212], %f100;
	mov.u32 	%r1066, %r1351;
	mov.u32 	%r1067, %r1352;
$L__BB1_132:
	add.s32 	%r1344, %r560, 1;
	setp.lt.u32 	%p96, %r560, 99;
	and.pred  	%p97, %p98, %p96;
	@%p97 bra 	$L__BB1_123;
	bra.uni 	$L__BB1_137;
$L__BB1_133:
	add.s32 	%r1367, %r1367, 1;
	setp.eq.s32 	%p71, %r1367, %r1;
	@%p71 bra 	$L__BB1_135;
$L__BB1_134:
	mul.wide.u32 	%rd33, %r1367, 4;
	add.s64 	%rd34, %rd2, %rd33;
	ld.global.u32 	%r984, [%rd34+12];
	setp.eq.s32 	%p70, %r984, %r596;
	mov.pred 	%p99, -1;
	mov.u32 	%r1369, %r594;
	mov.u32 	%r1370, %r1063;
	mov.u32 	%r1371, %r1064;
	mov.u32 	%r1372, %r1065;
	@%p70 bra 	$L__BB1_136;
	bra.uni 	$L__BB1_133;
$L__BB1_135:
	st.global.u32 	[%rd11+12], %r596;
	shr.u32 	%r985, %r1066, 2;
	xor.b32  	%r986, %r985, %r1066;
	shl.b32 	%r987, %r594, 4;
	shl.b32 	%r988, %r986, 1;
	xor.b32  	%r989, %r988, %r987;
	xor.b32  	%r990, %r989, %r986;
	xor.b32  	%r1369, %r990, %r594;
	add.s32 	%r1368, %r1354, 724874;
	add.s32 	%r991, %r1369, %r1368;
	cvt.rn.f32.u32 	%f13, %r991;
	fma.rn.f32 	%f14, %f13, 0f2F800000, 0f2F000000;
	mov.f32 	%f15, 0f3F800000;
	sub.f32 	%f16, %f15, %f14;
	add.f32 	%f17, %f16, 0f3A83126F;
	setp.lt.f32 	%p73, %f17, 0f00800000;
	mul.f32 	%f18, %f17, 0f4B000000;
	selp.f32 	%f19, %f18, %f17, %p73;
	selp.f32 	%f20, 0fC1B80000, 0f00000000, %p73;
	mov.b32 	%r992, %f19;
	add.s32 	%r993, %r992, -1059760811;
	and.b32  	%r994, %r993, -8388608;
	sub.s32 	%r995, %r992, %r994;
	mov.b32 	%f21, %r995;
	cvt.rn.f32.s32 	%f22, %r994;
	fma.rn.f32 	%f23, %f22, 0f34000000, %f20;
	add.f32 	%f24, %f21, 0fBF800000;
	fma.rn.f32 	%f25, %f24, 0fBE055027, 0f3E1039F6;
	fma.rn.f32 	%f26, %f25, %f24, 0fBDF8CDCC;
	fma.rn.f32 	%f27, %f26, %f24, 0f3E0F2955;
	fma.rn.f32 	%f28, %f27, %f24, 0fBE2AD8B9;
	fma.rn.f32 	%f29, %f28, %f24, 0f3E4CED0B;
	fma.rn.f32 	%f30, %f29, %f24, 0fBE7FFF22;
	fma.rn.f32 	%f31, %f30, %f24, 0f3EAAAA78;
	fma.rn.f32 	%f32, %f31, %f24, 0fBF000000;
	mul.f32 	%f33, %f24, %f32;
	fma.rn.f32 	%f34, %f33, %f24, %f24;
	fma.rn.f32 	%f35, %f23, 0f3F317218, %f34;
	setp.gt.u32 	%p74, %r992, 2139095039;
	fma.rn.f32 	%f36, %f19, 0f7F800000, 0f7F800000;
	selp.f32 	%f37, %f36, %f35, %p74;
	setp.eq.f32 	%p75, %f19, 0f00000000;
	mul.f32 	%f38, %f37, 0fC0A00000;
	selp.f32 	%f39, 0f7F800000, %f38, %p75;
	setp.gt.f32 	%p76, %f39, 0f41A00000;
	selp.f32 	%f40, 0f41A00000, %f39, %p76;
	st.global.f32 	[%rd11+1212], %f40;
	mov.pred 	%p99, 0;
	mov.u32 	%r1370, %r594;
	mov.u32 	%r1371, %r1063;
	mov.u32 	%r1372, %r1064;
	mov.u32 	%r1066, %r1065;
$L__BB1_136:
	mov.u32 	%r1067, %r1066;
	add.s32 	%r607, %r1366, 1;
	setp.lt.u32 	%p77, %r1366, 99;
	and.pred  	%p78, %p99, %p77;
	mov.u32 	%r1354, %r1368;
	mov.u32 	%r1063, %r1369;
	mov.u32 	%r1064, %r1370;
	mov.u32 	%r1065, %r1371;
	mov.u32 	%r1066, %r1372;
	mov.u32 	%r1366, %r607;
	@%p78 bra 	$L__BB1_120;
$L__BB1_137:
	ret;

}
	// .globl	_Z33detect_syntactic_emergence_kernelPiS_P16SyntacticPatternii
.visible .entry _Z33detect_syntactic_emergence_kernelPiS_P16SyntacticPatternii(
	.param .u64 .ptr .align 1 _Z33detect_syntactic_emergence_kernelPiS_P16SyntacticPatternii_param_0,
	.param .u64 .ptr .align 1 _Z33detect_syntactic_emergence_kernelPiS_P16SyntacticPatternii_param_1,
	.param .u64 .ptr .align 1 _Z33detect_syntactic_emergence_kernelPiS_P16SyntacticPatternii_param_2,
	.param .u32 _Z33detect_syntactic_emergence_kernelPiS_P16SyntacticPatternii_param_3,
	.param .u32 _Z33detect_syntactic_emergence_kernelPiS_P16SyntacticPatternii_param_4
)
{
	.reg .pred 	%p<37>;
	.reg .b16 	%rs<13>;
	.reg .b32 	%r<63>;
	.reg .b32 	%f<10>;
	.reg .b64 	%rd<26>;

	ld.param.u64 	%rd8, [_Z33detect_syntactic_emergence_kernelPiS_P16SyntacticPatternii_param_1];
	ld.param.u64 	%rd7, [_Z33detect_syntactic_emergence_kernelPiS_P16SyntacticPatternii_param_2];
	ld.param.u32 	%r19, [_Z33detect_syntactic_emergence_kernelPiS_P16SyntacticPatternii_param_3];
	ld.param.u32 	%r20, [_Z33detect_syntactic_emergence_kernelPiS_P16SyntacticPatternii_param_4];
	cvta.to.global.u64 	%rd1, %rd8;
	mov.u32 	%r21, %ctaid.x;
	mov.u32 	%r22, %ntid.x;
	mov.u32 	%r23, %tid.x;
	mad.lo.s32 	%r1, %r21, %r22, %r23;
	setp.ge.s32 	%p1, %r1, %r20;
	@%p1 bra 	$L__BB2_30;
	cvta.to.global.u64 	%rd9, %rd7;
	mul.wide.s32 	%rd10, %r1, 84;
	add.s64 	%rd2, %rd9, %rd10;
	setp.lt.s32 	%p2, %r19, 2;
	@%p2 bra 	$L__BB2_30;
	add.s32 	%r2, %r19, -1;
	add.s64 	%rd3, %rd2, 40;
	setp.eq.s32 	%p3, %r19, 2;
	mov.b32 	%r62, 0;
	@%p3 bra 	$L__BB2_21;
	and.b32  	%r62, %r2, -2;
	neg.s32 	%r61, %r62;
	add.s64 	%rd25, %rd1, 4;
	mov.b32 	%r60, 1;
$L__BB2_4:
	ld.global.u32 	%r7, [%rd25+-4];
	ld.global.u32 	%r26, [%rd25];
	setp.ne.s32 	%p4, %r7, 0;
	setp.ne.s32 	%p5, %r26, 1;
	or.pred  	%p6, %p4, %p5;
	@%p6 bra 	$L__BB2_6;
	mov.b32 	%r31, 1599361601;
	st.global.u32 	[%rd2], %r31;
	mov.b32 	%r32, 1314213710;
	st.global.u32 	[%rd2+4], %r32;
	mov.b16 	%rs4, 0;
	st.global.u8 	[%rd2+8], %rs4;
	bra.uni 	$L__BB2_10;
$L__BB2_6:
	setp.ne.s32 	%p7, %r7, 1;
	setp.ne.s32 	%p8, %r26, 2;
	or.pred  	%p9, %p7, %p8;
	@%p9 bra 	$L__BB2_8;
	mov.b32 	%r29, 1314213710;
	st.global.u32 	[%rd2], %r29;
	mov.b32 	%r30, 1380275807;
	st.global.u32 	[%rd2+4], %r30;
	mov.b16 	%rs2, 0;
	mov.b16 	%rs3, 66;
	st.global.v2.u8 	[%rd2+8], {%rs3, %rs2};
	bra.uni 	$L__BB2_10;
$L__BB2_8:
	setp.ne.s32 	%p10, %r26, 1;
	setp.ne.s32 	%p11, %r7, 3;
	or.pred  	%p12, %p11, %p10;
	@%p12 bra 	$L__BB2_12;
	mov.b32 	%r27, 1598702657;
	st.global.u32 	[%rd2], %r27;
	mov.b32 	%r28, 1314213710;
	st.global.u32 	[%rd2+4], %r28;
	mov.b16 	%rs1, 0;
	st.global.u8 	[%rd2+8], %rs1;
$L__BB2_10:
	atom.global.add.u32 	%r33, [%rd2+32], 1;
	ld.global.f32 	%f1, [%rd2+36];
	add.f32 	%f2, %f1, 0f3DCCCCCD;
	min.f32 	%f3, %f2, 0f3F800000;
	st.global.f32 	[%rd2+36], %f3;
	ld.global.u32 	%r9, [%rd2+80];
	setp.gt.s32 	%p13, %r9, 9;
	@%p13 bra 	$L__BB2_12;
	mul.wide.s32 	%rd11, %r9, 4;
	add.s64 	%rd12, %rd2, %rd11;
	add.s32 	%r34, %r60, -1;
	st.global.u32 	[%rd12+40], %r34;
	ld.global.u32 	%r35, [%rd2+80];
	mul.wide.s32 	%rd13, %r35, 4;
	add.s64 	%rd14, %rd3, %rd13;
	st.global.u32 	[%rd14+4], %r60;
	mov.b32 	%r36, 2;
	st.global.u32 	[%rd2+80], %r36;
$L__BB2_12:
	ld.global.u32 	%r10, [%rd25];
	ld.global.u32 	%r37, [%rd25+4];
	setp.eq.s32 	%p14, %r10, 0;
	setp.eq.s32 	%p15, %r37, 1;
	and.pred  	%p16, %p14, %p15;
	@%p16 bra 	$L__BB2_17;
	setp.eq.s32 	%p17, %r10, 1;
	setp.eq.s32 	%p18, %r37, 2;
	and.pred  	%p19, %p17, %p18;
	@%p19 bra 	$L__BB2_16;
	setp.ne.s32 	%p20, %r37, 1;
	setp.ne.s32 	%p21, %r10, 3;
	or.pred  	%p22, %p21, %p20;
	@%p22 bra 	$L__BB2_20;
	mov.b32 	%r38, 1598702657;
	st.global.u32 	[%rd2], %r38;
	mov.b32 	%r39, 1314213710;
	st.global.u32 	[%rd2+4], %r39;
	mov.b16 	%rs5, 0;
	st.global.u8 	[%rd2+8], %rs5;
	bra.uni 	$L__BB2_18;
$L__BB2_16:
	mov.b32 	%r40, 1314213710;
	st.global.u32 	[%rd2], %r40;
	mov.b32 	%r41, 1380275807;
	st.global.u32 	[%rd2+4], %r41;
	mov.b16 	%rs6, 0;
	mov.b16 	%rs7, 66;
	st.global.v2.u8 	[%rd2+8], {%rs7, %rs6};
	bra.uni 	$L__BB2_18;
$L__BB2_17:
	mov.b32 	%r42, 1599361601;
	st.global.u32 	[%rd2], %r42;
	mov.b32 	%r43, 1314213710;
	st.global.u32 	[%rd2+4], %r43;
	mov.b16 	%rs8, 0;
	st.global.u8 	[%rd2+8], %rs8;
$L__BB2_18:
	atom.global.add.u32 	%r44, [%rd2+32], 1;
	ld.global.f32 	%f4, [%rd2+36];
	add.f32 	%f5, %f4, 0f3DCCCCCD;
	min.f32 	%f6, %f5, 0f3F800000;
	st.global.f32 	[%rd2+36], %f6;
	ld.global.u32 	%r12, [%rd2+80];
	setp.gt.s32 	%p23, %r12, 9;
	@%p23 bra 	$L__BB2_20;
	mul.wide.s32 	%rd15, %r12, 4;
	add.s64 	%rd16, %rd2, %rd15;
	st.global.u32 	[%rd16+40], %r60;
	ld.global.u32 	%r45, [%rd2+80];
	mul.wide.s32 	%rd17, %r45, 4;
	add.s64 	%rd18, %rd3, %rd17;
	add.s32 	%r46, %r60, 1;
	st.global.u32 	[%rd18+4], %r46;
	mov.b32 	%r47, 2;
	st.global.u32 	[%rd2+80], %r47;
$L__BB2_20:
	add.s32 	%r61, %r61, 2;
	add.s32 	%r60, %r60, 2;
	add.s64 	%rd25, %rd25, 8;
	setp.ne.s32 	%p24, %r61, 0;
	@%p24 bra 	$L__BB2_4;
$L__BB2_21:
	and.b32  	%r48, %r2, 1;
	setp.eq.b32 	%p25, %r48, 1;
	not.pred 	%p26, %p25;
	@%p26 bra 	$L__BB2_30;
	mul.wide.u32 	%rd19, %r62, 4;
	add.s64 	%rd20, %rd1, %rd19;
	ld.global.u32 	%r16, [%rd20];
	ld.global.u32 	%r49, [%rd20+4];
	setp.eq.s32 	%p27, %r16, 0;
	setp.eq.s32 	%p28, %r49, 1;
	and.pred  	%p29, %p27, %p28;
	@%p29 bra 	$L__BB2_27;
	setp.eq.s32 	%p30, %r16, 1;
	setp.eq.s32 	%p31, %r49, 2;
	and.pred  	%p32, %p30, %p31;
	@%p32 bra 	$L__BB2_26;
	setp.ne.s32 	%p33, %r49, 1;
	setp.ne.s32 	%p34, %r16, 3;
	or.pred  	%p35, %p34, %p33;
	@%p35 bra 	$L__BB2_30;
	mov.b32 	%r50, 1598702657;
	st.global.u32 	[%rd2], %r50;
	mov.b32 	%r51, 1314213710;
	st.global.u32 	[%rd2+4], %r51;
	mov.b16 	%rs9, 0;
	st.global.u8 	[%rd2+8], %rs9;
	bra.uni 	$L__BB2_28;
$L__BB2_26:
	mov.b32 	%r52, 1314213710;
	st.global.u32 	[%rd2], %r52;
	mov.b32 	%r53, 1380275807;
	st.global.u32 	[%rd2+4], %r53;
	mov.b16 	%rs10, 0;
	mov.b16 	%rs11, 66;
	st.global.v2.u8 	[%rd2+8], {%rs11, %rs10};
	bra.uni 	$L__BB2_28;
$L__BB2_27:
	mov.b32 	%r54, 1599361601;
	st.global.u32 	[%rd2], %r54;
	mov.b32 	%r55, 1314213710;
	st.global.u32 	[%rd2+4], %r55;
	mov.b16 	%rs12, 0;
	st.global.u8 	[%rd2+8], %rs12;
$L__BB2_28:
	atom.global.add.u32 	%r56, [%rd2+32], 1;
	ld.global.f32 	%f7, [%rd2+36];
	add.f32 	%f8, %f7, 0f3DCCCCCD;
	min.f32 	%f9, %f8, 0f3F800000;
	st.global.f32 	[%rd2+36], %f9;
	ld.global.u32 	%r18, [%rd2+80];
	setp.gt.s32 	%p36, %r18, 9;
	@%p36 bra 	$L__BB2_30;
	mul.wide.s32 	%rd21, %r18, 4;
	add.s64 	%rd22, %rd2, %rd21;
	st.global.u32 	[%rd22+40], %r62;
	ld.global.u32 	%r57, [%rd2+80];
	mul.wide.s32 	%rd23, %r57, 4;
	add.s64 	%rd24, %rd3, %rd23;
	add.s32 	%r58, %r62, 1;
	st.global.u32 	[%rd24+4], %r58;
	mov.b32 	%r59, 2;
	st.global.u32 	[%rd2+80], %r59;
$L__BB2_30:
	ret;

}
	// .globl	_Z21spike_dynamics_kernelP9BioNeuronPfS1_iff
.visible .entry _Z21spike_dynamics_kernelP9BioNeuronPfS1_iff(
	.param .u64 .ptr .align 1 _Z21spike_dynamics_kernelP9BioNeuronPfS1_iff_param_0,
	.param .u64 .ptr .align 1 _Z21spike_dynamics_kernelP9BioNeuronPfS1_iff_param_1,
	.param .u64 .ptr .align 1 _Z21spike_dynamics_kernelP9BioNeuronPfS1_iff_param_2,
	.param .u32 _Z21spike_dynamics_kernelP9BioNeuronPfS1_iff_param_3,
	.param .f32 _Z21spike_dynamics_kernelP9BioNeuronPfS1_iff_param_4,
	.param .f32 _Z21spike_dynamics_kernelP9BioNeuronPfS1_iff_param_5
)
{
	.reg .pred 	%p<6>;
	.reg .b32 	%r<13>;
	.reg .b32 	%f<28>;
	.reg .b64 	%rd<19>;

	ld.param.u64 	%rd3, [_Z21spike_dynamics_kernelP9BioNeuronPfS1_iff_param_0];
	ld.param.u64 	%rd4, [_Z21spike_dynamics_kernelP9BioNeuronPfS1_iff_param_1];
	ld.param.u64 	%rd5, [_Z21spike_dynamics_kernelP9BioNeuronPfS1_iff_param_2];
	ld.param.u32 	%r3, [_Z21spike_dynamics_kernelP9BioNeuronPfS1_iff_param_3];
	ld.param.f32 	%f7, [_Z21spike_dynamics_kernelP9BioNeuronPfS1_iff_param_4];
	ld.param.f32 	%f8, [_Z21spike_dynamics_kernelP9BioNeuronPfS1_iff_param_5];
	cvta.to.global.u64 	%rd1, %rd5;
	mov.u32 	%r4, %ctaid.x;
	mov.u32 	%r5, %ntid.x;
	mov.u32 	%r6, %tid.x;
	mad.lo.s32 	%r1, %r4, %r5, %r6;
	setp.ge.s32 	%p1, %r1, %r3;
	@%p1 bra 	$L__BB3_10;
	cvta.to.global.u64 	%rd6, %rd3;
	mul.wide.s32 	%rd7, %r1, 476;
	add.s64 	%rd2, %rd6, %rd7;
	ld.global.f32 	%f9, [%rd2+12];
	sub.f32 	%f10, %f7, %f9;
	setp.geu.f32 	%p2, %f10, 0f3B03126F;
	@%p2 bra 	$L__BB3_3;
	mul.wide.s32 	%rd17, %r1, 4;
	add.s64 	%rd18, %rd1, %rd17;
	mov.b32 	%r12, 0;
	st.global.u32 	[%rd18], %r12;
	bra.uni 	$L__BB3_10;
$L__BB3_3:
	ld.global.f32 	%f11, [%rd2];
	add.f32 	%f12, %f11, 0f3D8F5C29;
	cvta.to.global.u64 	%rd8, %rd4;
	mul.wide.s32 	%rd9, %r1, 4;
	add.s64 	%rd10, %rd8, %rd9;
	ld.global.f32 	%f13, [%rd10];
	fma.rn.f32 	%f14, %f12, 0fBDCCCCCD, %f13;
	fma.rn.f32 	%f15, %f8, %f14, %f11;
	st.global.f32 	[%rd2], %f15;
	ld.global.f32 	%f16, [%rd2+8];
	ld.global.f32 	%f17, [%rd2+4];
	sub.f32 	%f18, %f17, %f16;
	fma.rn.f32 	%f27, %f18, 0f3F733333, %f16;
	st.global.f32 	[%rd2+4], %f27;
	setp.ltu.f32 	%p3, %f15, %f27;
	@%p3 bra 	$L__BB3_8;
	ld.global.f32 	%f26, [%rd2+16];
	setp.leu.f32 	%p4, %f26, 0f3DCCCCCD;
	@%p4 bra 	$L__BB3_8;
	ld.global.u32 	%r2, [%rd2+28];
	setp.gt.s32 	%p5, %r2, 99;
	@%p5 bra 	$L__BB3_7;
	mul.wide.s32 	%rd11, %r2, 4;
	add.s64 	%rd12, %rd2, %rd11;
	st.global.f32 	[%rd12+32], %f7;
	ld.global.u32 	%r7, [%rd2+28];
	add.s32 	%r8, %r7, 1;
	st.global.u32 	[%rd2+28], %r8;
	ld.global.f32 	%f27, [%rd2+4];
	ld.global.f32 	%f26, [%rd2+16];
$L__BB3_7:
	mov.b32 	%r9, -1114678231;
	st.global.u32 	[%rd2], %r9;
	add.f32 	%f19, %f27, 0f3CA3D70A;
	st.global.f32 	[%rd2+4], %f19;
	add.f32 	%f20, %f26, 0fB8D1B717;
	st.global.f32 	[%rd2+16], %f20;
	mov.b32 	%r10, 1065353216;
	st.global.u32 	[%rd2+24], %r10;
	st.global.f32 	[%rd2+12], %f7;
	add.s64 	%rd14, %rd1, %rd9;
	st.global.u32 	[%rd14], %r10;
	bra.uni 	$L__BB3_9;
$L__BB3_8:
	add.s64 	%rd16, %rd1, %rd9;
	mov.b32 	%r11, 0;
	st.global.u32 	[%rd16], %r11;
$L__BB3_9:
	fma.rn.f32 	%f21, %f8, 0fC2480000, 0f3F800000;
	ld.global.f32 	%f22, [%rd2+20];
	mul.f32 	%f23, %f21, %f22;
	st.global.f32 	[%rd2+20], %f23;
	ld.global.f32 	%f24, [%rd2+24];
	mul.f32 	%f25, %f21, %f24;
	st.global.f32 	[%rd2+24], %f25;
$L__BB3_10:
	ret;

}
	// .globl	_Z25apply_input_spikes_kernelPfP10SDRPatternff
.visible .entry _Z25apply_input_spikes_kernelPfP10SDRPatternff(
	.param .u64 .ptr .align 1 _Z25apply_input_spikes_kernelPfP10SDRPatternff_param_0,
	.param .u64 .ptr .align 1 _Z25apply_input_spikes_kernelPfP10SDRPatternff_param_1,
	.param .f32 _Z25apply_input_spikes_kernelPfP10SDRPatternff_param_2,
	.param .f32 _Z25apply_input_spikes_kernelPfP10SDRPatternff_param_3
)
{
	.reg .pred 	%p<3>;
	.reg .b32 	%r<9>;
	.reg .b32 	%f<22>;
	.reg .b64 	%rd<9>;

	ld.param.u64 	%rd3, [_Z25apply_input_spikes_kernelPfP10SDRPatternff_param_0];
	ld.param.u64 	%rd4, [_Z25apply_input_spikes_kernelPfP10SDRPatternff_param_1];
	ld.param.f32 	%f2, [_Z25apply_input_spikes_kernelPfP10SDRPatternff_param_2];
	ld.param.f32 	%f3, [_Z25apply_input_spikes_kernelPfP10SDRPatternff_param_3];
	cvta.to.global.u64 	%rd1, %rd4;
	mov.u32 	%r2, %ctaid.x;
	mov.u32 	%r3, %ntid.x;
	mov.u32 	%r4, %tid.x;
	mad.lo.s32 	%r1, %r2, %r3, %r4;
	ld.global.u32 	%r5, [%rd1+4];
	setp.ge.s32 	%p1, %r1, %r5;
	@%p1 bra 	$L__BB4_3;
	mul.wide.s32 	%rd5, %r1, 4;
	add.s64 	%rd2, %rd1, %rd5;
	ld.global.f32 	%f4, [%rd2+1212];
	sub.f32 	%f5, %f2, %f4;
	abs.f32 	%f1, %f5;
	setp.geu.f32 	%p2, %f1, %f3;
	@%p2 bra 	$L__BB4_3;
	ld.global.u32 	%r6, [%rd2+12];
	mul.f32 	%f6, %f3, 0fBDCCCCCD;
	div.rn.f32 	%f7, %f1, %f6;
	fma.rn.f32 	%f8, %f7, 0f3BBB989D, 0f3F000000;
	cvt.sat.f32.f32 	%f9, %f8;
	mov.f32 	%f10, 0f4B400001;
	mov.f32 	%f11, 0f437C0000;
	fma.rm.f32 	%f12, %f9, %f11, %f10;
	add.f32 	%f13, %f12, 0fCB40007F;
	neg.f32 	%f14, %f13;
	fma.rn.f32 	%f15, %f7, 0f3FB8AA3B, %f14;
	fma.rn.f32 	%f16, %f7, 0f32A57060, %f15;
	mov.b32 	%r7, %f12;
	shl.b32 	%r8, %r7, 23;
	mov.b32 	%f17, %r8;
	ex2.approx.ftz.f32 	%f18, %f16;
	mul.f32 	%f19, %f18, %f17;
	cvta.to.global.u64 	%rd6, %rd3;
	mul.wide.s32 	%rd7, %r6, 4;
	add.s64 	%rd8, %rd6, %rd7;
	mul.f32 	%f20, %f19, 0f40A00000;
	atom.global.add.f32 	%f21, [%rd8], %f20;
$L__BB4_3:
	ret;

}
	// .globl	_Z17apply_stdp_kernelP9BioNeuronP18SynapticConnectionif
.visible .entry _Z17apply_stdp_kernelP9BioNeuronP18SynapticConnectionif(
	.param .u64 .ptr .align 1 _Z17apply_stdp_kernelP9BioNeuronP18SynapticConnectionif_param_0,
	.param .u64 .ptr .align 1 _Z17apply_stdp_kernelP9BioNeuronP18SynapticConnectionif_param_1,
	.param .u32 _Z17apply_stdp_kernelP9BioNeuronP18SynapticConnectionif_param_2,
	.param .f32 _Z17apply_stdp_kernelP9BioNeuronP18SynapticConnectionif_param_3
)
{
	.reg .pred 	%p<13>;
	.reg .b32 	%r<16>;
	.reg .b32 	%f<50>;
	.reg .b64 	%rd<15>;

	ld.param.u64 	%rd4, [_Z17apply_stdp_kernelP9BioNeuronP18SynapticConnectionif_param_0];
	ld.param.u64 	%rd5, [_Z17apply_stdp_kernelP9BioNeuronP18SynapticConnectionif_param_1];
	ld.param.u32 	%r4, [_Z17apply_stdp_kernelP9BioNeuronP18SynapticConnectionif_param_2];
	ld.param.f32 	%f10, [_Z17apply_stdp_kernelP9BioNeuronP18SynapticConnectionif_param_3];
	mov.u32 	%r5, %ctaid.x;
	mov.u32 	%r6, %ntid.x;
	mov.u32 	%r7, %tid.x;
	mad.lo.s32 	%r1, %r5, %r6, %r7;
	setp.ge.s32 	%p1, %r1, %r4;
	@%p1 bra 	$L__BB5_12;
	cvta.to.global.u64 	%rd6, %rd5;
	cvta.to.global.u64 	%rd7, %rd4;
	mul.wide.s32 	%rd8, %r1, 24;
	add.s64 	%rd1, %rd6, %rd8;
	ld.global.u32 	%r8, [%rd1];
	mul.wide.s32 	%rd9, %r8, 476;
	add.s64 	%rd2, %rd7, %rd9;
	ld.global.u32 	%r9, [%rd1+4];
	mul.wide.s32 	%rd10, %r9, 476;
	add.s64 	%rd3, %rd7, %rd10;
	ld.global.u32 	%r2, [%rd2+28];
	setp.lt.s32 	%p2, %r2, 1;
	mov.f32 	%f47, 0fC47A0000;
	@%p2 bra 	$L__BB5_3;
	add.s32 	%r10, %r2, -1;
	mul.wide.u32 	%rd11, %r10, 4;
	add.s64 	%rd12, %rd2, %rd11;
	ld.global.f32 	%f47, [%rd12+32];
$L__BB5_3:
	ld.global.u32 	%r3, [%rd3+28];
	setp.lt.s32 	%p3, %r3, 1;
	mov.f32 	%f48, 0fC47A0000;
	@%p3 bra 	$L__BB5_5;
	add.s32 	%r11, %r3, -1;
	mul.wide.u32 	%rd13, %r11, 4;
	add.s64 	%rd14, %rd3, %rd13;
	ld.global.f32 	%f48, [%rd14+32];
$L__BB5_5:
	add.f32 	%f13, %f10, 0fBDCCCCCD;
	setp.leu.f32 	%p4, %f47, %f13;
	setp.leu.f32 	%p5, %f48, %f13;
	or.pred  	%p6, %p4, %p5;
	@%p6 bra 	$L__BB5_12;
	sub.f32 	%f5, %f48, %f47;
	setp.leu.f32 	%p7, %f5, 0f00000000;
	setp.geu.f32 	%p8, %f5, 0f3DCCCCCD;
	or.pred  	%p9, %p7, %p8;
	@%p9 bra 	$L__BB5_8;
	div.rn.f32 	%f29, %f5, 0fBCA3D70A;
	fma.rn.f32 	%f30, %f29, 0f3BBB989D, 0f3F000000;
	cvt.sat.f32.f32 	%f31, %f30;
	mov.f32 	%f32, 0f4B400001;
	mov.f32 	%f33, 0f437C0000;
	fma.rm.f32 	%f34, %f31, %f33, %f32;
	add.f32 	%f35, %f34, 0fCB40007F;
	neg.f32 	%f36, %f35;
	fma.rn.f32 	%f37, %f29, 0f3FB8AA3B, %f36;
	fma.rn.f32 	%f38, %f29, 0f32A57060, %f37;
	mov.b32 	%r14, %f34;
	shl.b32 	%r15, %r14, 23;
	mov.b32 	%f39, %r15;
	ex2.approx.ftz.f32 	%f40, %f38;
	mul.f32 	%f41, %f40, %f39;
	ld.global.f32 	%f42, [%rd1+8];
	fma.rn.f32 	%f49, %f41, 0f3BA3D70A, %f42;
	bra.uni 	$L__BB5_11;
$L__BB5_8:
	setp.lt.f32 	%p10, %f5, 0f00000000;
	setp.gt.f32 	%p11, %f5, 0fBDCCCCCD;
	and.pred  	%p12, %p10, %p11;
	@%p12 bra 	$L__BB5_10;
	ld.global.f32 	%f49, [%rd1+8];
	bra.uni 	$L__BB5_11;
$L__BB5_10:
	div.rn.f32 	%f15, %f5, 0f3CA3D70A;
	fma.rn.f32 	%f16, %f15, 0f3BBB989D, 0f3F000000;
	cvt.sat.f32.f32 	%f17, %f16;
	mov.f32 	%f18, 0f4B400001;
	mov.f32 	%f19, 0f437C0000;
	fma.rm.f32 	%f20, %f17, %f19, %f18;
	add.f32 	%f21, %f20, 0fCB40007F;
	neg.f32 	%f22, %f21;
	fma.rn.f32 	%f23, %f15, 0f3FB8AA3B, %f22;
	fma.rn.f32 	%f24, %f15, 0f32A57060, %f23;
	mov.b32 	%r12, %f20;
	shl.b32 	%r13, %r12, 23;
	mov.b32 	%f25, %r13;
	ex2.approx.ftz.f32 	%f26, %f24;
	mul.f32 	%f27, %f26, %f25;
	ld.global.f32 	%f28, [%rd1+8];
	fma.rn.f32 	%f49, %f27, 0fBBAC0831, %f28;
$L__BB5_11:
	min.f32 	%f43, %f49, 0f40000000;
	max.f32 	%f44, %f43, 0f00000000;
	st.global.f32 	[%rd1+8], %f44;
	ld.global.f32 	%f45, [%rd1+16];
	fma.rn.f32 	%f46, %f45, 0f3F666666, 0f3DCCCCCD;
	st.global.f32 	[%rd1+16], %f46;
	st.global.f32 	[%rd1+12], %f10;
$L__BB5_12:
	ret;

}
	// .globl	_Z30hierarchical_processing_kernelPfS_S_iif
.visible .entry _Z30hierarchical_processing_kernelPfS_S_iif(
	.param .u64 .ptr .align 1 _Z30hierarchical_processing_kernelPfS_S_iif_param_0,
	.param .u64 .ptr .align 1 _Z30hierarchical_processing_kernelPfS_S_iif_param_1,
	.param .u64 .ptr .align 1 _Z30hierarchical_processing_kernelPfS_S_iif_param_2,
	.param .u32 _Z30hierarchical_processing_kernelPfS_S_iif_param_3,
	.param .u32 _Z30hierarchical_processing_kernelPfS_S_iif_param_4,
	.param .f32 _Z30hierarchical_processing_kernelPfS_S_iif_param_5
)
{
	.reg .pred 	%p<12>;
	.reg .b32 	%r<38>;
	.reg .b32 	%f<115>;
	.reg .b64 	%rd<31>;

	ld.param.u64 	%rd11, [_Z30hierarchical_processing_kernelPfS_S_iif_param_0];
	ld.param.u64 	%rd10, [_Z30hierarchical_processing_kernelPfS_S_iif_param_1];
	ld.param.u64 	%rd12, [_Z30hierarchical_processing_kernelPfS_S_iif_param_2];
	ld.param.u32 	%r23, [_Z30hierarchical_processing_kernelPfS_S_iif_param_3];
	ld.param.u32 	%r24, [_Z30hierarchical_processing_kernelPfS_S_iif_param_4];
	cvta.to.global.u64 	%rd1, %rd11;
	cvta.to.global.u64 	%rd2, %rd12;
	mov.u32 	%r25, %ctaid.x;
	mov.u32 	%r26, %ntid.x;
	mov.u32 	%r27, %tid.x;
	mad.lo.s32 	%r1, %r25, %r26, %r27;
	setp.ge.s32 	%p1, %r1, %r24;
	@%p1 bra 	$L__BB6_16;
	setp.lt.s32 	%p2, %r23, 1;
	mov.f32 	%f114, 0f00000000;
	@%p2 bra 	$L__BB6_15;
	mul.lo.s32 	%r2, %r23, %r1;
	and.b32  	%r3, %r23, 15;
	setp.lt.u32 	%p3, %r23, 16;
	mov.f32 	%f113, 0f00000000;
	mov.b32 	%r34, 0;
	@%p3 bra 	$L__BB6_5;
	and.b32  	%r34, %r23, 2147483632;
	neg.s32 	%r32, %r34;
	add.s64 	%rd3, %rd2, 32;
	add.s64 	%rd29, %rd1, 32;
	mov.f32 	%f113, 0f00000000;
	mov.u32 	%r31, %r2;
$L__BB6_4:
	.pragma "nounroll";
	mul.wide.s32 	%rd13, %r31, 4;
	add.s64 	%rd14, %rd3, %rd13;
	ld.global.f32 	%f20, [%rd14+-32];
	ld.global.f32 	%f21, [%rd29+-32];
	fma.rn.f32 	%f22, %f20, %f21, %f113;
	ld.global.f32 	%f23, [%rd14+-28];
	ld.global.f32 	%f24, [%rd29+-28];
	fma.rn.f32 	%f25, %f23, %f24, %f22;
	ld.global.f32 	%f26, [%rd14+-24];
	ld.global.f32 	%f27, [%rd29+-24];
	fma.rn.f32 	%f28, %f26, %f27, %f25;
	ld.global.f32 	%f29, [%rd14+-20];
	ld.global.f32 	%f30, [%rd29+-20];
	fma.rn.f32 	%f31, %f29, %f30, %f28;
	ld.global.f32 	%f32, [%rd14+-16];
	ld.global.f32 	%f33, [%rd29+-16];
	fma.rn.f32 	%f34, %f32, %f33, %f31;
	ld.global.f32 	%f35, [%rd14+-12];
	ld.global.f32 	%f36, [%rd29+-12];
	fma.rn.f32 	%f37, %f35, %f36, %f34;
	ld.global.f32 	%f38, [%rd14+-8];
	ld.global.f32 	%f39, [%rd29+-8];
	fma.rn.f32 	%f40, %f38, %f39, %f37;
	ld.global.f32 	%f41, [%rd14+-4];
	ld.global.f32 	%f42, [%rd29+-4];
	fma.rn.f32 	%f43, %f41, %f42, %f40;
	ld.global.f32 	%f44, [%rd14];
	ld.global.f32 	%f45, [%rd29];
	fma.rn.f32 	%f46, %f44, %f45, %f43;
	ld.global.f32 	%f47, [%rd14+4];
	ld.global.f32 	%f48, [%rd29+4];
	fma.rn.f32 	%f49, %f47, %f48, %f46;
	ld.global.f32 	%f50, [%rd14+8];
	ld.global.f32 	%f51, [%rd29+8];
	fma.rn.f32 	%f52, %f50, %f51, %f49;
	ld.global.f32 	%f53, [%rd14+12];
	ld.global.f32 	%f54, [%rd29+12];
	fma.rn.f32 	%f55, %f53, %f54, %f52;
	ld.global.f32 	%f56, [%rd14+16];
	ld.global.f32 	%f57, [%rd29+16];
	fma.rn.f32 	%f58, %f56, %f57, %f55;
	ld.global.f32 	%f59, [%rd14+20];
	ld.global.f32 	%f60, [%rd29+20];
	fma.rn.f32 	%f61, %f59, %f60, %f58;
	ld.global.f32 	%f62, [%rd14+24];
	ld.global.f32 	%f63, [%rd29+24];
	fma.rn.f32 	%f64, %f62, %f63, %f61;
	ld.global.f32 	%f65, [%rd14+28];
	ld.global.f32 	%f66, [%rd29+28];
	fma.rn.f32 	%f113, %f65, %f66, %f64;
	add.s32 	%r32, %r32, 16;
	add.s32 	%r31, %r31, 16;
	add.s64 	%rd29, %rd29, 64;
	setp.ne.s32 	%p4, %r32, 0;
	@%p4 bra 	$L__BB6_4;
$L__BB6_5:
	setp.eq.s32 	%p5, %r3, 0;
	@%p5 bra 	$L__BB6_14;
	and.b32  	%r11, %r23, 7;
	setp.lt.u32 	%p6, %r3, 8;
	@%p6 bra 	$L__BB6_8;
	add.s32 	%r29, %r34, %r2;
	mul.wide.s32 	%rd15, %r29, 4;
	add.s64 	%rd16, %rd2, %rd15;
	ld.global.f32 	%f68, [%rd16];
	mul.wide.u32 	%rd17, %r34, 4;
	add.s64 	%rd18, %rd1, %rd17;
	ld.global.f32 	%f69, [%rd18];
	fma.rn.f32 	%f70, %f68, %f69, %f113;
	ld.global.f32 	%f71, [%rd16+4];
	ld.global.f32 	%f72, [%rd18+4];
	fma.rn.f32 	%f73, %f71, %f72, %f70;
	ld.global.f32 	%f74, [%rd16+8];
	ld.global.f32 	%f75, [%rd18+8];
	fma.rn.f32 	%f76, %f74, %f75, %f73;
	ld.global.f32 	%f77, [%rd16+12];
	ld.global.f32 	%f78, [%rd18+12];
	fma.rn.f32 	%f79, %f77, %f78, %f76;
	ld.global.f32 	%f80, [%rd16+16];
	ld.global.f32 	%f81, [%rd18+16];
	fma.rn.f32 	%f82, %f80, %f81, %f79;
	ld.global.f32 	%f83, [%rd16+20];
	ld.global.f32 	%f84, [%rd18+20];
	fma.rn.f32 	%f85, %f83, %f84, %f82;
	ld.global.f32 	%f86, [%rd16+24];
	ld.global.f32 	%f87, [%rd18+24];
	fma.rn.f32 	%f88, %f86, %f87, %f85;
	ld.global.f32 	%f89, [%rd16+28];
	ld.global.f32 	%f90, [%rd18+28];
	fma.rn.f32 	%f113, %f89, %f90, %f88;
	add.s32 	%r34, %r34, 8;
$L__BB6_8:
	setp.eq.s32 	%p7, %r11, 0;
	@%p7 bra 	$L__BB6_14;
	and.b32  	%r14, %r23, 3;
	setp.lt.u32 	%p8, %r11, 4;
	@%p8 bra 	$L__BB6_11;
	add.s32 	%r30, %r34, %r2;
	mul.wide.s32 	%rd19, %r30, 4;
	add.s64 	%rd20, %rd2, %rd19;
	ld.global.f32 	%f92, [%rd20];
	mul.wide.u32 	%rd21, %r34, 4;
	add.s64 	%rd22, %rd1, %rd21;
	ld.global.f32 	%f93, [%rd22];
	fma.rn.f32 	%f94, %f92, %f93, %f113;
	ld.global.f32 	%f95, [%rd20+4];
	ld.global.f32 	%f96, [%rd22+4];
	fma.rn.f32 	%f97, %f95, %f96, %f94;
	ld.global.f32 	%f98, [%rd20+8];
	ld.global.f32 	%f99, [%rd22+8];
	fma.rn.f32 	%f100, %f98, %f99, %f97;
	ld.global.f32 	%f101, [%rd20+12];
	ld.global.f32 	%f102, [%rd22+12];
	fma.rn.f32 	%f113, %f101, %f102, %f100;
	add.s32 	%r34, %r34, 4;
$L__BB6_11:
	setp.eq.s32 	%p9, %r14, 0;
	@%p9 bra 	$L__BB6_14;
	mul.wide.u32 	%rd23, %r34, 4;
	add.s64 	%rd30, %rd1, %rd23;
	add.s32 	%r37, %r34, %r2;
	neg.s32 	%r36, %r14;
$L__BB6_13:
	.pragma "nounroll";
	mul.wide.s32 	%rd24, %r37, 4;
	add.s64 	%rd25, %rd2, %rd24;
	ld.global.f32 	%f103, [%rd25];
	ld.global.f32 	%f104, [%rd30];
	fma.rn.f32 	%f113, %f103, %f104, %f113;
	add.s64 	%rd30, %rd30, 4;
	add.s32 	%r37, %r37, 1;
	add.s32 	%r36, %r36, 1;
	setp.ne.s32 	%p10, %r36, 0;
	@%p10 bra 	$L__BB6_13;
$L__BB6_14:
	setp.gt.f32 	%p11, %f113, 0f3F800000;
	selp.f32 	%f114, 0f3F800000, 0f00000000, %p11;
$L__BB6_15:
	cvta.to.global.u64 	%rd26, %rd10;
	mul.wide.s32 	%rd27, %r1, 4;
	add.s64 	%rd28, %rd26, %rd27;
	st.global.f32 	[%rd28], %f114;
$L__BB6_16:
	ret;

}
	// .globl	_Z23prediction_error_kernelPfS_S_iP9LayerDataiS_i
.visible .entry _Z23prediction_error_kernelPfS_S_iP9LayerDataiS_i(
	.param .u64 .ptr .align 1 _Z23prediction_error_kernelPfS_S_iP9LayerDataiS_i_param_0,
	.param .u64 .ptr .align 1 _Z23prediction_error_kernelPfS_S_iP9LayerDataiS_i_param_1,
	.param .u64 .ptr .align 1 _Z23prediction_error_kernelPfS_S_iP9LayerDataiS_i_param_2,
	.param .u32 _Z23prediction_error_kernelPfS_S_iP9LayerDataiS_i_param_3,
	.param .u64 .ptr .align 1 _Z23prediction_error_kernelPfS_S_iP9LayerDataiS_i_param_4,
	.param .u32 _Z23prediction_error_kernelPfS_S_iP9LayerDataiS_i_param_5,
	.param .u64 .ptr .align 1 _Z23prediction_error_kernelPfS_S_iP9LayerDataiS_i_param_6,
	.param .u32 _Z23prediction_error_kernelPfS_S_iP9LayerDataiS_i_param_7
)
{
	.reg .pred 	%p<37>;
	.reg .b32 	%r<65>;
	.reg .b32 	%f<248>;
	.reg .b64 	%rd<30>;

	ld.param.u64 	%rd4, [_Z23prediction_error_kernelPfS_S_iP9LayerDataiS_i_param_0];
	ld.param.u64 	%rd5, [_Z23prediction_error_kernelPfS_S_iP9LayerDataiS_i_param_1];
	ld.param.u64 	%rd6, [_Z23prediction_error_kernelPfS_S_iP9LayerDataiS_i_param_2];
	ld.param.u32 	%r10, [_Z23prediction_error_kernelPfS_S_iP9LayerDataiS_i_param_3];
	ld.param.u64 	%rd8, [_Z23prediction_error_kernelPfS_S_iP9LayerDataiS_i_param_4];
	ld.param.u32 	%r11, [_Z23prediction_error_kernelPfS_S_iP9LayerDataiS_i_param_5];
	ld.param.u64 	%rd7, [_Z23prediction_error_kernelPfS_S_iP9LayerDataiS_i_param_6];
	ld.param.u32 	%r12, [_Z23prediction_error_kernelPfS_S_iP9LayerDataiS_i_param_7];
	cvta.to.global.u64 	%rd1, %rd8;
	cvta.to.global.u64 	%rd2, %rd7;
	mov.u32 	%r13, %ctaid.x;
	mov.u32 	%r14, %ntid.x;
	mov.u32 	%r15, %tid.x;
	mad.lo.s32 	%r1, %r13, %r14, %r15;
	setp.ge.s32 	%p1, %r1, %r10;
	@%p1 bra 	$L__BB7_27;
	cvta.to.global.u64 	%rd9, %rd5;
	cvta.to.global.u64 	%rd10, %rd4;
	mul.wide.s32 	%rd11, %r1, 4;
	add.s64 	%rd12, %rd9, %rd11;
	ld.global.f32 	%f30, [%rd12];
	add.s64 	%rd13, %rd10, %rd11;
	ld.global.f32 	%f1, [%rd13];
	sub.f32 	%f2, %f1, %f30;
	abs.f32 	%f3, %f2;
	setp.eq.f32 	%p2, %f2, 0f3F800000;
	mov.f32 	%f241, 0f3F800000;
	@%p2 bra 	$L__BB7_6;
	setp.num.f32 	%p3, %f3, %f3;
	@%p3 bra 	$L__BB7_4;
	mov.f32 	%f86, 0f40000000;
	add.rn.f32 	%f241, %f2, %f86;
	bra.uni 	$L__BB7_6;
$L__BB7_4:
	setp.lt.f32 	%p4, %f3, 0f00800000;
	mul.f32 	%f31, %f3, 0f4B800000;
	selp.f32 	%f32, %f31, %f3, %p4;
	mov.b32 	%r16, %f32;
	add.s32 	%r17, %r16, -1060439283;
	and.b32  	%r18, %r17, -8388608;
	sub.s32 	%r19, %r16, %r18;
	mov.b32 	%f33, %r19;
	cvt.rn.f32.s32 	%f34, %r18;
	selp.f32 	%f35, 0fC1C00000, 0f00000000, %p4;
	fma.rn.f32 	%f36, %f34, 0f34000000, %f35;
	add.f32 	%f37, %f33, 0fBF800000;
	add.f32 	%f38, %f33, 0f3F800000;
	rcp.approx.ftz.f32 	%f39, %f38;
	add.f32 	%f40, %f37, %f37;
	mul.f32 	%f41, %f40, %f39;
	mul.f32 	%f42, %f41, %f41;
	neg.f32 	%f43, %f41;
	sub.f32 	%f44, %f37, %f41;
	add.f32 	%f45, %f44, %f44;
	fma.rn.f32 	%f46, %f43, %f37, %f45;
	mul.rn.f32 	%f47, %f39, %f46;
	fma.rn.f32 	%f48, %f42, 0f3A2C32E4, 0f3B52E7DB;
	fma.rn.f32 	%f49, %f48, %f42, 0f3C93BB73;
	fma.rn.f32 	%f50, %f49, %f42, 0f3DF6384F;
	mul.rn.f32 	%f51, %f50, %f42;
	fma.rn.f32 	%f52, %f41, 0f3FB8AA3B, %f36;
	mul.f32 	%f53, %f51, 0f40400000;
	sub.f32 	%f54, %f36, %f52;
	fma.rn.f32 	%f55, %f41, 0f3FB8AA3B, %f54;
	fma.rn.f32 	%f56, %f47, 0f3FB8AA3B, %f55;
	fma.rn.f32 	%f57, %f41, 0f32A55E34, %f56;
	fma.rn.f32 	%f58, %f53, %f47, %f57;
	fma.rn.f32 	%f59, %f51, %f41, %f58;
	add.rn.f32 	%f60, %f52, %f59;
	mov.f32 	%f61, 0f40000000;
	mul.rn.f32 	%f62, %f60, %f61;
	cvt.rni.f32.f32 	%f63, %f62;
	sub.f32 	%f64, %f62, %f63;
	neg.f32 	%f65, %f62;
	fma.rn.f32 	%f66, %f60, 0f40000000, %f65;
	neg.f32 	%f67, %f52;
	add.rn.f32 	%f68, %f60, %f67;
	neg.f32 	%f69, %f68;
	add.rn.f32 	%f70, %f59, %f69;
	fma.rn.f32 	%f71, %f70, 0f40000000, %f66;
	add.f32 	%f72, %f64, %f71;
	setp.gt.f32 	%p5, %f63, 0f00000000;
	selp.b32 	%r20, 0, -2097152000, %p5;
	setp.neu.f32 	%p6, %f2, 0f00000000;
	setp.neu.f32 	%p7, %f3, 0f7F800000;
	setp.lt.f32 	%p8, %f62, 0f00000000;
	selp.f32 	%f73, 0f00000000, 0f7F800000, %p8;
	abs.f32 	%f74, %f62;
	setp.gt.f32 	%p9, %f74, 0f43180000;
	cvt.rzi.s32.f32 	%r21, %f63;
	shl.b32 	%r22, %r21, 23;
	sub.s32 	%r23, %r22, %r20;
	mov.b32 	%f75, %r23;
	add.s32 	%r24, %r20, 2130706432;
	mov.b32 	%f76, %r24;
	fma.rn.f32 	%f77, %f72, 0f391FCB8E, 0f3AAF85ED;
	fma.rn.f32 	%f78, %f77, %f72, 0f3C1D9856;
	fma.rn.f32 	%f79, %f78, %f72, 0f3D6357BB;
	fma.rn.f32 	%f80, %f79, %f72, 0f3E75FDEC;
	fma.rn.f32 	%f81, %f80, %f72, 0f3F317218;
	fma.rn.f32 	%f82, %f81, %f72, 0f3F800000;
	mul.f32 	%f83, %f82, %f76;
	mul.f32 	%f84, %f83, %f75;
	selp.f32 	%f241, %f73, %f84, %p9;
	and.pred  	%p10, %p6, %p7;
	@%p10 bra 	$L__BB7_6;
	add.f32 	%f85, %f2, %f2;
	mov.b32 	%r25, %f85;
	and.b32  	%r26, %r25, 2147483647;
	mov.b32 	%f241, %r26;
$L__BB7_6:
	setp.lt.s32 	%p11, %r12, 4;
	setp.eq.s64 	%p12, %rd7, 0;
	mov.f32 	%f245, 0f00000000;
	or.pred  	%p13, %p12, %p11;
	@%p13 bra 	$L__BB7_16;
	min.u32 	%r28, %r12, 6;
	neg.s32 	%r64, %r28;
	add.s32 	%r29, %r12, -2;
	mad.lo.s32 	%r62, %r10, %r29, %r1;
	mov.f32 	%f242, 0f00000000;
	mov.b32 	%r63, 0;
	mov.f32 	%f243, %f242;
$L__BB7_8:
	add.s32 	%r63, %r63, 1;
	cvt.rn.f32.u32 	%f89, %r63;
	mul.f32 	%f90, %f89, 0fBF000000;
	fma.rn.f32 	%f91, %f90, 0f3BBB989D, 0f3F000000;
	cvt.sat.f32.f32 	%f92, %f91;
	mov.f32 	%f93, 0f4B400001;
	mov.f32 	%f94, 0f437C0000;
	fma.rm.f32 	%f95, %f92, %f94, %f93;
	add.f32 	%f96, %f95, 0fCB40007F;
	neg.f32 	%f97, %f96;
	fma.rn.f32 	%f98, %f90, 0f3FB8AA3B, %f97;
	fma.rn.f32 	%f99, %f90, 0f32A57060, %f98;
	mov.b32 	%r30, %f95;
	shl.b32 	%r31, %r30, 23;
	mov.b32 	%f100, %r31;
	ex2.approx.ftz.f32 	%f101, %f99;
	mul.f32 	%f102, %f101, %f100;
	add.f32 	%f243, %f243, %f102;
	mul.wide.s32 	%rd14, %r62, 4;
	add.s64 	%rd15, %rd2, %rd14;
	ld.global.f32 	%f103, [%rd15];
	fma.rn.f32 	%f242, %f103, %f102, %f242;
	add.s32 	%r64, %r64, 1;
	sub.s32 	%r62, %r62, %r10;
	setp.ne.s32 	%p14, %r64, -1;
	@%p14 bra 	$L__BB7_8;
	setp.leu.f32 	%p15, %f243, 0f00000000;
	mov.f32 	%f245, 0f00000000;
	@%p15 bra 	$L__BB7_16;
	div.rn.f32 	%f106, %f242, %f243;
	sub.f32 	%f12, %f1, %f106;
	abs.f32 	%f13, %f12;
	setp.eq.f32 	%p16, %f12, 0f3F800000;
	mov.f32 	%f244, 0f3F800000;
	@%p16 bra 	$L__BB7_15;
	setp.num.f32 	%p17, %f13, %f13;
	@%p17 bra 	$L__BB7_13;
	mov.f32 	%f162, 0f40000000;
	add.rn.f32 	%f244, %f12, %f162;
	bra.uni 	$L__BB7_15;
$L__BB7_13:
	setp.lt.f32 	%p18, %f13, 0f00800000;
	mul.f32 	%f107, %f13, 0f4B800000;
	selp.f32 	%f108, %f107, %f13, %p18;
	mov.b32 	%r32, %f108;
	add.s32 	%r33, %r32, -1060439283;
	and.b32  	%r34, %r33, -8388608;
	sub.s32 	%r35, %r32, %r34;
	mov.b32 	%f109, %r35;
	cvt.rn.f32.s32 	%f110, %r34;
	selp.f32 	%f111, 0fC1C00000, 0f00000000, %p18;
	fma.rn.f32 	%f112, %f110, 0f34000000, %f111;
	add.f32 	%f113, %f109, 0fBF800000;
	add.f32 	%f114, %f109, 0f3F800000;
	rcp.approx.ftz.f32 	%f115, %f114;
	add.f32 	%f116, %f113, %f113;
	mul.f32 	%f117, %f116, %f115;
	mul.f32 	%f118, %f117, %f117;
	neg.f32 	%f119, %f117;
	sub.f32 	%f120, %f113, %f117;
	add.f32 	%f121, %f120, %f120;
	fma.rn.f32 	%f122, %f119, %f113, %f121;
	mul.rn.f32 	%f123, %f115, %f122;
	fma.rn.f32 	%f124, %f118, 0f3A2C32E4, 0f3B52E7DB;
	fma.rn.f32 	%f125, %f124, %f118, 0f3C93BB73;
	fma.rn.f32 	%f126, %f125, %f118, 0f3DF6384F;
	mul.rn.f32 	%f127, %f126, %f118;
	fma.rn.f32 	%f128, %f117, 0f3FB8AA3B, %f112;
	mul.f32 	%f129, %f127, 0f40400000;
	sub.f32 	%f130, %f112, %f128;
	fma.rn.f32 	%f131, %f117, 0f3FB8AA3B, %f130;
	fma.rn.f32 	%f132, %f123, 0f3FB8AA3B, %f131;
	fma.rn.f32 	%f133, %f117, 0f32A55E34, %f132;
	fma.rn.f32 	%f134, %f129, %f123, %f133;
	fma.rn.f32 	%f135, %f127, %f117, %f134;
	add.rn.f32 	%f136, %f128, %f135;
	mov.f32 	%f137, 0f40000000;
	mul.rn.f32 	%f138, %f136, %f137;
	cvt.rni.f32.f32 	%f139, %f138;
	sub.f32 	%f140, %f138, %f139;
	neg.f32 	%f141, %f138;
	fma.rn.f32 	%f142, %f136, 0f40000000, %f141;
	neg.f32 	%f143, %f128;
	add.rn.f32 	%f144, %f136, %f143;
	neg.f32 	%f145, %f144;
	add.rn.f32 	%f146, %f135, %f145;
	fma.rn.f32 	%f147, %f146, 0f40000000, %f142;
	add.f32 	%f148, %f140, %f147;
	setp.gt.f32 	%p19, %f139, 0f00000000;
	selp.b32 	%r36, 0, -2097152000, %p19;
	setp.neu.f32 	%p20, %f12, 0f00000000;
	setp.neu.f32 	%p21, %f13, 0f7F800000;
	setp.lt.f32 	%p22, %f138, 0f00000000;
	selp.f32 	%f149, 0f00000000, 0f7F800000, %p22;
	abs.f32 	%f150, %f138;
	setp.gt.f32 	%p23, %f150, 0f43180000;
	cvt.rzi.s32.f32 	%r37, %f139;
	shl.b32 	%r38, %r37, 23;
	sub.s32 	%r39, %r38, %r36;
	mov.b32 	%f151, %r39;
	add.s32 	%r40, %r36, 2130706432;
	mov.b32 	%f152, %r40;
	fma.rn.f32 	%f153, %f148, 0f391FCB8E, 0f3AAF85ED;
	fma.rn.f32 	%f154, %f153, %f148, 0f3C1D9856;
	fma.rn.f32 	%f155, %f154, %f148, 0f3D6357BB;
	fma.rn.f32 	%f156, %f155, %f148, 0f3E75FDEC;
	fma.rn.f32 	%f157, %f156, %f148, 0f3F317218;
	fma.rn.f32 	%f158, %f157, %f148, 0f3F800000;
	mul.f32 	%f159, %f158, %f152;
	mul.f32 	%f160, %f159, %f151;
	selp.f32 	%f244, %f149, %f160, %p23;
	and.pred  	%p24, %p20, %p21;
	@%p24 bra 	$L__BB7_15;
	add.f32 	%f161, %f12, %f12;
	mov.b32 	%r41, %f161;
	and.b32  	%r42, %r41, 2147483647;
	mov.b32 	%f244, %r42;
$L__BB7_15:
	mul.f32 	%f245, %f244, 0f3E99999A;
$L__BB7_16:
	setp.lt.s32 	%p25, %r11, 1;
	mov.f32 	%f247, 0f00000000;
	@%p25 bra 	$L__BB7_23;
	add.s32 	%r43, %r11, -1;
	mul.wide.u32 	%rd16, %r43, 40;
	add.s64 	%rd17, %rd1, %rd16;
	ld.global.u64 	%rd18, [%rd17+8];
	ld.global.u32 	%r44, [%rd17+4];
	rem.s32 	%r45, %r1, %r44;
	mul.wide.s32 	%rd19, %r45, 4;
	add.s64 	%rd20, %rd18, %rd19;
	ld.f32 	%f165, [%rd20];
	sub.f32 	%f20, %f1, %f165;
	abs.f32 	%f21, %f20;
	setp.eq.f32 	%p26, %f20, 0f3F800000;
	mov.f32 	%f246, 0f3F800000;
	@%p26 bra 	$L__BB7_22;
	setp.num.f32 	%p27, %f21, %f21;
	@%p27 bra 	$L__BB7_20;
	mov.f32 	%f221, 0f40000000;
	add.rn.f32 	%f246, %f20, %f221;
	bra.uni 	$L__BB7_22;
$L__BB7_20:
	setp.lt.f32 	%p28, %f21, 0f00800000;
	mul.f32 	%f166, %f21, 0f4B800000;
	selp.f32 	%f167, %f166, %f21, %p28;
	mov.b32 	%r46, %f167;
	add.s32 	%r47, %r46, -1060439283;
	and.b32  	%r48, %r47, -8388608;
	sub.s32 	%r49, %r46, %r48;
	mov.b32 	%f168, %r49;
	cvt.rn.f32.s32 	%f169, %r48;
	selp.f32 	%f170, 0fC1C00000, 0f00000000, %p28;
	fma.rn.f32 	%f171, %f169, 0f34000000, %f170;
	add.f32 	%f172, %f168, 0fBF800000;
	add.f32 	%f173, %f168, 0f3F800000;
	rcp.approx.ftz.f32 	%f174, %f173;
	add.f32 	%f175, %f172, %f172;
	mul.f32 	%f176, %f175, %f174;
	mul.f32 	%f177, %f176, %f176;
	neg.f32 	%f178, %f176;
	sub.f32 	%f179, %f172, %f176;
	add.f32 	%f180, %f179, %f179;
	fma.rn.f32 	%f181, %f178, %f172, %f180;
	mul.rn.f32 	%f182, %f174, %f181;
	fma.rn.f32 	%f183, %f177, 0f3A2C32E4, 0f3B52E7DB;
	fma.rn.f32 	%f184, %f183, %f177, 0f3C93BB73;
	fma.rn.f32 	%f185, %f184, %f177, 0f3DF6384F;
	mul.rn.f32 	%f186, %f185, %f177;
	fma.rn.f32 	%f187, %f176, 0f3FB8AA3B, %f171;
	mul.f32 	%f188, %f186, 0f40400000;
	sub.f32 	%f189, %f171, %f187;
	fma.rn.f32 	%f190, %f176, 0f3FB8AA3B, %f189;
	fma.rn.f32 	%f191, %f182, 0f3FB8AA3B, %f190;
	fma.rn.f32 	%f192, %f176, 0f32A55E34, %f191;
	fma.rn.f32 	%f193, %f188, %f182, %f192;
	fma.rn.f32 	%f194, %f186, %f176, %f193;
	add.rn.f32 	%f195, %f187, %f194;
	mov.f32 	%f196, 0f40000000;
	mul.rn.f32 	%f197, %f195, %f196;
	cvt.rni.f32.f32 	%f198, %f197;
	sub.f32 	%f199, %f197, %f198;
	neg.f32 	%f200, %f197;
	fma.rn.f32 	%f201, %f195, 0f40000000, %f200;
	neg.f32 	%f202, %f187;
	add.rn.f32 	%f203, %f195, %f202;
	neg.f32 	%f204, %f203;
	add.rn.f32 	%f205, %f194, %f204;
	fma.rn.f32 	%f206, %f205, 0f40000000, %f201;
	add.f32 	%f207, %f199, %f206;
	setp.gt.f32 	%p29, %f198, 0f00000000;
	selp.b32 	%r50, 0, -2097152000, %p29;
	setp.neu.f32 	%p30, %f20, 0f00000000;
	setp.neu.f32 	%p31, %f21, 0f7F800000;
	setp.lt.f32 	%p32, %f197, 0f00000000;
	selp.f32 	%f208, 0f00000000, 0f7F800000, %p32;
	abs.f32 	%f209, %f197;
	setp.gt.f32 	%p33, %f209, 0f43180000;
	cvt.rzi.s32.f32 	%r51, %f198;
	shl.b32 	%r52, %r51, 23;
	sub.s32 	%r53, %r52, %r50;
	mov.b32 	%f210, %r53;
	add.s32 	%r54, %r50, 2130706432;
	mov.b32 	%f211, %r54;
	fma.rn.f32 	%f212, %f207, 0f391FCB8E, 0f3AAF85ED;
	fma.rn.f32 	%f213, %f212, %f207, 0f3C1D9856;
	fma.rn.f32 	%f214, %f213, %f207, 0f3D6357BB;
	fma.rn.f32 	%f215, %f214, %f207, 0f3E75FDEC;
	fma.rn.f32 	%f216, %f215, %f207, 0f3F317218;
	fma.rn.f32 	%f217, %f216, %f207, 0f3F800000;
	mul.f32 	%f218, %f217, %f211;
	mul.f32 	%f219, %f218, %f210;
	selp.f32 	%f246, %f208, %f219, %p33;
	and.pred  	%p34, %p30, %p31;
	@%p34 bra 	$L__BB7_22;
	add.f32 	%f220, %f20, %f20;
	mov.b32 	%r55, %f220;
	and.b32  	%r56, %r55, 2147483647;
	mov.b32 	%f246, %r56;
$L__BB7_22:
	mul.f32 	%f247, %f246, 0f3E4CCCCD;
$L__BB7_23:
	mul.wide.s32 	%rd21, %r11, 40;
	add.s64 	%rd3, %rd1, %rd21;
	fma.rn.f32 	%f222, %f241, 0f3F000000, %f245;
	add.f32 	%f223, %f222, %f247;
	add.f32 	%f224, %f223, 0f3F800000;
	div.rn.f32 	%f28, %f223, %f224;
	cvta.to.global.u64 	%rd22, %rd6;
	add.s64 	%rd24, %rd22, %rd11;
	st.global.f32 	[%rd24], %f28;
	atom.global.add.f32 	%f225, [%rd3+24], %f28;
	setp.leu.f32 	%p35, %f28, 0f3DCCCCCD;
	@%p35 bra 	$L__BB7_25;
	atom.global.add.u32 	%r57, [%rd3+28], 1;
	mul.f32 	%f226, %f28, 0fC0A00000;
	fma.rn.f32 	%f227, %f226, 0f3BBB989D, 0f3F000000;
	cvt.sat.f32.f32 	%f228, %f227;
	mov.f32 	%f229, 0f4B400001;
	mov.f32 	%f230, 0f437C0000;
	fma.rm.f32 	%f231, %f228, %f230, %f229;
	add.f32 	%f232, %f231, 0fCB40007F;
	neg.f32 	%f233, %f232;
	fma.rn.f32 	%f234, %f226, 0f3FB8AA3B, %f233;
	fma.rn.f32 	%f235, %f226, 0f32A57060, %f234;
	mov.b32 	%r58, %f231;
	shl.b32 	%r59, %r58, 23;
	mov.b32 	%f236, %r59;
	ex2.approx.ftz.f32 	%f237, %f235;
	mul.f32 	%f238, %f237, %f236;
	ld.global.u64 	%rd25, [%rd3+8];
	add.s64 	%rd27, %rd25, %rd11;
	ld.f32 	%f239, [%rd27];
	mul.f32 	%f240, %f238, %f239;
	st.f32 	[%rd27], %f240;
$L__BB7_25:
	setp.eq.s64 	%p36, %rd7, 0;
	@%p36 bra 	$L__BB7_27;
	add.s32 	%r60, %r12, -1;
	mad.lo.s32 	%r61, %r60, %r10, %r1;
	mul.wide.s32 	%rd28, %r61, 4;
	add.s64 	%rd29, %rd2, %rd28;
	st.global.f32 	[%rd29], %f1;
$L__BB7_27:
	ret;

}
	// .globl	_Z27memory_consolidation_kernelP19ConsolidationBufferP10SDRPatternP9LayerDataPfifi
.visible .entry _Z27memory_consolidation_kernelP19ConsolidationBufferP10SDRPatternP9LayerDataPfifi(
	.param .u64 .ptr .align 1 _Z27memory_consolidation_kernelP19ConsolidationBufferP10SDRPatternP9LayerDataPfifi_param_0,
	.param .u64 .ptr .align 1 _Z27memory_consolidation_kernelP19ConsolidationBufferP10SDRPatternP9LayerDataPfifi_param_1,
	.param .u64 .ptr .align 1 _Z27memory_consolidation_kernelP19ConsolidationBufferP10SDRPatternP9LayerDataPfifi_param_2,
	.param .u64 .ptr .align 1 _Z27memory_consolidation_kernelP19ConsolidationBufferP10SDRPatternP9LayerDataPfifi_param_3,
	.param .u32 _Z27memory_consolidation_kernelP19ConsolidationBufferP10SDRPatternP9LayerDataPfifi_param_4,
	.param .f32 _Z27memory_consolidation_kernelP19ConsolidationBufferP10SDRPatternP9LayerDataPfifi_param_5,
	.param .u32 _Z27memory_consolidation_kernelP19ConsolidationBufferP10SDRPatternP9LayerDataPfifi_param_6
)
{
	.reg .pred 	%p<62>;
	.reg .b32 	%r<208>;
	.reg .b32 	%f<51>;
	.reg .b64 	%rd<44>;

	ld.param.u64 	%rd17, [_Z27memory_consolidation_kernelP19ConsolidationBufferP10SDRPatternP9LayerDataPfifi_param_0];
	ld.param.u64 	%rd14, [_Z27memory_consolidation_kernelP19ConsolidationBufferP10SDRPatternP9LayerDataPfifi_param_1];
	ld.param.u64 	%rd15, [_Z27memory_consolidation_kernelP19ConsolidationBufferP10SDRPatternP9LayerDataPfifi_param_2];
	ld.param.u64 	%rd16, [_Z27memory_consolidation_kernelP19ConsolidationBufferP10SDRPatternP9LayerDataPfifi_param_3];
	ld.param.u32 	%r63, [_Z27memory_consolidation_kernelP19ConsolidationBufferP10SDRPatternP9LayerDataPfifi_param_4];
	cvta.to.global.u64 	%rd1, %rd16;
	cvta.to.global.u64 	%rd2, %rd17;
	mov.u32 	%r64, %ctaid.x;
	mov.u32 	%r65, %ntid.x;
	mov.u32 	%r66, %tid.x;
	mad.lo.s32 	%r1, %r64, %r65, %r66;
	setp.ge.s32 	%p1, %r1, %r63;
	@%p1 bra 	$L__BB8_32;
	ld.global.u32 	%r188, [%rd2+25600];
	setp.lt.s32 	%p2, %r188, 1;
	@%p2 bra 	$L__BB8_16;
	mul.wide.s32 	%rd18, %r1, 4;
	add.s64 	%rd3, %rd1, %rd18;
	cvta.to.global.u64 	%rd4, %rd14;
	cvta.to.global.u64 	%rd5, %rd15;
	mov.b32 	%r181, 0;
$L__BB8_3:
	mul.wide.u32 	%rd19, %r181, 256;
	add.s64 	%rd6, %rd2, %rd19;
	ld.global.f32 	%f4, [%rd6+216];
	setp.geu.f32 	%p3, %f4, 0f3F800000;
	@%p3 bra 	$L__BB8_15;
	ld.param.f32 	%f49, [_Z27memory_consolidation_kernelP19ConsolidationBufferP10SDRPatternP9LayerDataPfifi_param_5];
	ld.global.f32 	%f5, [%rd6+212];
	mul.f32 	%f1, %f49, %f5;
	ld.global.u32 	%r182, [%rd6+8];
	setp.lt.s32 	%p4, %r182, 1;
	@%p4 bra 	$L__BB8_14;
	mov.b32 	%r183, 0;
$L__BB8_6:
	mul.wide.u32 	%rd20, %r183, 4;
	add.s64 	%rd21, %rd6, %rd20;
	ld.global.u32 	%r8, [%rd21+12];
	setp.gt.s32 	%p5, %r8, 999;
	@%p5 bra 	$L__BB8_13;
	mul.wide.s32 	%rd22, %r8, 2416;
	add.s64 	%rd7, %rd4, %rd22;
	ld.global.u32 	%r186, [%rd7+4];
	setp.lt.s32 	%p6, %r186, 1;
	@%p6 bra 	$L__BB8_13;
	mov.b32 	%r185, 0;
$L__BB8_9:
	mul.wide.u32 	%rd23, %r185, 4;
	add.s64 	%rd24, %rd7, %rd23;
	ld.global.u32 	%r70, [%rd24+12];
	setp.ne.s32 	%p7, %r70, %r1;
	@%p7 bra 	$L__BB8_11;
	ld.global.f32 	%f6, [%rd6+4];
	div.rn.f32 	%f7, %f6, 0fC47A0000;
	fma.rn.f32 	%f8, %f7, 0f3BBB989D, 0f3F000000;
	cvt.sat.f32.f32 	%f9, %f8;
	mov.f32 	%f10, 0f4B400001;
	mov.f32 	%f11, 0f437C0000;
	fma.rm.f32 	%f12, %f9, %f11, %f10;
	add.f32 	%f13, %f12, 0fCB40007F;
	neg.f32 	%f14, %f13;
	fma.rn.f32 	%f15, %f7, 0f3FB8AA3B, %f14;
	fma.rn.f32 	%f16, %f7, 0f32A57060, %f15;
	mov.b32 	%r71, %f12;
	shl.b32 	%r72, %r71, 23;
	mov.b32 	%f17, %r72;
	ex2.approx.ftz.f32 	%f18, %f16;
	mul.f32 	%f19, %f18, %f17;
	mul.f32 	%f20, %f1, %f19;
	mul.f32 	%f21, %f20, 0f3C23D70A;
	atom.global.add.f32 	%f22, [%rd3], %f21;
	ld.global.u64 	%rd25, [%rd5+8];
	add.s64 	%rd27, %rd25, %rd18;
	ld.f32 	%f23, [%rd27];
	fma.rn.f32 	%f24, %f21, 0f3F000000, %f23;
	st.f32 	[%rd27], %f24;
	ld.global.u32 	%r186, [%rd7+4];
$L__BB8_11:
	add.s32 	%r185, %r185, 1;
	setp.lt.s32 	%p8, %r185, %r186;
	@%p8 bra 	$L__BB8_9;
	ld.global.u32 	%r182, [%rd6+8];
$L__BB8_13:
	add.s32 	%r183, %r183, 1;
	setp.lt.s32 	%p9, %r183, %r182;
	@%p9 bra 	$L__BB8_6;
$L__BB8_14:
	mul.f32 	%f25, %f1, 0f3A83126F;
	atom.global.add.f32 	%f26, [%rd6+216], %f25;
	atom.global.add.f32 	%f27, [%rd6+220], 0f3F800000;
	ld.global.u32 	%r188, [%rd2+25600];
$L__BB8_15:
	add.s32 	%r181, %r181, 1;
	setp.lt.s32 	%p10, %r181, %r188;
	@%p10 bra 	$L__BB8_3;
$L__BB8_16:
	setp.ne.s32 	%p11, %r1, 0;
	@%p11 bra 	$L__BB8_31;
	ld.param.u32 	%r176, [_Z27memory_consolidation_kernelP19ConsolidationBufferP10SDRPatternP9LayerDataPfifi_param_6];
	setp.lt.s32 	%p12, %r176, 1;
	@%p12 bra 	$L__BB8_30;
	setp.lt.s32 	%p13, %r188, 2;
	@%p13 bra 	$L__BB8_30;
	mov.b32 	%r190, 0;
	max.s32 	%r23, %r188, 2;
	add.s32 	%r171, %r23, -2;
$L__BB8_20:
	ld.param.u32 	%r177, [_Z27memory_consolidation_kernelP19ConsolidationBufferP10SDRPatternP9LayerDataPfifi_param_6];
	cvt.rn.f32.u32 	%f28, %r190;
	cvt.rn.f32.u32 	%f29, %r177;
	div.rn.f32 	%f30, %f28, %f29;
	mov.f32 	%f31, 0f3F800000;
	sub.f32 	%f2, %f31, %f30;
	mov.b32 	%r191, 0;
$L__BB8_21:
	add.s32 	%r25, %r191, 1;
	setp.ge.s32 	%p14, %r25, %r188;
	@%p14 bra 	$L__BB8_28;
	mul.wide.u32 	%rd28, %r191, 256;
	add.s64 	%rd8, %rd2, %rd28;
	ld.global.u32 	%r26, [%rd8+8];
	mov.u32 	%r192, %r25;
$L__BB8_23:
	mul.wide.u32 	%rd29, %r192, 256;
	add.s64 	%rd9, %rd2, %rd29;
	setp.lt.s32 	%p15, %r26, 1;
	mov.b32 	%r207, 0;
	@%p15 bra 	$L__BB8_25;
	ld.global.u32 	%r28, [%rd9+8];
	setp.gt.s32 	%p16, %r28, 0;
	@%p16 bra 	$L__BB8_33;
$L__BB8_25:
	setp.lt.s32 	%p58, %r207, 3;
	@%p58 bra 	$L__BB8_27;
	cvt.rn.f32.u32 	%f32, %r207;
	ld.global.u32 	%r169, [%rd9+8];
	max.s32 	%r170, %r26, %r169;
	cvt.rn.f32.s32 	%f33, %r170;
	div.rn.f32 	%f34, %f32, %f33;
	mul.f32 	%f35, %f34, 0f3DCCCCCD;
	ld.global.f32 	%f36, [%rd8+216];
	fma.rn.f32 	%f37, %f2, %f35, %f36;
	st.global.f32 	[%rd8+216], %f37;
	ld.global.f32 	%f38, [%rd9+216];
	fma.rn.f32 	%f39, %f2, %f35, %f38;
	st.global.f32 	[%rd9+216], %f39;
$L__BB8_27:
	add.s32 	%r192, %r192, 1;
	setp.lt.s32 	%p59, %r192, %r188;
	@%p59 bra 	$L__BB8_23;
$L__BB8_28:
	setp.ne.s32 	%p60, %r191, %r171;
	mov.u32 	%r191, %r25;
	@%p60 bra 	$L__BB8_21;
	ld.param.u32 	%r178, [_Z27memory_consolidation_kernelP19ConsolidationBufferP10SDRPatternP9LayerDataPfifi_param_6];
	add.s32 	%r190, %r190, 1;
	setp.eq.s32 	%p61, %r190, %r178;
	@%p61 bra 	$L__BB8_30;
	bra.uni 	$L__BB8_20;
$L__BB8_30:
	ld.param.u32 	%r179, [_Z27memory_consolidation_kernelP19ConsolidationBufferP10SDRPatternP9LayerDataPfifi_param_6];
	ld.param.f32 	%f50, [_Z27memory_consolidation_kernelP19ConsolidationBufferP10SDRPatternP9LayerDataPfifi_param_5];
	ld.global.v2.u32 	{%r172, %r173}, [%rd2+25624];
	mov.b32 	%f40, %r172;
	add.s32 	%r174, %r173, %r179;
	mul.f32 	%f41, %f40, 0f3F7D70A4;
	fma.rn.f32 	%f42, %f50, 0f3C23D70A, %f41;
	mov.b32 	%r175, %f42;
	st.global.v2.u32 	[%rd2+25624], {%r175, %r174};
$L__BB8_31:
	ld.param.u64 	%rd42, [_Z27memory_consolidation_kernelP19ConsolidationBufferP10SDRPatternP9LayerDataPfifi_param_3];
	bar.sync 	0;
	cvta.to.global.u64 	%rd39, %rd42;
	mul.wide.s32 	%rd40, %r1, 4;
	add.s64 	%rd41, %rd39, %rd40;
	ld.global.f32 	%f43, [%rd41];
	mov.f32 	%f44, 0f3F000000;
	sub.f32 	%f45, %f44, %f43;
	fma.rn.f32 	%f46, %f45, 0f3A83126F, %f43;
	min.f32 	%f47, %f46, 0f40000000;
	max.f32 	%f48, %f47, 0f00000000;
	st.global.f32 	[%rd41], %f48;
$L__BB8_32:
	ret;
$L__BB8_33:
	and.b32  	%r32, %r28, 15;
	and.b32  	%r33, %r28, 2147483632;
	and.b32  	%r34, %r28, 7;
	and.b32  	%r35, %r28, 3;
	neg.s32 	%r36, %r33;
	add.s64 	%rd10, %rd9, 36;
	mov.b32 	%r194, 0;
	mov.u32 	%r207, %r194;
$L__BB8_34:
	setp.lt.u32 	%p17, %r28, 16;
	mul.wide.u32 	%rd32, %r194, 4;
	add.s64 	%rd33, %rd8, %rd32;
	ld.global.u32 	%r39, [%rd33+12];
	mov.b32 	%r202, 0;
	@%p17 bra 	$L__BB8_37;
	mov.u64 	%rd43, %rd10;
	mov.u32 	%r196, %r36;
$L__BB8_36:
	.pragma "nounroll";
	ld.global.u32 	%r80, [%rd43+-24];
	setp.eq.s32 	%p18, %r39, %r80;
	selp.u32 	%r81, 1, 0, %p18;
	add.s32 	%r82, %r207, %r81;
	ld.global.u32 	%r83, [%rd43+-20];
	setp.eq.s32 	%p19, %r39, %r83;
	selp.u32 	%r84, 1, 0, %p19;
	add.s32 	%r85, %r82, %r84;
	ld.global.u32 	%r86, [%rd43+-16];
	setp.eq.s32 	%p20, %r39, %r86;
	selp.u32 	%r87, 1, 0, %p20;
	add.s32 	%r88, %r85, %r87;
	ld.global.u32 	%r89, [%rd43+-12];
	setp.eq.s32 	%p21, %r39, %r89;
	selp.u32 	%r90, 1, 0, %p21;
	add.s32 	%r91, %r88, %r90;
	ld.global.u32 	%r92, [%rd43+-8];
	setp.eq.s32 	%p22, %r39, %r92;
	selp.u32 	%r93, 1, 0, %p22;
	add.s32 	%r94, %r91, %r93;
	ld.global.u32 	%r95, [%rd43+-4];
	setp.eq.s32 	%p23, %r39, %r95;
	selp.u32 	%r96, 1, 0, %p23;
	add.s32 	%r97, %r94, %r96;
	ld.global.u32 	%r98, [%rd43];
	setp.eq.s32 	%p24, %r39, %r98;
	selp.u32 	%r99, 1, 0, %p24;
	add.s32 	%r100, %r97, %r99;
	ld.global.u32 	%r101, [%rd43+4];
	setp.eq.s32 	%p25, %r39, %r101;
	selp.u32 	%r102, 1, 0, %p25;
	add.s32 	%r103, %r100, %r102;
	ld.global.u32 	%r104, [%rd43+8];
	setp.eq.s32 	%p26, %r39, %r104;
	selp.u32 	%r105, 1, 0, %p26;
	add.s32 	%r106, %r103, %r105;
	ld.global.u32 	%r107, [%rd43+12];
	setp.eq.s32 	%p27, %r39, %r107;
	selp.u32 	%r108, 1, 0, %p27;
	add.s32 	%r109, %r106, %r108;
	ld.global.u32 	%r110, [%rd43+16];
	setp.eq.s32 	%p28, %r39, %r110;
	selp.u32 	%r111, 1, 0, %p28;
	add.s32 	%r112, %r109, %r111;
	ld.global.u32 	%r113, [%rd43+20];
	setp.eq.s32 	%p29, %r39, %r113;
	selp.u32 	%r114, 1, 0, %p29;
	add.s32 	%r115, %r112, %r114;
	ld.global.u32 	%r116, [%rd43+24];
	setp.eq.s32 	%p30, %r39, %r116;
	selp.u32 	%r117, 1, 0, %p30;
	add.s32 	%r118, %r115, %r117;
	ld.global.u32 	%r119, [%rd43+28];
	setp.eq.s32 	%p31, %r39, %r119;
	selp.u32 	%r120, 1, 0, %p31;
	add.s32 	%r121, %r118, %r120;
	ld.global.u32 	%r122, [%rd43+32];
	setp.eq.s32 	%p32, %r39, %r122;
	selp.u32 	%r123, 1, 0, %p32;
	add.s32 	%r124, %r121, %r123;
	ld.global.u32 	%r125, [%rd43+36];
	setp.eq.s32 	%p33, %r39, %r125;
	selp.u32 	%r126, 1, 0, %p33;
	add.s32 	%r207, %r124, %r126;
	add.s32 	%r196, %r196, 16;
	add.s64 	%rd43, %rd43, 64;
	setp.ne.s32 	%p34, %r196, 0;
	mov.u32 	%r202, %r33;
	@%p34 bra 	$L__BB8_36;
$L__BB8_37:
	setp.eq.s32 	%p35, %r32, 0;
	@%p35 bra 	$L__BB8_47;
	setp.lt.u32 	%p36, %r32, 8;
	@%p36 bra 	$L__BB8_40;
	mul.wide.u32 	%rd34, %r202, 4;
	add.s64 	%rd35, %rd9, %rd34;
	ld.global.u32 	%r128, [%rd35+12];
	setp.eq.s32 	%p37, %r39, %r128;
	selp.u32 	%r129, 1, 0, %p37;
	add.s32 	%r130, %r207, %r129;
	ld.global.u32 	%r131, [%rd35+16];
	setp.eq.s32 	%p38, %r39, %r131;
	selp.u32 	%r132, 1, 0, %p38;
	add.s32 	%r133, %r130, %r132;
	ld.global.u32 	%r134, [%rd35+20];
	setp.eq.s32 	%p39, %r39, %r134;
	selp.u32 	%r135, 1, 0, %p39;
	add.s32 	%r136, %r133, %r135;
	ld.global.u32 	%r137, [%rd35+24];
	setp.eq.s32 	%p40, %r39, %r137;
	selp.u32 	%r138, 1, 0, %p40;
	add.s32 	%r139, %r136, %r138;
	ld.global.u32 	%r140, [%rd35+28];
	setp.eq.s32 	%p41, %r39, %r140;
	selp.u32 	%r141, 1, 0, %p41;
	add.s32 	%r142, %r139, %r141;
	ld.global.u32 	%r143, [%rd35+32];
	setp.eq.s32 	%p42, %r39, %r143;
	selp.u32 	%r144, 1, 0, %p42;
	add.s32 	%r145, %r142, %r144;
	ld.global.u32 	%r146, [%rd35+36];
	setp.eq.s32 	%p43, %r39, %r146;
	selp.u32 	%r147, 1, 0, %p43;
	add.s32 	%r148, %r145, %r147;
	ld.global.u32 	%r149, [%rd35+40];
	setp.eq.s32 	%p44, %r39, %r149;
	selp.u32 	%r150, 1, 0, %p44;
	add.s32 	%r207, %r148, %r150;
	add.s32 	%r202, %r202, 8;
$L__BB8_40:
	setp.eq.s32 	%p45, %r34, 0;
	@%p45 bra 	$L__BB8_47;
	setp.lt.u32 	%p46, %r34, 4;
	@%p46 bra 	$L__BB8_43;
	mul.wide.u32 	%rd36, %r202, 4;
	add.s64 	%rd37, %rd9, %rd36;
	ld.global.u32 	%r152, [%rd37+12];
	setp.eq.s32 	%p47, %r39, %r152;
	selp.u32 	%r153, 1, 0, %p47;
	add.s32 	%r154, %r207, %r153;
	ld.global.u32 	%r155, [%rd37+16];
	setp.eq.s32 	%p48, %r39, %r155;
	selp.u32 	%r156, 1, 0, %p48;
	add.s32 	%r157, %r154, %r156;
	ld.global.u32 	%r158, [%rd37+20];
	setp.eq.s32 	%p49, %r39, %r158;
	selp.u32 	%r159, 1, 0, %p49;
	add.s32 	%r160, %r157, %r159;
	ld.global.u32 	%r161, [%rd37+24];
	setp.eq.s32 	%p50, %r39, %r161;
	selp.u32 	%r162, 1, 0, %p50;
	add.s32 	%r207, %r160, %r162;
	add.s32 	%r202, %r202, 4;
$L__BB8_43:
	setp.eq.s32 	%p51, %r35, 0;
	@%p51 bra 	$L__BB8_47;
	setp.eq.s32 	%p52, %r35, 1;
	mul.wide.u32 	%rd38, %r202, 4;
	add.s64 	%rd13, %rd9, %rd38;
	ld.global.u32 	%r163, [%rd13+12];
	setp.eq.s32 	%p53, %r39, %r163;
	selp.u32 	%r164, 1, 0, %p53;
	add.s32 	%r207, %r207, %r164;
	@%p52 bra 	$L__BB8_47;
	setp.eq.s32 	%p54, %r35, 2;
	ld.global.u32 	%r165, [%rd13+16];
	setp.eq.s32 	%p55, %r39, %r165;
	selp.u32 	%r166, 1, 0, %p55;
	add.s32 	%r207, %r207, %r166;
	@%p54 bra 	$L__BB8_47;
	ld.global.u32 	%r167, [%rd13+20];
	setp.eq.s32 	%p56, %r39, %r167;
	selp.u32 	%r168, 1, 0, %p56;
	add.s32 	%r207, %r207, %r168;
$L__BB8_47:
	add.s32 	%r194, %r194, 1;
	setp.eq.s32 	%p57, %r194, %r26;
	@%p57 bra 	$L__BB8_25;
	bra.uni 	$L__BB8_34;

}
	// .globl	_Z24episodic_encoding_kernelP14EpisodicMemoryP10SDRPatterniff
.visible .entry _Z24episodic_encoding_kernelP14EpisodicMemoryP10SDRPatterniff(
	.param .u64 .ptr .align 1 _Z24episodic_encoding_kernelP14EpisodicMemoryP10SDRPatterniff_param_0,
	.param .u64 .ptr .align 1 _Z24episodic_encoding_kernelP14EpisodicMemoryP10SDRPatterniff_param_1,
	.param .u32 _Z24episodic_encoding_kernelP14EpisodicMemoryP10SDRPatterniff_param_2,
	.param .f32 _Z24episodic_encoding_kernelP14EpisodicMemoryP10SDRPatterniff_param_3,
	.param .f32 _Z24episodic_encoding_kernelP14EpisodicMemoryP10SDRPatterniff_param_4
)
{
	.reg .pred 	%p<13>;
	.reg .b16 	%rs<3>;
	.reg .b32 	%r<64>;
	.reg .b32 	%f<3>;
	.reg .b64 	%rd<17>;

	ld.param.u64 	%rd8, [_Z24episodic_encoding_kernelP14EpisodicMemoryP10SDRPatterniff_param_0];
	ld.param.u32 	%r18, [_Z24episodic_encoding_kernelP14EpisodicMemoryP10SDRPatterniff_param_2];
	ld.param.f32 	%f1, [_Z24episodic_encoding_kernelP14EpisodicMemoryP10SDRPatterniff_param_3];
	ld.param.f32 	%f2, [_Z24episodic_encoding_kernelP14EpisodicMemoryP10SDRPatterniff_param_4];
	cvta.to.global.u64 	%rd1, %rd8;
	mov.u32 	%r19, %ctaid.x;
	mov.u32 	%r20, %ntid.x;
	mul.lo.s32 	%r21, %r19, %r20;
	mov.u32 	%r22, %tid.x;
	neg.s32 	%r23, %r22;
	setp.ne.s32 	%p1, %r21, %r23;
	@%p1 bra 	$L__BB9_19;
	st.global.f32 	[%rd1], %f1;
	mov.b32 	%r24, 0;
	st.global.u32 	[%rd1+4], %r24;
	min.s32 	%r1, %r18, 50;
	st.global.u32 	[%rd1+8], %r1;
	st.global.f32 	[%rd1+212], %f2;
	st.global.u32 	[%rd1+216], %r24;
	st.global.u32 	[%rd1+220], %r24;
	setp.lt.s32 	%p2, %r18, 1;
	@%p2 bra 	$L__BB9_14;
	and.b32  	%r2, %r1, 15;
	setp.lt.u32 	%p3, %r18, 16;
	mov.b32 	%r60, 0;
	@%p3 bra 	$L__BB9_5;
	and.b32  	%r60, %r1, 48;
	add.s64 	%rd15, %rd1, 36;
	mov.b32 	%r58, 0;
$L__BB9_4:
	.pragma "nounroll";
	st.global.u32 	[%rd15+-24], %r58;
	add.s32 	%r27, %r58, 1;
	st.global.u32 	[%rd15+-20], %r27;
	add.s32 	%r28, %r58, 2;
	st.global.u32 	[%rd15+-16], %r28;
	add.s32 	%r29, %r58, 3;
	st.global.u32 	[%rd15+-12], %r29;
	add.s32 	%r30, %r58, 4;
	st.global.u32 	[%rd15+-8], %r30;
	add.s32 	%r31, %r58, 5;
	st.global.u32 	[%rd15+-4], %r31;
	add.s32 	%r32, %r58, 6;
	st.global.u32 	[%rd15], %r32;
	add.s32 	%r33, %r58, 7;
	st.global.u32 	[%rd15+4], %r33;
	add.s32 	%r34, %r58, 8;
	st.global.u32 	[%rd15+8], %r34;
	add.s32 	%r35, %r58, 9;
	st.global.u32 	[%rd15+12], %r35;
	add.s32 	%r36, %r58, 10;
	st.global.u32 	[%rd15+16], %r36;
	add.s32 	%r37, %r58, 11;
	st.global.u32 	[%rd15+20], %r37;
	add.s32 	%r38, %r58, 12;
	st.global.u32 	[%rd15+24], %r38;
	add.s32 	%r39, %r58, 13;
	st.global.u32 	[%rd15+28], %r39;
	add.s32 	%r40, %r58, 14;
	st.global.u32 	[%rd15+32], %r40;
	add.s32 	%r41, %r58, 15;
	st.global.u32 	[%rd15+36], %r41;
	add.s64 	%rd15, %rd15, 64;
	add.s32 	%r58, %r58, 16;
	setp.ne.s32 	%p4, %r58, %r60;
	@%p4 bra 	$L__BB9_4;
$L__BB9_5:
	setp.eq.s32 	%p5, %r2, 0;
	@%p5 bra 	$L__BB9_14;
	and.b32  	%r7, %r1, 7;
	setp.lt.u32 	%p6, %r2, 8;
	@%p6 bra 	$L__BB9_8;
	mul.wide.u32 	%rd9, %r60, 4;
	add.s64 	%rd10, %rd1, %rd9;
	st.global.u32 	[%rd10+12], %r60;
	add.s32 	%r42, %r60, 1;
	st.global.u32 	[%rd10+16], %r42;
	add.s32 	%r43, %r60, 2;
	st.global.u32 	[%rd10+20], %r43;
	add.s32 	%r44, %r60, 3;
	st.global.u32 	[%rd10+24], %r44;
	add.s32 	%r45, %r60, 4;
	st.global.u32 	[%rd10+28], %r45;
	add.s32 	%r46, %r60, 5;
	st.global.u32 	[%rd10+32], %r46;
	add.s32 	%r47, %r60, 6;
	st.global.u32 	[%rd10+36], %r47;
	add.s32 	%r48, %r60, 7;
	st.global.u32 	[%rd10+40], %r48;
	add.s32 	%r60, %r60, 8;
$L__BB9_8:
	setp.eq.s32 	%p7, %r7, 0;
	@%p7 bra 	$L__BB9_14;
	and.b32  	%r10, %r1, 3;
	setp.lt.u32 	%p8, %r7, 4;
	@%p8 bra 	$L__BB9_11;
	mul.wide.u32 	%rd11, %r60, 4;
	add.s64 	%rd12, %rd1, %rd11;
	st.global.u32 	[%rd12+12], %r60;
	add.s32 	%r49, %r60, 1;
	st.global.u32 	[%rd12+16], %r49;
	add.s32 	%r50, %r60, 2;
	st.global.u32 	[%rd12+20], %r50;
	add.s32 	%r51, %r60, 3;
	st.global.u32 	[%rd12+24], %r51;
	add.s32 	%r60, %r60, 4;
$L__BB9_11:
	setp.eq.s32 	%p9, %r10, 0;
	@%p9 bra 	$L__BB9_14;
	mul.wide.u32 	%rd13, %r60, 4;
	add.s64 	%rd14, %rd13, %rd1;
	add.s64 	%rd16, %rd14, 12;
	neg.s32 	%r62, %r10;
$L__BB9_13:
	.pragma "nounroll";
	st.global.u32 	[%rd16], %r60;
	add.s32 	%r60, %r60, 1;
	add.s64 	%rd16, %rd16, 4;
	add.s32 	%r62, %r62, 1;
	setp.ne.s32 	%p10, %r62, 0;
	@%p10 bra 	$L__BB9_13;
$L__BB9_14:
	setp.leu.f32 	%p11, %f2, 0f3F333333;
	@%p11 bra 	$L__BB9_16;
	mov.b32 	%r56, 1230196560;
	st.global.u32 	[%rd1+224], %r56;
	mov.b32 	%r57, 1163282772;
	st.global.u32 	[%rd1+228], %r57;
	mov.b16 	%rs2, 0;
	st.global.u8 	[%rd1+232], %rs2;
	bra.uni 	$L__BB9_19;
$L__BB9_16:
	setp.geu.f32 	%p12, %f2, 0f3E99999A;
	@%p12 bra 	$L__BB9_18;
	mov.b32 	%r54, 1095189838;
	st.global.u32 	[%rd1+224], %r54;
	mov.b32 	%r55, 1163282772;
	st.global.u32 	[%rd1+228], %r55;
	mov.b16 	%rs1, 0;
	st.global.u8 	[%rd1+232], %rs1;
	bra.uni 	$L__BB9_19;
$L__BB9_18:
	mov.b32 	%r52, 1414874446;
	st.global.u32 	[%rd1+224], %r52;
	mov.b32 	%r53, 4997458;
	st.global.u32 	[%rd1+228], %r53;
$L__BB9_19:
	ret;

}
	// .globl	_Z26semantic_clustering_kernelP10SDRPatternP15SemanticClusterii
.visible .entry _Z26semantic_clustering_kernelP10SDRPatternP15SemanticClusterii(
	.param .u64 .ptr .align 1 _Z26semantic_clustering_kernelP10SDRPatternP15SemanticClusterii_param_0,
	.param .u64 .ptr .align 1 _Z26semantic_clustering_kernelP10SDRPatternP15SemanticClusterii_param_1,
	.param .u32 _Z26semantic_clustering_kernelP10SDRPatternP15SemanticClusterii_param_2,
	.param .u32 _Z26semantic_clustering_kernelP10SDRPatternP15SemanticClusterii_param_3
)
{
	.reg .pred 	%p<52>;
	.reg .b32 	%r<353>;
	.reg .b32 	%f<16>;
	.reg .b64 	%rd<27>;

	ld.param.u64 	%rd11, [_Z26semantic_clustering_kernelP10SDRPatternP15SemanticClusterii_param_0];
	ld.param.u64 	%rd12, [_Z26semantic_clustering_kernelP10SDRPatternP15SemanticClusterii_param_1];
	ld.param.u32 	%r42, [_Z26semantic_clustering_kernelP10SDRPatternP15SemanticClusterii_param_2];
	ld.param.u32 	%r41, [_Z26semantic_clustering_kernelP10SDRPatternP15SemanticClusterii_param_3];
	cvta.to.global.u64 	%rd1, %rd12;
	mov.u32 	%r43, %ctaid.x;
	mov.u32 	%r44, %ntid.x;
	mov.u32 	%r45, %tid.x;
	mad.lo.s32 	%r1, %r43, %r44, %r45;
	setp.ge.s32 	%p1, %r1, %r42;
	@%p1 bra 	$L__BB10_26;
	cvta.to.global.u64 	%rd2, %rd11;
	setp.lt.s32 	%p2, %r41, 1;
	mov.b32 	%r351, -1;
	mov.f32 	%f14, 0f00000000;
	@%p2 bra 	$L__BB10_23;
	mul.wide.s32 	%rd13, %r1, 2416;
	add.s64 	%rd3, %rd2, %rd13;
	add.s64 	%rd4, %rd1, 48;
	mov.f32 	%f14, 0f00000000;
	mov.b32 	%r351, -1;
	mov.b32 	%r335, 0;
$L__BB10_3:
	mul.wide.u32 	%rd14, %r335, 440;
	add.s64 	%rd5, %rd1, %rd14;
	ld.global.u32 	%r4, [%rd5+432];
	setp.lt.s32 	%p3, %r4, 1;
	@%p3 bra 	$L__BB10_22;
	ld.global.u32 	%r5, [%rd3+4];
	setp.lt.s32 	%p4, %r5, 1;
	mov.f32 	%f13, 0f00000000;
	@%p4 bra 	$L__BB10_21;
	and.b32  	%r6, %r4, 15;
	and.b32  	%r7, %r4, 2147483632;
	and.b32  	%r8, %r4, 7;
	and.b32  	%r9, %r4, 3;
	neg.s32 	%r10, %r7;
	add.s64 	%rd6, %rd4, %rd14;
	mov.b32 	%r337, 0;
	mov.u32 	%r350, %r337;
$L__BB10_6:
	setp.lt.u32 	%p5, %r4, 16;
	mul.wide.u32 	%rd16, %r337, 4;
	add.s64 	%rd17, %rd3, %rd16;
	ld.global.u32 	%r52, [%rd17+12];
	mul.hi.s32 	%r53, %r52, 1374389535;
	shr.u32 	%r54, %r53, 31;
	shr.s32 	%r55, %r53, 5;
	add.s32 	%r56, %r55, %r54;
	mul.lo.s32 	%r57, %r56, 100;
	sub.s32 	%r13, %r52, %r57;
	mov.b32 	%r345, 0;
	@%p5 bra 	$L__BB10_9;
	mov.u64 	%rd26, %rd6;
	mov.u32 	%r339, %r10;
$L__BB10_8:
	.pragma "nounroll";
	ld.global.u32 	%r58, [%rd26+-16];
	mul.hi.s32 	%r59, %r58, 1374389535;
	shr.u32 	%r60, %r59, 31;
	shr.s32 	%r61, %r59, 5;
	add.s32 	%r62, %r61, %r60;
	mul.lo.s32 	%r63, %r62, 100;
	sub.s32 	%r64, %r58, %r63;
	setp.eq.s32 	%p6, %r13, %r64;
	selp.u32 	%r65, 1, 0, %p6;
	add.s32 	%r66, %r350, %r65;
	ld.global.u32 	%r67, [%rd26+-12];
	mul.hi.s32 	%r68, %r67, 1374389535;
	shr.u32 	%r69, %r68, 31;
	shr.s32 	%r70, %r68, 5;
	add.s32 	%r71, %r70, %r69;
	mul.lo.s32 	%r72, %r71, 100;
	sub.s32 	%r73, %r67, %r72;
	setp.eq.s32 	%p7, %r13, %r73;
	selp.u32 	%r74, 1, 0, %p7;
	add.s32 	%r75, %r66, %r74;
	ld.global.u32 	%r76, [%rd26+-8];
	mul.hi.s32 	%r77, %r76, 1374389535;
	shr.u32 	%r78, %r77, 31;
	shr.s32 	%r79, %r77, 5;
	add.s32 	%r80, %r79, %r78;
	mul.lo.s32 	%r81, %r80, 100;
	sub.s32 	%r82, %r76, %r81;
	setp.eq.s32 	%p8, %r13, %r82;
	selp.u32 	%r83, 1, 0, %p8;
	add.s32 	%r84, %r75, %r83;
	ld.global.u32 	%r85, [%rd26+-4];
	mul.hi.s32 	%r86, %r85, 1374389535;
	shr.u32 	%r87, %r86, 31;
	shr.s32 	%r88, %r86, 5;
	add.s32 	%r89, %r88, %r87;
	mul.lo.s32 	%r90, %r89, 100;
	sub.s32 	%r91, %r85, %r90;
	setp.eq.s32 	%p9, %r13, %r91;
	selp.u32 	%r92, 1, 0, %p9;
	add.s32 	%r93, %r84, %r92;
	ld.global.u32 	%r94, [%rd26];
	mul.hi.s32 	%r95, %r94, 1374389535;
	shr.u32 	%r96, %r95, 31;
	shr.s32 	%r97, %r95, 5;
	add.s32 	%r98, %r97, %r96;
	mul.lo.s32 	%r99, %r98, 100;
	sub.s32 	%r100, %r94, %r99;
	setp.eq.s32 	%p10, %r13, %r100;
	selp.u32 	%r101, 1, 0, %p10;
	add.s32 	%r102, %r93, %r101;
	ld.global.u32 	%r103, [%rd26+4];
	mul.hi.s32 	%r104, %r103, 1374389535;
	shr.u32 	%r105, %r104, 31;
	shr.s32 	%r106, %r104, 5;
	add.s32 	%r107, %r106, %r105;
	mul.lo.s32 	%r108, %r107, 100;
	sub.s32 	%r109, %r103, %r108;
	setp.eq.s32 	%p11, %r13, %r109;
	selp.u32 	%r110, 1, 0, %p11;
	add.s32 	%r111, %r102, %r110;
	ld.global.u32 	%r112, [%rd26+8];
	mul.hi.s32 	%r113, %r112, 1374389535;
	shr.u32 	%r114, %r113, 31;
	shr.s32 	%r115, %r113, 5;
	add.s32 	%r116, %r115, %r114;
	mul.lo.s32 	%r117, %r116, 100;
	sub.s32 	%r118, %r112, %r117;
	setp.eq.s32 	%p12, %r13, %r118;
	selp.u32 	%r119, 1, 0, %p12;
	add.s32 	%r120, %r111, %r119;
	ld.global.u32 	%r121, [%rd26+12];
	mul.hi.s32 	%r122, %r121, 1374389535;
	shr.u32 	%r123, %r122, 31;
	shr.s32 	%r124, %r122, 5;
	add.s32 	%r125, %r124, %r123;
	mul.lo.s32 	%r126, %r125, 100;
	sub.s32 	%r127, %r121, %r126;
	setp.eq.s32 	%p13, %r13, %r127;
	selp.u32 	%r128, 1, 0, %p13;
	add.s32 	%r129, %r120, %r128;
	ld.global.u32 	%r130, [%rd26+16];
	mul.hi.s32 	%r131, %r130, 1374389535;
	shr.u32 	%r132, %r131, 31;
	shr.s32 	%r133, %r131, 5;
	add.s32 	%r134, %r133, %r132;
	mul.lo.s32 	%r135, %r134, 100;
	sub.s32 	%r136, %r130, %r135;
	setp.eq.s32 	%p14, %r13, %r136;
	selp.u32 	%r137, 1, 0, %p14;
	add.s32 	%r138, %r129, %r137;
	ld.global.u32 	%r139, [%rd26+20];
	mul.hi.s32 	%r140, %r139, 1374389535;
	shr.u32 	%r141, %r140, 31;
	shr.s32 	%r142, %r140, 5;
	add.s32 	%r143, %r142, %r141;
	mul.lo.s32 	%r144, %r143, 100;
	sub.s32 	%r145, %r139, %r144;
	setp.eq.s32 	%p15, %r13, %r145;
	selp.u32 	%r146, 1, 0, %p15;
	add.s32 	%r147, %r138, %r146;
	ld.global.u32 	%r148, [%rd26+24];
	mul.hi.s32 	%r149, %r148, 1374389535;
	shr.u32 	%r150, %r149, 31;
	shr.s32 	%r151, %r149, 5;
	add.s32 	%r152, %r151, %r150;
	mul.lo.s32 	%r153, %r152, 100;
	sub.s32 	%r154, %r148, %r153;
	setp.eq.s32 	%p16, %r13, %r154;
	selp.u32 	%r155, 1, 0, %p16;
	add.s32 	%r156, %r147, %r155;
	ld.global.u32 	%r157, [%rd26+28];
	mul.hi.s32 	%r158, %r157, 1374389535;
	shr.u32 	%r159, %r158, 31;
	shr.s32 	%r160, %r158, 5;
	add.s32 	%r161, %r160, %r159;
	mul.lo.s32 	%r162, %r161, 100;
	sub.s32 	%r163, %r157, %r162;
	setp.eq.s32 	%p17, %r13, %r163;
	selp.u32 	%r164, 1, 0, %p17;
	add.s32 	%r165, %r156, %r164;
	ld.global.u32 	%r166, [%rd26+32];
	mul.hi.s32 	%r167, %r166, 1374389535;
	shr.u32 	%r168, %r167, 31;
	shr.s32 	%r169, %r167, 5;
	add.s32 	%r170, %r169, %r168;
	mul.lo.s32 	%r171, %r170, 100;
	sub.s32 	%r172, %r166, %r171;
	setp.eq.s32 	%p18, %r13, %r172;
	selp.u32 	%r173, 1, 0, %p18;
	add.s32 	%r174, %r165, %r173;
	ld.global.u32 	%r175, [%rd26+36];
	mul.hi.s32 	%r176, %r175, 1374389535;
	shr.u32 	%r177, %r176, 31;
	shr.s32 	%r178, %r176, 5;
	add.s32 	%r179, %r178, %r177;
	mul.lo.s32 	%r180, %r179, 100;
	sub.s32 	%r181, %r175, %r180;
	setp.eq.s32 	%p19, %r13, %r181;
	selp.u32 	%r182, 1, 0, %p19;
	add.s32 	%r183, %r174, %r182;
	ld.global.u32 	%r184, [%rd26+40];
	mul.hi.s32 	%r185, %r184, 1374389535;
	shr.u32 	%r186, %r185, 31;
	shr.s32 	%r187, %r185, 5;
	add.s32 	%r188, %r187, %r186;
	mul.lo.s32 	%r189, %r188, 100;
	sub.s32 	%r190, %r184, %r189;
	setp.eq.s32 	%p20, %r13, %r190;
	selp.u32 	%r191, 1, 0, %p20;
	add.s32 	%r192, %r183, %r191;
	ld.global.u32 	%r193, [%rd26+44];
	mul.hi.s32 	%r194, %r193, 1374389535;
	shr.u32 	%r195, %r194, 31;
	shr.s32 	%r196, %r194, 5;
	add.s32 	%r197, %r196, %r195;
	mul.lo.s32 	%r198, %r197, 100;
	sub.s32 	%r199, %r193, %r198;
	setp.eq.s32 	%p21, %r13, %r199;
	selp.u32 	%r200, 1, 0, %p21;
	add.s32 	%r350, %r192, %r200;
	add.s32 	%r339, %r339, 16;
	add.s64 	%rd26, %rd26, 64;
	setp.ne.s32 	%p22, %r339, 0;
	mov.u32 	%r345, %r7;
	@%p22 bra 	$L__BB10_8;
$L__BB10_9:
	setp.eq.s32 	%p23, %r6, 0;
	@%p23 bra 	$L__BB10_19;
	setp.lt.u32 	%p24, %r6, 8;
	@%p24 bra 	$L__BB10_12;
	mul.wide.u32 	%rd18, %r345, 4;
	add.s64 	%rd19, %rd5, %rd18;
	ld.global.u32 	%r202, [%rd19+32];
	mul.hi.s32 	%r203, %r202, 1374389535;
	shr.u32 	%r204, %r203, 31;
	shr.s32 	%r205, %r203, 5;
	add.s32 	%r206, %r205, %r204;
	mul.lo.s32 	%r207, %r206, 100;
	sub.s32 	%r208, %r202, %r207;
	setp.eq.s32 	%p25, %r13, %r208;
	selp.u32 	%r209, 1, 0, %p25;
	add.s32 	%r210, %r350, %r209;
	ld.global.u32 	%r211, [%rd19+36];
	mul.hi.s32 	%r212, %r211, 1374389535;
	shr.u32 	%r213, %r212, 31;
	shr.s32 	%r214, %r212, 5;
	add.s32 	%r215, %r214, %r213;
	mul.lo.s32 	%r216, %r215, 100;
	sub.s32 	%r217, %r211, %r216;
	setp.eq.s32 	%p26, %r13, %r217;
	selp.u32 	%r218, 1, 0, %p26;
	add.s32 	%r219, %r210, %r218;
	ld.global.u32 	%r220, [%rd19+40];
	mul.hi.s32 	%r221, %r220, 1374389535;
	shr.u32 	%r222, %r221, 31;
	shr.s32 	%r223, %r221, 5;
	add.s32 	%r224, %r223, %r222;
	mul.lo.s32 	%r225, %r224, 100;
	sub.s32 	%r226, %r220, %r225;
	setp.eq.s32 	%p27, %r13, %r226;
	selp.u32 	%r227, 1, 0, %p27;
	add.s32 	%r228, %r219, %r227;
	ld.global.u32 	%r229, [%rd19+44];
	mul.hi.s32 	%r230, %r229, 1374389535;
	shr.u32 	%r231, %r230, 31;
	shr.s32 	%r232, %r230, 5;
	add.s32 	%r233, %r232, %r231;
	mul.lo.s32 	%r234, %r233, 100;
	sub.s32 	%r235, %r229, %r234;
	setp.eq.s32 	%p28, %r13, %r235;
	selp.u32 	%r236, 1, 0, %p28;
	add.s32 	%r237, %r228, %r236;
	ld.global.u32 	%r238, [%rd19+48];
	mul.hi.s32 	%r239, %r238, 1374389535;
	shr.u32 	%r240, %r239, 31;
	shr.s32 	%r241, %r239, 5;
	add.s32 	%r242, %r241, %r240;
	mul.lo.s32 	%r243, %r242, 100;
	sub.s32 	%r244, %r238, %r243;
	setp.eq.s32 	%p29, %r13, %r244;
	selp.u32 	%r245, 1, 0, %p29;
	add.s32 	%r246, %r237, %r245;
	ld.global.u32 	%r247, [%rd19+52];
	mul.hi.s32 	%r248, %r247, 1374389535;
	shr.u32 	%r249, %r248, 31;
	shr.s32 	%r250, %r248, 5;
	add.s32 	%r251, %r250, %r249;
	mul.lo.s32 	%r252, %r251, 100;
	sub.s32 	%r253, %r247, %r252;
	setp.eq.s32 	%p30, %r13, %r253;
	selp.u32 	%r254, 1, 0, %p30;
	add.s32 	%r255, %r246, %r254;
	ld.global.u32 	%r256, [%rd19+56];
	mul.hi.s32 	%r257, %r256, 1374389535;
	shr.u32 	%r258, %r257, 31;
	shr.s32 	%r259, %r257, 5;
	add.s32 	%r260, %r259, %r258;
	mul.lo.s32 	%r261, %r260, 100;
	sub.s32 	%r262, %r256, %r261;
	setp.eq.s32 	%p31, %r13, %r262;
	selp.u32 	%r263, 1, 0, %p31;
	add.s32 	%r264, %r255, %r263;
	ld.global.u32 	%r265, [%rd19+60];
	mul.hi.s32 	%r266, %r265, 1374389535;
	shr.u32 	%r267, %r266, 31;
	shr.s32 	%r268, %r266, 5;
	add.s32 	%r269, %r268, %r267;
	mul.lo.s32 	%r270, %r269, 100;
	sub.s32 	%r271, %r265, %r270;
	setp.eq.s32 	%p32, %r13, %r271;
	selp.u32 	%r272, 1, 0, %p32;
	add.s32 	%r350, %r264, %r272;
	add.s32 	%r345, %r345, 8;
$L__BB10_12:
	setp.eq.s32 	%p33, %r8, 0;
	@%p33 bra 	$L__BB10_19;
	setp.lt.u32 	%p34, %r8, 4;
	@%p34 bra 	$L__BB10_15;
	mul.wide.u32 	%rd20, %r345, 4;
	add.s64 	%rd21, %rd5, %rd20;
	ld.global.u32 	%r274, [%rd21+32];
	mul.hi.s32 	%r275, %r274, 1374389535;
	shr.u32 	%r276, %r275, 31;
	shr.s32 	%r277, %r275, 5;
	add.s32 	%r278, %r277, %r276;
	mul.lo.s32 	%r279, %r278, 100;
	sub.s32 	%r280, %r274, %r279;
	setp.eq.s32 	%p35, %r13, %r280;
	selp.u32 	%r281, 1, 0, %p35;
	add.s32 	%r282, %r350, %r281;
	ld.global.u32 	%r283, [%rd21+36];
	mul.hi.s32 	%r284, %r283, 1374389535;
	shr.u32 	%r285, %r284, 31;
	shr.s32 	%r286, %r284, 5;
	add.s32 	%r287, %r286, %r285;
	mul.lo.s32 	%r288, %r287, 100;
	sub.s32 	%r289, %r283, %r288;
	setp.eq.s32 	%p36, %r13, %r289;
	selp.u32 	%r290, 1, 0, %p36;
	add.s32 	%r291, %r282, %r290;
	ld.global.u32 	%r292, [%rd21+40];
	mul.hi.s32 	%r293, %r292, 1374389535;
	shr.u32 	%r294, %r293, 31;
	shr.s32 	%r295, %r293, 5;
	add.s32 	%r296, %r295, %r294;
	mul.lo.s32 	%r297, %r296, 100;
	sub.s32 	%r298, %r292, %r297;
	setp.eq.s32 	%p37, %r13, %r298;
	selp.u32 	%r299, 1, 0, %p37;
	add.s32 	%r300, %r291, %r299;
	ld.global.u32 	%r301, [%rd21+44];
	mul.hi.s32 	%r302, %r301, 1374389535;
	shr.u32 	%r303, %r302, 31;
	shr.s32 	%r304, %r302, 5;
	add.s32 	%r305, %r304, %r303;
	mul.lo.s32 	%r306, %r305, 100;
	sub.s32 	%r307, %r301, %r306;
	setp.eq.s32 	%p38, %r13, %r307;
	selp.u32 	%r308, 1, 0, %p38;
	add.s32 	%r350, %r300, %r308;
	add.s32 	%r345, %r345, 4;
$L__BB10_15:
	setp.eq.s32 	%p39, %r9, 0;
	@%p39 bra 	$L__BB10_19;
	setp.eq.s32 	%p40, %r9, 1;
	mul.wide.u32 	%rd22, %r345, 4;
	add.s64 	%rd9, %rd5, %rd22;
	ld.global.u32 	%r309, [%rd9+32];
	mul.hi.s32 	%r310, %r309, 1374389535;
	shr.u32 	%r311, %r310, 31;
	shr.s32 	%r312, %r310, 5;
	add.s32 	%r313, %r312, %r311;
	mul.lo.s32 	%r314, %r313, 100;
	sub.s32 	%r315, %r309, %r314;
	setp.eq.s32 	%p41, %r13, %r315;
	selp.u32 	%r316, 1, 0, %p41;
	add.s32 	%r350, %r350, %r316;
	@%p40 bra 	$L__BB10_19;
	setp.eq.s32 	%p42, %r9, 2;
	ld.global.u32 	%r317, [%rd9+36];
	mul.hi.s32 	%r318, %r317, 1374389535;
	shr.u32 	%r319, %r318, 31;
	shr.s32 	%r320, %r318, 5;
	add.s32 	%r321, %r320, %r319;
	mul.lo.s32 	%r322, %r321, 100;
	sub.s32 	%r323, %r317, %r322;
	setp.eq.s32 	%p43, %r13, %r323;
	selp.u32 	%r324, 1, 0, %p43;
	add.s32 	%r350, %r350, %r324;
	@%p42 bra 	$L__BB10_19;
	ld.global.u32 	%r325, [%rd9+40];
	mul.hi.s32 	%r326, %r325, 1374389535;
	shr.u32 	%r327, %r326, 31;
	shr.s32 	%r328, %r326, 5;
	add.s32 	%r329, %r328, %r327;
	mul.lo.s32 	%r330, %r329, 100;
	sub.s32 	%r331, %r325, %r330;
	setp.eq.s32 	%p44, %r13, %r331;
	selp.u32 	%r332, 1, 0, %p44;
	add.s32 	%r350, %r350, %r332;
$L__BB10_19:
	add.s32 	%r337, %r337, 1;
	setp.ne.s32 	%p45, %r337, %r5;
	@%p45 bra 	$L__BB10_6;
	cvt.rn.f32.s32 	%f13, %r350;
$L__BB10_21:
	cvt.rn.f32.s32 	%f10, %r5;
	div.rn.f32 	%f11, %f13, %f10;
	setp.gt.f32 	%p46, %f11, %f14;
	selp.f32 	%f14, %f11, %f14, %p46;
	selp.b32 	%r351, %r335, %r351, %p46;
$L__BB10_22:
	add.s32 	%r335, %r335, 1;
	setp.ne.s32 	%p47, %r335, %r41;
	@%p47 bra 	$L__BB10_3;
$L__BB10_23:
	setp.lt.s32 	%p48, %r351, 0;
	setp.leu.f32 	%p49, %f14, 0f3E99999A;
	or.pred  	%p50, %p48, %p49;
	@%p50 bra 	$L__BB10_26;
	mul.wide.u32 	%rd23, %r351, 440;
	add.s64 	%rd10, %rd1, %rd23;
	ld.global.u32 	%r40, [%rd10+432];
	setp.gt.s32 	%p51, %r40, 99;
	@%p51 bra 	$L__BB10_26;
	mul.wide.s32 	%rd24, %r40, 4;
	add.s64 	%rd25, %rd10, %rd24;
	st.global.u32 	[%rd25+32], %r1;
	ld.global.u32 	%r333, [%rd10+432];
	add.s32 	%r334, %r333, 1;
	st.global.u32 	[%rd10+432], %r334;
	st.global.f32 	[%rd10+436], %f14;
$L__BB10_26:
	ret;

}
	// .globl	_Z23syntax_detection_kernelPiP16SyntacticPatternii
.visible .entry _Z23syntax_detection_kernelPiP16SyntacticPatternii(
	.param .u64 .ptr .align 1 _Z23syntax_detection_kernelPiP16SyntacticPatternii_param_0,
	.param .u64 .ptr .align 1 _Z23syntax_detection_kernelPiP16SyntacticPatternii_param_1,
	.param .u32 _Z23syntax_detection_kernelPiP16SyntacticPatternii_param_2,
	.param .u32 _Z23syntax_detection_kernelPiP16SyntacticPatternii_param_3
)
{
	.reg .pred 	%p<34>;
	.reg .b16 	%rs<13>;
	.reg .b32 	%r<98>;
	.reg .b32 	%f<10>;
	.reg .b64 	%rd<13>;

	ld.param.u64 	%rd7, [_Z23syntax_detection_kernelPiP16SyntacticPatternii_param_0];
	ld.param.u64 	%rd6, [_Z23syntax_detection_kernelPiP16SyntacticPatternii_param_1];
	ld.param.u32 	%r19, [_Z23syntax_detection_kernelPiP16SyntacticPatternii_param_2];
	ld.param.u32 	%r20, [_Z23syntax_detection_kernelPiP16SyntacticPatternii_param_3];
	cvta.to.global.u64 	%rd1, %rd7;
	mov.u32 	%r21, %ctaid.x;
	mov.u32 	%r22, %ntid.x;
	mov.u32 	%r23, %tid.x;
	mad.lo.s32 	%r1, %r21, %r22, %r23;
	setp.ge.s32 	%p1, %r1, %r20;
	@%p1 bra 	$L__BB11_27;
	cvta.to.global.u64 	%rd8, %rd6;
	mul.wide.s32 	%rd9, %r1, 84;
	add.s64 	%rd2, %rd8, %rd9;
	setp.lt.s32 	%p2, %r19, 2;
	@%p2 bra 	$L__BB11_27;
	add.s32 	%r2, %r19, -1;
	setp.eq.s32 	%p3, %r19, 2;
	mov.b32 	%r97, 0;
	@%p3 bra 	$L__BB11_19;
	and.b32  	%r97, %r2, -2;
	neg.s32 	%r95, %r97;
	add.s64 	%rd12, %rd1, 4;
	mov.b32 	%r94, 1;
$L__BB11_4:
	ld.global.u32 	%r26, [%rd12+-4];
	ld.global.u32 	%r96, [%rd12];
	mul.hi.s32 	%r27, %r26, 1717986919;
	shr.u32 	%r28, %r27, 31;
	shr.s32 	%r29, %r27, 2;
	add.s32 	%r30, %r29, %r28;
	mul.lo.s32 	%r31, %r30, 10;
	sub.s32 	%r8, %r26, %r31;
	setp.ne.s32 	%p4, %r8, 0;
	mul.hi.s32 	%r32, %r96, 1717986919;
	shr.u32 	%r33, %r32, 31;
	shr.s32 	%r34, %r32, 2;
	add.s32 	%r35, %r34, %r33;
	mul.lo.s32 	%r36, %r35, 10;
	sub.s32 	%r37, %r96, %r36;
	setp.ne.s32 	%p5, %r37, 1;
	or.pred  	%p6, %p4, %p5;
	@%p6 bra 	$L__BB11_6;
	mov.b32 	%r42, 1599361601;
	st.global.u32 	[%rd2], %r42;
	mov.b32 	%r43, 1314213710;
	st.global.u32 	[%rd2+4], %r43;
	mov.b16 	%rs4, 0;
	st.global.u8 	[%rd2+8], %rs4;
	bra.uni 	$L__BB11_10;
$L__BB11_6:
	setp.ne.s32 	%p7, %r8, 1;
	setp.ne.s32 	%p8, %r37, 2;
	or.pred  	%p9, %p7, %p8;
	@%p9 bra 	$L__BB11_8;
	mov.b32 	%r40, 1314213710;
	st.global.u32 	[%rd2], %r40;
	mov.b32 	%r41, 1380275807;
	st.global.u32 	[%rd2+4], %r41;
	mov.b16 	%rs2, 0;
	mov.b16 	%rs3, 66;
	st.global.v2.u8 	[%rd2+8], {%rs3, %rs2};
	bra.uni 	$L__BB11_10;
$L__BB11_8:
	setp.ne.s32 	%p10, %r8, 2;
	setp.ne.s32 	%p11, %r37, 3;
	or.pred  	%p12, %p10, %p11;
	@%p12 bra 	$L__BB11_11;
	mov.b32 	%r38, 1112687958;
	st.global.u32 	[%rd2], %r38;
	mov.b32 	%r39, 1447313759;
	st.global.u32 	[%rd2+4], %r39;
	mov.b16 	%rs1, 0;
	st.global.u8 	[%rd2+8], %rs1;
$L__BB11_10:
	ld.global.u32 	%r44, [%rd2+32];
	add.s32 	%r45, %r44, 1;
	st.global.u32 	[%rd2+32], %r45;
	ld.global.f32 	%f1, [%rd2+36];
	add.f32 	%f2, %f1, 0f3DCCCCCD;
	min.f32 	%f3, %f2, 0f3F800000;
	st.global.f32 	[%rd2+36], %f3;
	add.s32 	%r46, %r94, -1;
	st.global.u32 	[%rd2+40], %r46;
	st.global.u32 	[%rd2+44], %r94;
	mov.b32 	%r47, 2;
	st.global.u32 	[%rd2+80], %r47;
	ld.global.u32 	%r96, [%rd12];
$L__BB11_11:
	ld.global.u32 	%r48, [%rd12+4];
	mul.hi.s32 	%r49, %r96, 1717986919;
	shr.u32 	%r50, %r49, 31;
	shr.s32 	%r51, %r49, 2;
	add.s32 	%r52, %r51, %r50;
	mul.lo.s32 	%r53, %r52, 10;
	sub.s32 	%r12, %r96, %r53;
	setp.eq.s32 	%p13, %r12, 0;
	mul.hi.s32 	%r54, %r48, 1717986919;
	shr.u32 	%r55, %r54, 31;
	shr.s32 	%r56, %r54, 2;
	add.s32 	%r57, %r56, %r55;
	mul.lo.s32 	%r58, %r57, 10;
	sub.s32 	%r59, %r48, %r58;
	setp.eq.s32 	%p14, %r59, 1;
	and.pred  	%p15, %p13, %p14;
	@%p15 bra 	$L__BB11_16;
	setp.eq.s32 	%p16, %r12, 1;
	setp.eq.s32 	%p17, %r59, 2;
	and.pred  	%p18, %p16, %p17;
	@%p18 bra 	$L__BB11_15;
	setp.ne.s32 	%p19, %r12, 2;
	setp.ne.s32 	%p20, %r59, 3;
	or.pred  	%p21, %p19, %p20;
	@%p21 bra 	$L__BB11_18;
	mov.b32 	%r60, 1112687958;
	st.global.u32 	[%rd2], %r60;
	mov.b32 	%r61, 1447313759;
	st.global.u32 	[%rd2+4], %r61;
	mov.b16 	%rs5, 0;
	st.global.u8 	[%rd2+8], %rs5;
	bra.uni 	$L__BB11_17;
$L__BB11_15:
	mov.b32 	%r62, 1314213710;
	st.global.u32 	[%rd2], %r62;
	mov.b32 	%r63, 1380275807;
	st.global.u32 	[%rd2+4], %r63;
	mov.b16 	%rs6, 0;
	mov.b16 	%rs7, 66;
	st.global.v2.u8 	[%rd2+8], {%rs7, %rs6};
	bra.uni 	$L__BB11_17;
$L__BB11_16:
	mov.b32 	%r64, 1599361601;
	st.global.u32 	[%rd2], %r64;
	mov.b32 	%r65, 1314213710;
	st.global.u32 	[%rd2+4], %r65;
	mov.b16 	%rs8, 0;
	st.global.u8 	[%rd2+8], %rs8;
$L__BB11_17:
	ld.global.u32 	%r66, [%rd2+32];
	add.s32 	%r67, %r66, 1;
	st.global.u32 	[%rd2+32], %r67;
	ld.global.f32 	%f4, [%rd2+36];
	add.f32 	%f5, %f4, 0f3DCCCCCD;
	min.f32 	%f6, %f5, 0f3F800000;
	st.global.f32 	[%rd2+36], %f6;
	st.global.u32 	[%rd2+40], %r94;
	add.s32 	%r68, %r94, 1;
	st.global.u32 	[%rd2+44], %r68;
	mov.b32 	%r69, 2;
	st.global.u32 	[%rd2+80], %r69;
$L__BB11_18:
	add.s32 	%r95, %r95, 2;
	add.s32 	%r94, %r94, 2;
	add.s64 	%rd12, %rd12, 8;
	setp.ne.s32 	%p22, %r95, 0;
	@%p22 bra 	$L__BB11_4;
$L__BB11_19:
	and.b32  	%r70, %r2, 1;
	setp.eq.b32 	%p23, %r70, 1;
	not.pred 	%p24, %p23;
	@%p24 bra 	$L__BB11_27;
	mul.wide.u32 	%rd10, %r97, 4;
	add.s64 	%rd11, %rd1, %rd10;
	ld.global.u32 	%r71, [%rd11];
	ld.global.u32 	%r72, [%rd11+4];
	mul.hi.s32 	%r73, %r71, 1717986919;
	shr.u32 	%r74, %r73, 31;
	shr.s32 	%r75, %r73, 2;
	add.s32 	%r76, %r75, %r74;
	mul.lo.s32 	%r77, %r76, 10;
	sub.s32 	%r17, %r71, %r77;
	setp.eq.s32 	%p25, %r17, 0;
	mul.hi.s32 	%r78, %r72, 1717986919;
	shr.u32 	%r79, %r78, 31;
	shr.s32 	%r80, %r78, 2;
	add.s32 	%r81, %r80, %r79;
	mul.lo.s32 	%r82, %r81, 10;
	sub.s32 	%r83, %r72, %r82;
	setp.eq.s32 	%p26, %r83, 1;
	and.pred  	%p27, %p25, %p26;
	@%p27 bra 	$L__BB11_25;
	setp.eq.s32 	%p28, %r17, 1;
	setp.eq.s32 	%p29, %r83, 2;
	and.pred  	%p30, %p28, %p29;
	@%p30 bra 	$L__BB11_24;
	setp.ne.s32 	%p31, %r17, 2;
	setp.ne.s32 	%p32, %r83, 3;
	or.pred  	%p33, %p31, %p32;
	@%p33 bra 	$L__BB11_27;
	mov.b32 	%r84, 1112687958;
	st.global.u32 	[%rd2], %r84;
	mov.b32 	%r85, 1447313759;
	st.global.u32 	[%rd2+4], %r85;
	mov.b16 	%rs9, 0;
	st.global.u8 	[%rd2+8], %rs9;
	bra.uni 	$L__BB11_26;
$L__BB11_24:
	mov.b32 	%r86, 1314213710;
	st.global.u32 	[%rd2], %r86;
	mov.b32 	%r87, 1380275807;
	st.global.u32 	[%rd2+4], %r87;
	mov.b16 	%rs10, 0;
	mov.b16 	%rs11, 66;
	st.global.v2.u8 	[%rd2+8], {%rs11, %rs10};
	bra.uni 	$L__BB11_26;
$L__BB11_25:
	mov.b32 	%r88, 1599361601;
	st.global.u32 	[%rd2], %r88;
	mov.b32 	%r89, 1314213710;
	st.global.u32 	[%rd2+4], %r89;
	mov.b16 	%rs12, 0;
	st.global.u8 	[%rd2+8], %rs12;
$L__BB11_26:
	ld.global.u32 	%r90, [%rd2+32];
	add.s32 	%r91, %r90, 1;
	st.global.u32 	[%rd2+32], %r91;
	ld.global.f32 	%f7, [%rd2+36];
	add.f32 	%f8, %f7, 0f3DCCCCCD;
	min.f32 	%f9, %f8, 0f3F800000;
	st.global.f32 	[%rd2+36], %f9;
	st.global.u32 	[%rd2+40], %r97;
	add.s32 	%r92, %r97, 1;
	st.global.u32 	[%rd2+44], %r92;
	mov.b32 	%r93, 2;
	st.global.u32 	[%rd2+80], %r93;
$L__BB11_27:
	ret;

}
	// .globl	_Z23metabolic_update_kernelP9BioNeuroniff
.visible .entry _Z23metabolic_update_kernelP9BioNeuroniff(
	.param .u64 .ptr .align 1 _Z23metabolic_update_kernelP9BioNeuroniff_param_0,
	.param .u32 _Z23metabolic_update_kernelP9BioNeuroniff_param_1,
	.param .f32 _Z23metabolic_update_kernelP9BioNeuroniff_param_2,
	.param .f32 _Z23metabolic_update_kernelP9BioNeuroniff_param_3
)
{
	.reg .pred 	%p<2>;
	.reg .b32 	%r<6>;
	.reg .b32 	%f<7>;
	.reg .b64 	%rd<5>;

	ld.param.u64 	%rd1, [_Z23metabolic_update_kernelP9BioNeuroniff_param_0];
	ld.param.u32 	%r2, [_Z23metabolic_update_kernelP9BioNeuroniff_param_1];
	ld.param.f32 	%f1, [_Z23metabolic_update_kernelP9BioNeuroniff_param_2];
	ld.param.f32 	%f2, [_Z23metabolic_update_kernelP9BioNeuroniff_param_3];
	mov.u32 	%r3, %ctaid.x;
	mov.u32 	%r4, %ntid.x;
	mov.u32 	%r5, %tid.x;
	mad.lo.s32 	%r1, %r3, %r4, %r5;
	setp.ge.s32 	%p1, %r1, %r2;
	@%p1 bra 	$L__BB12_2;
	cvta.to.global.u64 	%rd2, %rd1;
	mul.f32 	%f3, %f1, %f2;
	mul.wide.s32 	%rd3, %r1, 476;
	add.s64 	%rd4, %rd2, %rd3;
	ld.global.f32 	%f4, [%rd4+16];
	fma.rn.f32 	%f5, %f3, 0f41200000, %f4;
	min.f32 	%f6, %f5, 0f3F800000;
	st.global.f32 	[%rd4+16], %f6;
$L__BB12_2:
	ret;

}


// ===== COMPILED SASS (sm_100) =====

	.target	sm_100

	.elftype	@"ET_EXEC"


//--------------------- .note.nv.tkinfo           --------------------------
	.section	.note.nv.tkinfo,"",@"SHT_NOTE"
	.sectionflags	@"SHF_NOTE_NV_TKINFO"
	.tkinfo
        /*0018*/ 	.word	0x00000002
        /*0030*/ 	.string	""
        /*0030*/ 	.string	"ptxas"
        /*0030*/ 	.string	"Cuda compilation tools, release 13.0, V13.0.88"
        /*0030*/ 	.string	"Build cuda_13.0.r13.0/compiler.36424714_0"
        /*0030*/ 	.string	"-arch sm_100 -m 64 "



//--------------------- .note.nv.cuinfo           --------------------------
	.section	.note.nv.cuinfo,"",@"SHT_NOTE"
	.sectionflags	@"SHF_NOTE_NV_CUINFO"
        /*0018*/ 	.short	0x0002
        /*001a*/ 	.short	0x0064
        /*001c*/ 	.short	0x0082
	.zero		2


//--------------------- .nv.info                  --------------------------
	.section	.nv.info,"",@"SHT_CUDA_INFO"
	.align	4


	//----- nvinfo : EIATTR_REGCOUNT
	.align		4
        /*0000*/ 	.byte	0x04, 0x2f
        /*0002*/ 	.short	(.L_11 - .L_10)
	.align		4
.L_10:
        /*0004*/ 	.word	index@(_Z25initialize_neurons_kernelP9BioNeuronim)
        /*0008*/ 	.word	0x00000020


	//----- nvinfo : EIATTR_FRAME_SIZE
	.align		4
.L_11:
        /*000c*/ 	.byte	0x04, 0x11
        /*000e*/ 	.short	(.L_13 - .L_12)
	.align		4
.L_12:
        /*0010*/ 	.word	index@(_Z25initialize_neurons_kernelP9BioNeuronim)
        /*0014*/ 	.word	0x00000000


	//----- nvinfo : EIATTR_REGCOUNT
	.align		4
.L_13:
        /*0018*/ 	.byte	0x04, 0x2f
        /*001a*/ 	.short	(.L_15 - .L_14)
	.align		4
.L_14:
        /*001c*/ 	.word	index@(_Z26create_temporal_sdr_kernelP10SDRPatterniifmP15SemanticClusteri)
        /*0020*/ 	.word	0x00000020


	//----- nvinfo : EIATTR_FRAME_SIZE
	.align		4
.L_15:
        /*0024*/ 	.byte	0x04, 0x11
        /*0026*/ 	.short	(.L_17 - .L_16)
	.align		4
.L_16:
        /*0028*/ 	.word	index@($__internal_5_$__cuda_sm20_sqrt_rn_f32_slowpath)
        /*002c*/ 	.word	0x00000030


	//----- nvinfo : EIATTR_FRAME_SIZE
	.align		4
.L_17:
        /*0030*/ 	.byte	0x04, 0x11
        /*0032*/ 	.short	(.L_19 - .L_18)
	.align		4
.L_18:
        /*0034*/ 	.word	index@(_Z26create_temporal_sdr_kernelP10SDRPatterniifmP15SemanticClusteri)
        /*0038*/ 	.word	0x00000030


	//----- nvinfo : EIATTR_REGCOUNT
	.align		4
.L_19:
        /*003c*/ 	.byte	0x04, 0x2f
        /*003e*/ 	.short	(.L_21 - .L_20)
	.align		4
.L_20:
        /*0040*/ 	.word	index@(_Z33detect_syntactic_emergence_kernelPiS_P16SyntacticPatternii)
        /*0044*/ 	.word	0x00000016


	//----- nvinfo : EIATTR_FRAME_SIZE
	.align		4
.L_21:
        /*0048*/ 	.byte	0x04, 0x11
        /*004a*/ 	.short	(.L_23 - .L_22)
	.align		4
.L_22:
        /*004c*/ 	.word	index@(_Z33detect_syntactic_emergence_kernelPiS_P16SyntacticPatternii)
        /*0050*/ 	.word	0x00000000


	//----- nvinfo : EIATTR_REGCOUNT
	.align		4
.L_23:
        /*0054*/ 	.byte	0x04, 0x2f
        /*0056*/ 	.short	(.L_25 - .L_24)
	.align		4
.L_24:
        /*0058*/ 	.word	index@(_Z21spike_dynamics_kernelP9BioNeuronPfS1_iff)
        /*005c*/ 	.word	0x00000014


	//----- nvinfo : EIATTR_FRAME_SIZE
	.align		4
.L_25:
        /*0060*/ 	.byte	0x04, 0x11
        /*0062*/ 	.short	(.L_27 - .L_26)
	.align		4
.L_26:
        /*0064*/ 	.word	index@(_Z21spike_dynamics_kernelP9BioNeuronPfS1_iff)
        /*0068*/ 	.word	0x00000000


	//----- nvinfo : EIATTR_REGCOUNT
	.align		4
.L_27:
        /*006c*/ 	.byte	0x04, 0x2f
        /*006e*/ 	.short	(.L_29 - .L_28)
	.align		4
.L_28:
        /*0070*/ 	.word	index@(_Z25apply_input_spikes_kernelPfP10SDRPatternff)
        /*0074*/ 	.word	0x0000000f


	//----- nvinfo : EIATTR_FRAME_SIZE
	.align		4
.L_29:
        /*0078*/ 	.byte	0x04, 0x11
        /*007a*/ 	.short	(.L_31 - .L_30)
	.align		4
.L_30:
        /*007c*/ 	.word	index@($__internal_4_$__cuda_sm3x_div_rn_noftz_f32_slowpath)
        /*0080*/ 	.word	0x00000000


	//----- nvinfo : EIATTR_FRAME_SIZE
	.align		4
.L_31:
        /*0084*/ 	.byte	0x04, 0x11
        /*0086*/ 	.short	(.L_33 - .L_32)
	.align		4
.L_32:
        /*0088*/ 	.word	index@(_Z25apply_input_spikes_kernelPfP10SDRPatternff)
        /*008c*/ 	.word	0x00000000


	//----- nvinfo : EIATTR_REGCOUNT
	.align		4
.L_33:
        /*0090*/ 	.byte	0x04, 0x2f
        /*0092*/ 	.short	(.L_35 - .L_34)
	.align		4
.L_34:
        /*0094*/ 	.word	index@(_Z17apply_stdp_kernelP9BioNeuronP18SynapticConnectionif)
        /*0098*/ 	.word	0x00000011


	//----- nvinfo : EIATTR_FRAME_SIZE
	.align		4
.L_35:
        /*009c*/ 	.byte	0x04, 0x11
        /*009e*/ 	.short	(.L_37 - .L_36)
	.align		4
.L_36:
        /*00a0*/ 	.word	index@($__internal_3_$__cuda_sm3x_div_rn_noftz_f32_slowpath)
        /*00a4*/ 	.word	0x00000000


	//----- nvinfo : EIATTR_FRAME_SIZE
	.align		4
.L_37:
        /*00a8*/ 	.byte	0x04, 0x11
        /*00aa*/ 	.short	(.L_39 - .L_38)
	.align		4
.L_38:
        /*00ac*/ 	.word	index@(_Z17apply_stdp_kernelP9BioNeuronP18SynapticConnectionif)
        /*00b0*/ 	.word	0x00000000


	//----- nvinfo : EIATTR_REGCOUNT
	.align		4
.L_39:
        /*00b4*/ 	.byte	0x04, 0x2f
        /*00b6*/ 	.short	(.L_41 - .L_40)
	.align		4
.L_40:
        /*00b8*/ 	.word	index@(_Z30hierarchical_processing_kernelPfS_S_iif)
        /*00bc*/ 	.word	0x0000001e


	//----- nvinfo : EIATTR_FRAME_SIZE
	.align		4
.L_41:
        /*00c0*/ 	.byte	0x04, 0x11
        /*00c2*/ 	.short	(.L_43 - .L_42)
	.align		4
.L_42:
        /*00c4*/ 	.word	index@(_Z30hierarchical_processing_kernelPfS_S_iif)
        /*00c8*/ 	.word	0x00000000


	//----- nvinfo : EIATTR_REGCOUNT
	.align		4
.L_43:
        /*00cc*/ 	.byte	0x04, 0x2f
        /*00ce*/ 	.short	(.L_45 - .L_44)
	.align		4
.L_44:
        /*00d0*/ 	.word	index@(_Z23prediction_error_kernelPfS_S_iP9LayerDataiS_i)
        /*00d4*/ 	.word	0x0000001d


	//----- nvinfo : EIATTR_FRAME_SIZE
	.align		4
.L_45:
        /*00d8*/ 	.byte	0x04, 0x11
        /*00da*/ 	.short	(.L_47 - .L_46)
	.align		4
.L_46:
        /*00dc*/ 	.word	index@($__internal_2_$__cuda_sm3x_div_rn_noftz_f32_slowpath)
        /*00e0*/ 	.word	0x00000000


	//----- nvinfo : EIATTR_FRAME_SIZE
	.align		4
.L_47:
        /*00e4*/ 	.byte	0x04, 0x11
        /*00e6*/ 	.short	(.L_49 - .L_48)
	.align		4
.L_48:
        /*00e8*/ 	.word	index@(_Z23prediction_error_kernelPfS_S_iP9LayerDataiS_i)
        /*00ec*/ 	.word	0x00000000


	//----- nvinfo : EIATTR_REGCOUNT
	.align		4
.L_49:
        /*00f0*/ 	.byte	0x04, 0x2f
        /*00f2*/ 	.short	(.L_51 - .L_50)
	.align		4
.L_50:
        /*00f4*/ 	.word	index@(_Z27memory_consolidation_kernelP19ConsolidationBufferP10SDRPatternP9LayerDataPfifi)
        /*00f8*/ 	.word	0x00000020


	//----- nvinfo : EIATTR_FRAME_SIZE
	.align		4
.L_51:
        /*00fc*/ 	.byte	0x04, 0x11
        /*00fe*/ 	.short	(.L_53 - .L_52)
	.align		4
.L_52:
        /*0100*/ 	.word	index@($__internal_1_$__cuda_sm3x_div_rn_noftz_f32_slowpath)
        /*0104*/ 	.word	0x00000000


	//----- nvinfo : EIATTR_FRAME_SIZE
	.align		4
.L_53:
        /*0108*/ 	.byte	0x04, 0x11
        /*010a*/ 	.short	(.L_55 - .L_54)
	.align		4
.L_54:
        /*010c*/ 	.word	index@(_Z27memory_consolidation_kernelP19ConsolidationBufferP10SDRPatternP9LayerDataPfifi)
        /*0110*/ 	.word	0x00000000


	//----- nvinfo : EIATTR_REGCOUNT
	.align		4
.L_55:
        /*0114*/ 	.byte	0x04, 0x2f
        /*0116*/ 	.short	(.L_57 - .L_56)
	.align		4
.L_56:
        /*0118*/ 	.word	index@(_Z24episodic_encoding_kernelP14EpisodicMemoryP10SDRPatterniff)
        /*011c*/ 	.word	0x00000020


	//----- nvinfo : EIATTR_FRAME_SIZE
	.align		4
.L_57:
        /*0120*/ 	.byte	0x04, 0x11
        /*0122*/ 	.short	(.L_59 - .L_58)
	.align		4
.L_58:
        /*0124*/ 	.word	index@(_Z24episodic_encoding_kernelP14EpisodicMemoryP10SDRPatterniff)
        /*0128*/ 	.word	0x00000000


	//----- nvinfo : EIATTR_REGCOUNT
	.align		4
.L_59:
        /*012c*/ 	.byte	0x04, 0x2f
        /*012e*/ 	.short	(.L_61 - .L_60)
	.align		4
.L_60:
        /*0130*/ 	.word	index@(_Z26semantic_clustering_kernelP10SDRPatternP15SemanticClusterii)
        /*0134*/ 	.word	0x00000020


	//----- nvinfo : EIATTR_FRAME_SIZE
	.align		4
.L_61:
        /*0138*/ 	.byte	0x04, 0x11
        /*013a*/ 	.short	(.L_63 - .L_62)
	.align		4
.L_62:
        /*013c*/ 	.word	index@($__internal_0_$__cuda_sm3x_div_rn_noftz_f32_slowpath)
        /*0140*/ 	.word	0x00000000


	//----- nvinfo : EIATTR_FRAME_SIZE
	.align		4
.L_63:
        /*0144*/ 	.byte	0x04, 0x11
        /*0146*/ 	.short	(.L_65 - .L_64)
	.align		4
.L_64:
        /*0148*/ 	.word	index@(_Z26semantic_clustering_kernelP10SDRPatternP15SemanticClusterii)
        /*014c*/ 	.word	0x00000000


	//----- nvinfo : EIATTR_REGCOUNT
	.align		4
.L_65:
        /*0150*/ 	.byte	0x04, 0x2f
        /*0152*/ 	.short	(.L_67 - .L_66)
	.align		4
.L_66:
        /*0154*/ 	.word	index@(_Z23syntax_detection_kernelPiP16SyntacticPatternii)
        /*0158*/ 	.word	0x00000014


	//----- nvinfo : EIATTR_FRAME_SIZE
	.align		4
.L_67:
        /*015c*/ 	.byte	0x04, 0x11
        /*015e*/ 	.short	(.L_69 - .L_68)
	.align		4
.L_68:
        /*0160*/ 	.word	index@(_Z23syntax_detection_kernelPiP16SyntacticPatternii)
        /*0164*/ 	.word	0x00000000


	//----- nvinfo : EIATTR_REGCOUNT
	.align		4
.L_69:
        /*0168*/ 	.byte	0x04, 0x2f
        /*016a*/ 	.short	(.L_71 - .L_70)
	.align		4
.L_70:
        /*016c*/ 	.word	index@(_Z23metabolic_update_kernelP9BioNeuroniff)
        /*0170*/ 	.word	0x00000008


	//----- nvinfo : EIATTR_FRAME_SIZE
	.align		4
.L_71:
        /*0174*/ 	.byte	0x04, 0x11
        /*0176*/ 	.short	(.L_73 - .L_72)
	.align		4
.L_72:
        /*0178*/ 	.word	index@(_Z23metabolic_update_kernelP9BioNeuroniff)
        /*017c*/ 	.word	0x00000000


	//----- nvinfo : EIATTR_MIN_STACK_SIZE
	.align		4
.L_73:
        /*0180*/ 	.byte	0x04, 0x12
        /*0182*/ 	.short	(.L_75 - .L_74)
	.align		4
.L_74:
        /*0184*/ 	.word	index@(_Z23metabolic_update_kernelP9BioNeuroniff)
        /*0188*/ 	.word	0x00000000


	//----- nvinfo : EIATTR_MIN_STACK_SIZE
	.align		4
.L_75:
        /*018c*/ 	.byte	0x04, 0x12
        /*018e*/ 	.short	(.L_77 - .L_76)
	.align		4
.L_76:
        /*0190*/ 	.word	index@(_Z23syntax_detection_kernelPiP16SyntacticPatternii)
        /*0194*/ 	.word	0x00000000


	//----- nvinfo : EIATTR_MIN_STACK_SIZE
	.align		4
.L_77:
        /*0198*/ 	.byte	0x04, 0x12
        /*019a*/ 	.short	(.L_79 - .L_78)
	.align		4
.L_78:
        /*019c*/ 	.word	index@(_Z26semantic_clustering_kernelP10SDRPatternP15SemanticClusterii)
        /*01a0*/ 	.word	0x00000000


	//----- nvinfo : EIATTR_MIN_STACK_SIZE
	.align		4
.L_79:
        /*01a4*/ 	.byte	0x04, 0x12
        /*01a6*/ 	.short	(.L_81 - .L_80)
	.align		4
.L_80:
        /*01a8*/ 	.word	index@(_Z24episodic_encoding_kernelP14EpisodicMemoryP10SDRPatterniff)
        /*01ac*/ 	.word	0x00000000


	//----- nvinfo : EIATTR_MIN_STACK_SIZE
	.align		4
.L_81:
        /*01b0*/ 	.byte	0x04, 0x12
        /*01b2*/ 	.short	(.L_83 - .L_82)
	.align		4
.L_82:
        /*01b4*/ 	.word	index@(_Z27memory_consolidation_kernelP19ConsolidationBufferP10SDRPatternP9LayerDataPfifi)
        /*01b8*/ 	.word	0x00000000


	//----- nvinfo : EIATTR_MIN_STACK_SIZE
	.align		4
.L_83:
        /*01bc*/ 	.byte	0x04, 0x12
        /*01be*/ 	.short	(.L_85 - .L_84)
	.align		4
.L_84:
        /*01c0*/ 	.word	index@(_Z23prediction_error_kernelPfS_S_iP9LayerDataiS_i)
        /*01c4*/ 	.word	0x00000000


	//----- nvinfo : EIATTR_MIN_STACK_SIZE
	.align		4
.L_85:
        /*01c8*/ 	.byte	0x04, 0x12
        /*01ca*/ 	.short	(.L_87 - .L_86)
	.align		4
.L_86:
        /*01cc*/ 	.word	index@(_Z30hierarchical_processing_kernelPfS_S_iif)
        /*01d0*/ 	.word	0x00000000


	//----- nvinfo : EIATTR_MIN_STACK_SIZE
	.align		4
.L_87:
        /*01d4*/ 	.byte	0x04, 0x12
        /*01d6*/ 	.short	(.L_89 - .L_88)
	.align		4
.L_88:
        /*01d8*/ 	.word	index@(_Z17apply_stdp_kernelP9BioNeuronP18SynapticConnectionif)
        /*01dc*/ 	.word	0x00000000


	//----- nvinfo : EIATTR_MIN_STACK_SIZE
	.align		4
.L_89:
        /*01e0*/ 	.byte	0x04, 0x12
        /*01e2*/ 	.short	(.L_91 - .L_90)
	.align		4
.L_90:
        /*01e4*/ 	.word	index@(_Z25apply_input_spikes_kernelPfP10SDRPatternff)
        /*01e8*/ 	.word	0x00000000


	//----- nvinfo : EIATTR_MIN_STACK_SIZE
	.align		4
.L_91:
        /*01ec*/ 	.byte	0x04, 0x12
        /*01ee*/ 	.short	(.L_93 - .L_92)
	.align		4
.L_92:
        /*01f0*/ 	.word	index@(_Z21spike_dynamics_kernelP9BioNeuronPfS1_iff)
        /*01f4*/ 	.word	0x00000000


	//----- nvinfo : EIATTR_MIN_STACK_SIZE
	.align		4
.L_93:
        /*01f8*/ 	.byte	0x04, 0x12
        /*01fa*/ 	.short	(.L_95 - .L_94)
	.align		4
.L_94:
        /*01fc*/ 	.word	index@(_Z33detect_syntactic_emergence_kernelPiS_P16SyntacticPatternii)
        /*0200*/ 	.word	0x00000000


	//----- nvinfo : EIATTR_MIN_STACK_SIZE
	.align		4
.L_95:
        /*0204*/ 	.byte	0x04, 0x12
        /*0206*/ 	.short	(.L_97 - .L_96)
	.align		4
.L_96:
        /*0208*/ 	.word	index@(_Z26create_temporal_sdr_kernelP10SDRPatterniifmP15SemanticClusteri)
        /*020c*/ 	.word	0x00000030


	//----- nvinfo : EIATTR_MIN_STACK_SIZE
	.align		4
.L_97:
        /*0210*/ 	.byte	0x04, 0x12
        /*0212*/ 	.short	(.L_99 - .L_98)
	.align		4
.L_98:
        /*0214*/ 	.word	index@(_Z25initialize_neurons_kernelP9BioNeuronim)
        /*0218*/ 	.word	0x00000000
.L_99:


//--------------------- .nv.compat                --------------------------
	.section	.nv.compat,"",@"SHT_CUDA_COMPAT_INFO"
	.align	4
        /*0000*/ 	.byte	0x02, 0x09, 0x00, 0x00, 0x02, 0x02, 0x01, 0x00, 0x02, 0x05, 0x05, 0x00, 0x03, 0x07, 0x01, 0x01
        /*0010*/ 	.byte	0x02, 0x03, 0x00, 0x00, 0x02, 0x06, 0x01, 0x00, 0x04, 0x0b, 0x08, 0x00, 0x01, 0x00, 0x00, 0x00
        /*0020*/ 	.byte	0x00, 0x00, 0x00, 0x00


//--------------------- .nv.info._Z23metabolic_update_kernelP9BioNeuroniff --------------------------
	.section	.nv.info._Z23metabolic_update_kernelP9BioNeuroniff,"",@"SHT_CUDA_INFO"
	.sectionflags	@""
	.align	4


	//----- nvinfo : EIATTR_CUDA_API_VERSION
	.align		4
        /*0000*/ 	.byte	0x04, 0x37
        /*0002*/ 	.short	(.L_101 - .L_100)
.L_100:
        /*0004*/ 	.word	0x00000082


	//----- nvinfo : EIATTR_KPARAM_INFO
	.align		4
.L_101:
        /*0008*/ 	.byte	0x04, 0x17
        /*000a*/ 	.short	(.L_103 - .L_102)
.L_102:
        /*000c*/ 	.word	0x00000000
        /*0010*/ 	.short	0x0003
        /*0012*/ 	.short	0x0010
        /*0014*/ 	.byte	0x00, 0xf0, 0x11, 0x00


	//----- nvinfo : EIATTR_KPARAM_INFO
	.align		4
.L_103:
        /*0018*/ 	.byte	0x04, 0x17
        /*001a*/ 	.short	(.L_105 - .L_104)
.L_104:
        /*001c*/ 	.word	0x00000000
        /*0020*/ 	.short	0x0002
        /*0022*/ 	.short	0x000c
        /*0024*/ 	.byte	0x00, 0xf0, 0x11, 0x00


	//----- nvinfo : EIATTR_KPARAM_INFO
	.align		4
.L_105:
        /*0028*/ 	.byte	0x04, 0x17
        /*002a*/ 	.short	(.L_107 - .L_106)
.L_106:
        /*002c*/ 	.word	0x00000000
        /*0030*/ 	.short	0x0001
        /*0032*/ 	.short	0x0008
        /*0034*/ 	.byte	0x00, 0xf0, 0x11, 0x00


	//----- nvinfo : EIATTR_KPARAM_INFO
	.align		4
.L_107:
        /*0038*/ 	.byte	0x04, 0x17
        /*003a*/ 	.short	(.L_109 - .L_108)
.L_108:
        /*003c*/ 	.word	0x00000000
        /*0040*/ 	.short	0x0000
        /*0042*/ 	.short	0x0000
        /*0044*/ 	.byte	0x00, 0xf5, 0x21, 0x00


	//----- nvinfo : EIATTR_SPARSE_MMA_MASK
	.align		4
.L_109:
        /*0048*/ 	.byte	0x03, 0x50
        /*004a*/ 	.short	0x0000


	//----- nvinfo : EIATTR_MAXREG_COUNT
	.align		4
        /*004c*/ 	.byte	0x03, 0x1b
        /*004e*/ 	.short	0x00ff


	//----- nvinfo : EIATTR_MERCURY_ISA_VERSION
	.align		4
        /*0050*/ 	.byte	0x03, 0x5f
        /*0052*/ 	.short	0x0101


	//----- nvinfo : EIATTR_VRC_CTA_INIT_COUNT
	.align		4
        /*0054*/ 	.byte	0x02, 0x4a
	.zero		1
	.zero		1


	//----- nvinfo : EIATTR_EXIT_INSTR_OFFSETS
	.align		4
        /*0058*/ 	.byte	0x04, 0x1c
        /*005a*/ 	.short	(.L_111 - .L_110)


	//   ....[0]....
.L_110:
        /*005c*/ 	.word	0x00000070


	//   ....[1]....
        /*0060*/ 	.word	0x00000120


	//----- nvinfo : EIATTR_CBANK_PARAM_SIZE
	.align		4
.L_111:
        /*0064*/ 	.byte	0x03, 0x19
        /*0066*/ 	.short	0x0014


	//----- nvinfo : EIATTR_PARAM_CBANK
	.align		4
        /*0068*/ 	.byte	0x04, 0x0a
        /*006a*/ 	.short	(.L_113 - .L_112)
	.align		4
.L_112:
        /*006c*/ 	.word	index@(.nv.constant0._Z23metabolic_update_kernelP9BioNeuroniff)
        /*0070*/ 	.short	0x0380
        /*0072*/ 	.short	0x0014


	//----- nvinfo : EIATTR_SW_WAR
	.align		4
.L_113:
        /*0074*/ 	.byte	0x04, 0x36
        /*0076*/ 	.short	(.L_115 - .L_114)
.L_114:
        /*0078*/ 	.word	0x00000008
.L_115:


//--------------------- .nv.info._Z23syntax_detection_kernelPiP16SyntacticPatternii --------------------------
	.section	.nv.info._Z23syntax_detection_kernelPiP16SyntacticPatternii,"",@"SHT_CUDA_INFO"
	.sectionflags	@""
	.align	4


	//----- nvinfo : EIATTR_CUDA_API_VERSION
	.align		4
        /*0000*/ 	.byte	0x04, 0x37
        /*0002*/ 	.short	(.L_117 - .L_116)
.L_116:
        /*0004*/ 	.word	0x00000082


	//----- nvinfo : EIATTR_KPARAM_INFO
	.align		4
.L_117:
        /*0008*/ 	.byte	0x04, 0x17
        /*000a*/ 	.short	(.L_119 - .L_118)
.L_118:
        /*000c*/ 	.word	0x00000000
        /*0010*/ 	.short	0x0003
        /*0012*/ 	.short	0x0014
        /*0014*/ 	.byte	0x00, 0xf0, 0x11, 0x00


	//----- nvinfo : EIATTR_KPARAM_INFO
	.align		4
.L_119:
        /*0018*/ 	.byte	0x04, 0x17
        /*001a*/ 	.short	(.L_121 - .L_120)
.L_120:
        /*001c*/ 	.word	0x00000000
        /*0020*/ 	.short	0x0002
        /*0022*/ 	.short	0x0010
        /*0024*/ 	.byte	0x00, 0xf0, 0x11, 0x00


	//----- nvinfo : EIATTR_KPARAM_INFO
	.align		4
.L_121:
        /*0028*/ 	.byte	0x04, 0x17
        /*002a*/ 	.short	(.L_123 - .L_122)
.L_122:
        /*002c*/ 	.word	0x00000000
        /*0030*/ 	.short	0x0001
        /*0032*/ 	.short	0x0008
        /*0034*/ 	.byte	0x00, 0xf5, 0x21, 0x00


	//----- nvinfo : EIATTR_KPARAM_INFO
	.align		4
.L_123:
        /*0038*/ 	.byte	0x04, 0x17
        /*003a*/ 	.short	(.L_125 - .L_124)
.L_124:
        /*003c*/ 	.word	0x00000000
        /*0040*/ 	.short	0x0000
        /*0042*/ 	.short	0x0000
        /*0044*/ 	.byte	0x00, 0xf5, 0x21, 0x00


	//----- nvinfo : EIATTR_SPARSE_MMA_MASK
	.align		4
.L_125:
        /*0048*/ 	.byte	0x03, 0x50
        /*004a*/ 	.short	0x0000


	//----- nvinfo : EIATTR_MAXREG_COUNT
	.align		4
        /*004c*/ 	.byte	0x03, 0x1b
        /*004e*/ 	.short	0x00ff


	//----- nvinfo : EIATTR_MERCURY_ISA_VERSION
	.align		4
        /*0050*/ 	.byte	0x03, 0x5f
        /*0052*/ 	.short	0x0101


	//----- nvinfo : EIATTR_VRC_CTA_INIT_COUNT
	.align		4
        /*0054*/ 	.byte	0x02, 0x4a
	.zero		1
	.zero		1


	//----- nvinfo : EIATTR_EXIT_INSTR_OFFSETS
	.align		4
        /*0058*/ 	.byte	0x04, 0x1c
        /*005a*/ 	.short	(.L_127 - .L_126)


	//   ....[0]....
.L_126:
        /*005c*/ 	.word	0x00000070


	//   ....[1]....
        /*0060*/ 	.word	0x000000b0


	//   ....[2]....
        /*0064*/ 	.word	0x00000830


	//   ....[3]....
        /*0068*/ 	.word	0x00000980


	//   ....[4]....
        /*006c*/ 	.word	0x00000b70


	//----- nvinfo : EIATTR_CBANK_PARAM_SIZE
	.align		4
.L_127:
        /*0070*/ 	.byte	0x03, 0x19
        /*0072*/ 	.short	0x0018


	//----- nvinfo : EIATTR_PARAM_CBANK
	.align		4
        /*0074*/ 	.byte	0x04, 0x0a
        /*0076*/ 	.short	(.L_129 - .L_128)
	.align		4
.L_128:
        /*0078*/ 	.word	index@(.nv.constant0._Z23syntax_detection_kernelPiP16SyntacticPatternii)
        /*007c*/ 	.short	0x0380
        /*007e*/ 	.short	0x0018


	//----- nvinfo : EIATTR_SW_WAR
	.align		4
.L_129:
        /*0080*/ 	.byte	0x04, 0x36
        /*0082*/ 	.short	(.L_131 - .L_130)
.L_130:
        /*0084*/ 	.word	0x00000008
.L_131:


//--------------------- .nv.info._Z26semantic_clustering_kernelP10SDRPatternP15SemanticClusterii --------------------------
	.section	.nv.info._Z26semantic_clustering_kernelP10SDRPatternP15SemanticClusterii,"",@"SHT_CUDA_INFO"
	.sectionflags	@""
	.align	4


	//----- nvinfo : EIATTR_CUDA_API_VERSION
	.align		4
        /*0000*/ 	.byte	0x04, 0x37
        /*0002*/ 	.short	(.L_133 - .L_132)
.L_132:
        /*0004*/ 	.word	0x00000082


	//----- nvinfo : EIATTR_KPARAM_INFO
	.align		4
.L_133:
        /*0008*/ 	.byte	0x04, 0x17
        /*000a*/ 	.short	(.L_135 - .L_134)
.L_134:
        /*000c*/ 	.word	0x00000000
        /*0010*/ 	.short	0x0003
        /*0012*/ 	.short	0x0014
        /*0014*/ 	.byte	0x00, 0xf0, 0x11, 0x00


	//----- nvinfo : EIATTR_KPARAM_INFO
	.align		4
.L_135:
        /*0018*/ 	.byte	0x04, 0x17
        /*001a*/ 	.short	(.L_137 - .L_136)
.L_136:
        /*001c*/ 	.word	0x00000000
        /*0020*/ 	.short	0x0002
        /*0022*/ 	.short	0x0010
        /*0024*/ 	.byte	0x00, 0xf0, 0x11, 0x00


	//----- nvinfo : EIATTR_KPARAM_INFO
	.align		4
.L_137:
        /*0028*/ 	.byte	0x04, 0x17
        /*002a*/ 	.short	(.L_139 - .L_138)
.L_138:
        /*002c*/ 	.word	0x00000000
        /*0030*/ 	.short	0x0001
        /*0032*/ 	.short	0x0008
        /*0034*/ 	.byte	0x00, 0xf5, 0x21, 0x00


	//----- nvinfo : EIATTR_KPARAM_INFO
	.align		4
.L_139:
        /*0038*/ 	.byte	0x04, 0x17
        /*003a*/ 	.short	(.L_141 - .L_140)
.L_140:
        /*003c*/ 	.word	0x00000000
        /*0040*/ 	.short	0x0000
        /*0042*/ 	.short	0x0000
        /*0044*/ 	.byte	0x00, 0xf5, 0x21, 0x00


	//----- nvinfo : EIATTR_SPARSE_MMA_MASK
	.align		4
.L_141:
        /*0048*/ 	.byte	0x03, 0x50
        /*004a*/ 	.short	0x0000


	//----- nvinfo : EIATTR_MAXREG_COUNT
	.align		4
        /*004c*/ 	.byte	0x03, 0x1b
        /*004e*/ 	.short	0x00ff


	//----- nvinfo : EIATTR_MERCURY_ISA_VERSION
	.align		4
        /*0050*/ 	.byte	0x03, 0x5f
        /*0052*/ 	.short	0x0101


	//----- nvinfo : EIATTR_VRC_CTA_INIT_COUNT
	.align		4
        /*0054*/ 	.byte	0x02, 0x4a
	.zero		1
	.zero		1


	//----- nvinfo : EIATTR_EXIT_INSTR_OFFSETS
	.align		4
        /*0058*/ 	.byte	0x04, 0x1c
        /*005a*/ 	.short	(.L_143 - .L_142)


	//   ....[0]....
.L_142:
        /*005c*/ 	.word	0x00000070


	//   ....[1]....
        /*0060*/ 	.word	0x00001650


	//   ....[2]....
        /*0064*/ 	.word	0x000016a0


	//   ....[3]....
        /*0068*/ 	.word	0x00001710


	//----- nvinfo : EIATTR_CRS_STACK_SIZE
	.align		4
.L_143:
        /*006c*/ 	.byte	0x04, 0x1e
        /*006e*/ 	.short	(.L_145 - .L_144)
.L_144:
        /*0070*/ 	.word	0x00000000


	//----- nvinfo : EIATTR_CBANK_PARAM_SIZE
	.align		4
.L_145:
        /*0074*/ 	.byte	0x03, 0x19
        /*0076*/ 	.short	0x0018


	//----- nvinfo : EIATTR_PARAM_CBANK
	.align		4
        /*0078*/ 	.byte	0x04, 0x0a
        /*007a*/ 	.short	(.L_147 - .L_146)
	.align		4
.L_146:
        /*007c*/ 	.word	index@(.nv.constant0._Z26semantic_clustering_kernelP10SDRPatternP15SemanticClusterii)
        /*0080*/ 	.short	0x0380
        /*0082*/ 	.short	0x0018


	//----- nvinfo : EIATTR_SW_WAR
	.align		4
.L_147:
        /*0084*/ 	.byte	0x04, 0x36
        /*0086*/ 	.short	(.L_149 - .L_148)
.L_148:
        /*0088*/ 	.word	0x00000008
.L_149:


//--------------------- .nv.info._Z24episodic_encoding_kernelP14EpisodicMemoryP10SDRPatterniff --------------------------
	.section	.nv.info._Z24episodic_encoding_kernelP14EpisodicMemoryP10SDRPatterniff,"",@"SHT_CUDA_INFO"
	.sectionflags	@""
	.align	4


	//----- nvinfo : EIATTR_CUDA_API_VERSION
	.align		4
        /*0000*/ 	.byte	0x04, 0x37
        /*0002*/ 	.short	(.L_151 - .L_150)
.L_150:
        /*0004*/ 	.word	0x00000082


	//----- nvinfo : EIATTR_KPARAM_INFO
	.align		4
.L_151:
        /*0008*/ 	.byte	0x04, 0x17
        /*000a*/ 	.short	(.L_153 - .L_152)
.L_152:
        /*000c*/ 	.word	0x00000000
        /*0010*/ 	.short	0x0004
        /*0012*/ 	.short	0x0018
        /*0014*/ 	.byte	0x00, 0xf0, 0x11, 0x00


	//----- nvinfo : EIATTR_KPARAM_INFO
	.align		4
.L_153:
        /*0018*/ 	.byte	0x04, 0x17
        /*001a*/ 	.short	(.L_155 - .L_154)
.L_154:
        /*001c*/ 	.word	0x00000000
        /*0020*/ 	.short	0x0003
        /*0022*/ 	.short	0x0014
        /*0024*/ 	.byte	0x00, 0xf0, 0x11, 0x00


	//----- nvinfo : EIATTR_KPARAM_INFO
	.align		4
.L_155:
        /*0028*/ 	.byte	0x04, 0x17
        /*002a*/ 	.short	(.L_157 - .L_156)
.L_156:
        /*002c*/ 	.word	0x00000000
        /*0030*/ 	.short	0x0002
        /*0032*/ 	.short	0x0010
        /*0034*/ 	.byte	0x00, 0xf0, 0x11, 0x00


	//----- nvinfo : EIATTR_KPARAM_INFO
	.align		4
.L_157:
        /*0038*/ 	.byte	0x04, 0x17
        /*003a*/ 	.short	(.L_159 - .L_158)
.L_158:
        /*003c*/ 	.word	0x00000000
        /*0040*/ 	.short	0x0001
        /*0042*/ 	.short	0x0008
        /*0044*/ 	.byte	0x00, 0xf5, 0x21, 0x00


	//----- nvinfo : EIATTR_KPARAM_INFO
	.align		4
.L_159:
        /*0048*/ 	.byte	0x04, 0x17
        /*004a*/ 	.short	(.L_161 - .L_160)
.L_160:
        /*004c*/ 	.word	0x00000000
        /*0050*/ 	.short	0x0000
        /*0052*/ 	.short	0x0000
        /*0054*/ 	.byte	0x00, 0xf5, 0x21, 0x00


	//----- nvinfo : EIATTR_SPARSE_MMA_MASK
	.align		4
.L_161:
        /*0058*/ 	.byte	0x03, 0x50
        /*005a*/ 	.short	0x0000


	//----- nvinfo : EIATTR_MAXREG_COUNT
	.align		4
        /*005c*/ 	.byte	0x03, 0x1b
        /*005e*/ 	.short	0x00ff


	//----- nvinfo : EIATTR_MERCURY_ISA_VERSION
	.align		4
        /*0060*/ 	.byte	0x03, 0x5f
        /*0062*/ 	.short	0x0101


	//----- nvinfo : EIATTR_VRC_CTA_INIT_COUNT
	.align		4
        /*0064*/ 	.byte	0x02, 0x4a
	.zero		1
	.zero		1


	//----- nvinfo : EIATTR_EXIT_INSTR_OFFSETS
	.align		4
        /*0068*/ 	.byte	0x04, 0x1c
        /*006a*/ 	.short	(.L_163 - .L_162)


	//   ....[0]....
.L_162:
        /*006c*/ 	.word	0x00000070


	//   ....[1]....
        /*0070*/ 	.word	0x00000820


	//   ....[2]....
        /*0074*/ 	.word	0x00000890


	//   ....[3]....
        /*0078*/ 	.word	0x000008e0


	//----- nvinfo : EIATTR_CBANK_PARAM_SIZE
	.align		4
.L_163:
        /*007c*/ 	.byte	0x03, 0x19
        /*007e*/ 	.short	0x001c


	//----- nvinfo : EIATTR_PARAM_CBANK
	.align		4
        /*0080*/ 	.byte	0x04, 0x0a
        /*0082*/ 	.short	(.L_165 - .L_164)
	.align		4
.L_164:
        /*0084*/ 	.word	index@(.nv.constant0._Z24episodic_encoding_kernelP14EpisodicMemoryP10SDRPatterniff)
        /*0088*/ 	.short	0x0380
        /*008a*/ 	.short	0x001c


	//----- nvinfo : EIATTR_SW_WAR
	.align		4
.L_165:
        /*008c*/ 	.byte	0x04, 0x36
        /*008e*/ 	.short	(.L_167 - .L_166)
.L_166:
        /*0090*/ 	.word	0x00000008
.L_167:


//--------------------- .nv.info._Z27memory_consolidation_kernelP19ConsolidationBufferP10SDRPatternP9LayerDataPfifi --------------------------
	.section	.nv.info._Z27memory_consolidation_kernelP19ConsolidationBufferP10SDRPatternP9LayerDataPfifi,"",@"SHT_CUDA_INFO"
	.sectionflags	@""
	.align	4


	//----- nvinfo : EIATTR_CUDA_API_VERSION
	.align		4
        /*0000*/ 	.byte	0x04, 0x37
        /*0002*/ 	.short	(.L_169 - .L_168)
.L_168:
        /*0004*/ 	.word	0x00000082


	//----- nvinfo : EIATTR_KPARAM_INFO
	.align		4
.L_169:
        /*0008*/ 	.byte	0x04, 0x17
        /*000a*/ 	.short	(.L_171 - .L_170)
.L_170:
        /*000c*/ 	.word	0x00000000
        /*0010*/ 	.short	0x0006
        /*0012*/ 	.short	0x0028
        /*0014*/ 	.byte	0x00, 0xf0, 0x11, 0x00


	//----- nvinfo : EIATTR_KPARAM_INFO
	.align		4
.L_171:
        /*0018*/ 	.byte	0x04, 0x17
        /*001a*/ 	.short	(.L_173 - .L_172)
.L_172:
        /*001c*/ 	.word	0x00000000
        /*0020*/ 	.short	0x0005
        /*0022*/ 	.short	0x0024
        /*0024*/ 	.byte	0x00, 0xf0, 0x11, 0x00


	//----- nvinfo : EIATTR_KPARAM_INFO
	.align		4
.L_173:
        /*0028*/ 	.byte	0x04, 0x17
        /*002a*/ 	.short	(.L_175 - .L_174)
.L_174:
        /*002c*/ 	.word	0x00000000
        /*0030*/ 	.short	0x0004
        /*0032*/ 	.short	0x0020
        /*0034*/ 	.byte	0x00, 0xf0, 0x11, 0x00


	//----- nvinfo : EIATTR_KPARAM_INFO
	.align		4
.L_175:
        /*0038*/ 	.byte	0x04, 0x17
        /*003a*/ 	.short	(.L_177 - .L_176)
.L_176:
        /*003c*/ 	.word	0x00000000
        /*0040*/ 	.short	0x0003
        /*0042*/ 	.short	0x0018
        /*0044*/ 	.byte	0x00, 0xf5, 0x21, 0x00


	//----- nvinfo : EIATTR_KPARAM_INFO
	.align		4
.L_177:
        /*0048*/ 	.byte	0x04, 0x17
        /*004a*/ 	.short	(.L_179 - .L_178)
.L_178:
        /*004c*/ 	.word	0x00000000
        /*0050*/ 	.short	0x0002
        /*0052*/ 	.short	0x0010
        /*0054*/ 	.byte	0x00, 0xf5, 0x21, 0x00


	//----- nvinfo : EIATTR_KPARAM_INFO
	.align		4
.L_179:
        /*0058*/ 	.byte	0x04, 0x17
        /*005a*/ 	.short	(.L_181 - .L_180)
.L_180:
        /*005c*/ 	.word	0x00000000
        /*0060*/ 	.short	0x0001
        /*0062*/ 	.short	0x0008
        /*0064*/ 	.byte	0x00, 0xf5, 0x21, 0x00


	//----- nvinfo : EIATTR_KPARAM_INFO
	.align		4
.L_181:
        /*0068*/ 	.byte	0x04, 0x17
        /*006a*/ 	.short	(.L_183 - .L_182)
.L_182:
        /*006c*/ 	.word	0x00000000
        /*0070*/ 	.short	0x0000
        /*0072*/ 	.short	0x0000
        /*0074*/ 	.byte	0x00, 0xf5, 0x21, 0x00


	//----- nvinfo : EIATTR_SPARSE_MMA_MASK
	.align		4
.L_183:
        /*0078*/ 	.byte	0x03, 0x50
        /*007a*/ 	.short	0x0000


	//----- nvinfo : EIATTR_MAXREG_COUNT
	.align		4
        /*007c*/ 	.byte	0x03, 0x1b
        /*007e*/ 	.short	0x00ff


	//----- nvinfo : EIATTR_NUM_BARRIERS
	.align		4
        /*0080*/ 	.byte	0x02, 0x4c
        /*0082*/ 	.byte	0x01
	.zero		1


	//----- nvinfo : EIATTR_MERCURY_ISA_VERSION
	.align		4
        /*0084*/ 	.byte	0x03, 0x5f
        /*0086*/ 	.short	0x0101


	//----- nvinfo : EIATTR_VRC_CTA_INIT_COUNT
	.align		4
        /*0088*/ 	.byte	0x02, 0x4a
	.zero		1
	.zero		1


	//----- nvinfo : EIATTR_EXIT_INSTR_OFFSETS
	.align		4
        /*008c*/ 	.byte	0x04, 0x1c
        /*008e*/ 	.short	(.L_185 - .L_184)


	//   ....[0]....
.L_184:
        /*0090*/ 	.word	0x00000070


	//   ....[1]....
        /*0094*/ 	.word	0x000018c0


	//----- nvinfo : EIATTR_CRS_STACK_SIZE
	.align		4
.L_185:
        /*0098*/ 	.byte	0x04, 0x1e
        /*009a*/ 	.short	(.L_187 - .L_186)
.L_186:
        /*009c*/ 	.word	0x00000000


	//----- nvinfo : EIATTR_CBANK_PARAM_SIZE
	.align		4
.L_187:
        /*00a0*/ 	.byte	0x03, 0x19
        /*00a2*/ 	.short	0x002c


	//----- nvinfo : EIATTR_PARAM_CBANK
	.align		4
        /*00a4*/ 	.byte	0x04, 0x0a
        /*00a6*/ 	.short	(.L_189 - .L_188)
	.align		4
.L_188:
        /*00a8*/ 	.word	index@(.nv.constant0._Z27memory_consolidation_kernelP19ConsolidationBufferP10SDRPatternP9LayerDataPfifi)
        /*00ac*/ 	.short	0x0380
        /*00ae*/ 	.short	0x002c


	//----- nvinfo : EIATTR_SW_WAR
	.align		4
.L_189:
        /*00b0*/ 	.byte	0x04, 0x36
        /*00b2*/ 	.short	(.L_191 - .L_190)
.L_190:
        /*00b4*/ 	.word	0x00000008
.L_191:


//--------------------- .nv.info._Z23prediction_error_kernelPfS_S_iP9LayerDataiS_i --------------------------
	.section	.nv.info._Z23prediction_error_kernelPfS_S_iP9LayerDataiS_i,"",@"SHT_CUDA_INFO"
	.sectionflags	@""
	.align	4


	//----- nvinfo : EIATTR_CUDA_API_VERSION
	.align		4
        /*0000*/ 	.byte	0x04, 0x37
        /*0002*/ 	.short	(.L_193 - .L_192)
.L_192:
        /*0004*/ 	.word	0x00000082


	//----- nvinfo : EIATTR_KPARAM_INFO
	.align		4
.L_193:
        /*0008*/ 	.byte	0x04, 0x17
        /*000a*/ 	.short	(.L_195 - .L_194)
.L_194:
        /*000c*/ 	.word	0x00000000
        /*0010*/ 	.short	0x0007
        /*0012*/ 	.short	0x0038
        /*0014*/ 	.byte	0x00, 0xf0, 0x11, 0x00


	//----- nvinfo : EIATTR_KPARAM_INFO
	.align		4
.L_195:
        /*0018*/ 	.byte	0x04, 0x17
        /*001a*/ 	.short	(.L_197 - .L_196)
.L_196:
        /*001c*/ 	.word	0x00000000
        /*0020*/ 	.short	0x0006
        /*0022*/ 	.short	0x0030
        /*0024*/ 	.byte	0x00, 0xf5, 0x21, 0x00


	//----- nvinfo : EIATTR_KPARAM_INFO
	.align		4
.L_197:
        /*0028*/ 	.byte	0x04, 0x17
        /*002a*/ 	.short	(.L_199 - .L_198)
.L_198:
        /*002c*/ 	.word	0x00000000
        /*0030*/ 	.short	0x0005
        /*0032*/ 	.short	0x0028
        /*0034*/ 	.byte	0x00, 0xf0, 0x11, 0x00


	//----- nvinfo : EIATTR_KPARAM_INFO
	.align		4
.L_199:
        /*0038*/ 	.byte	0x04, 0x17
        /*003a*/ 	.short	(.L_201 - .L_200)
.L_200:
        /*003c*/ 	.word	0x00000000
        /*0040*/ 	.short	0x0004
        /*0042*/ 	.short	0x0020
        /*0044*/ 	.byte	0x00, 0xf5, 0x21, 0x00


	//----- nvinfo : EIATTR_KPARAM_INFO
	.align		4
.L_201:
        /*0048*/ 	.byte	0x04, 0x17
        /*004a*/ 	.short	(.L_203 - .L_202)
.L_202:
        /*004c*/ 	.word	0x00000000
        /*0050*/ 	.short	0x0003
        /*0052*/ 	.short	0x0018
        /*0054*/ 	.byte	0x00, 0xf0, 0x11, 0x00


	//----- nvinfo : EIATTR_KPARAM_INFO
	.align		4
.L_203:
        /*0058*/ 	.byte	0x04, 0x17
        /*005a*/ 	.short	(.L_205 - .L_204)
.L_204:
        /*005c*/ 	.word	0x00000000
        /*0060*/ 	.short	0x0002
        /*0062*/ 	.short	0x0010
        /*0064*/ 	.byte	0x00, 0xf5, 0x21, 0x00


	//----- nvinfo : EIATTR_KPARAM_INFO
	.align		4
.L_205:
        /*0068*/ 	.byte	0x04, 0x17
        /*006a*/ 	.short	(.L_207 - .L_206)
.L_206:
        /*006c*/ 	.word	0x00000000
        /*0070*/ 	.short	0x0001
        /*0072*/ 	.short	0x0008
        /*0074*/ 	.byte	0x00, 0xf5, 0x21, 0x00


	//----- nvinfo : EIATTR_KPARAM_INFO
	.align		4
.L_207:
        /*0078*/ 	.byte	0x04, 0x17
        /*007a*/ 	.short	(.L_209 - .L_208)
.L_208:
        /*007c*/ 	.word	0x00000000
        /*0080*/ 	.short	0x0000
        /*0082*/ 	.short	0x0000
        /*0084*/ 	.byte	0x00, 0xf5, 0x21, 0x00


	//----- nvinfo : EIATTR_SPARSE_MMA_MASK
	.align		4
.L_209:
        /*0088*/ 	.byte	0x03, 0x50
        /*008a*/ 	.short	0x0000


	//----- nvinfo : EIATTR_MAXREG_COUNT
	.align		4
        /*008c*/ 	.byte	0x03, 0x1b
        /*008e*/ 	.short	0x00ff


	//----- nvinfo : EIATTR_MERCURY_ISA_VERSION
	.align		4
        /*0090*/ 	.byte	0x03, 0x5f
        /*0092*/ 	.short	0x0101


	//----- nvinfo : EIATTR_INT_WARP_WIDE_INSTR_OFFSETS
	.align		4
        /*0094*/ 	.byte	0x04, 0x31
        /*0096*/ 	.short	(.L_211 - .L_210)


	//   ....[0]....
.L_210:
        /*0098*/ 	.word	0x00001cf0


	//----- nvinfo : EIATTR_VRC_CTA_INIT_COUNT
	.align		4
.L_211:
        /*009c*/ 	.byte	0x02, 0x4a
	.zero		1
	.zero		1


	//----- nvinfo : EIATTR_EXIT_INSTR_OFFSETS
	.align		4
        /*00a0*/ 	.byte	0x04, 0x1c
        /*00a2*/ 	.short	(.L_213 - .L_212)


	//   ....[0]....
.L_212:
        /*00a4*/ 	.word	0x00000070


	//   ....[1]....
        /*00a8*/ 	.word	0x00001e80


	//   ....[2]....
        /*00ac*/ 	.word	0x00001f00


	//----- nvinfo : EIATTR_CRS_STACK_SIZE
	.align		4
.L_213:
        /*00b0*/ 	.byte	0x04, 0x1e
        /*00b2*/ 	.short	(.L_215 - .L_214)
.L_214:
        /*00b4*/ 	.word	0x00000000


	//----- nvinfo : EIATTR_CBANK_PARAM_SIZE
	.align		4
.L_215:
        /*00b8*/ 	.byte	0x03, 0x19
        /*00ba*/ 	.short	0x003c


	//----- nvinfo : EIATTR_PARAM_CBANK
	.align		4
        /*00bc*/ 	.byte	0x04, 0x0a
        /*00be*/ 	.short	(.L_217 - .L_216)
	.align		4
.L_216:
        /*00c0*/ 	.word	index@(.nv.constant0._Z23prediction_error_kernelPfS_S_iP9LayerDataiS_i)
        /*00c4*/ 	.short	0x0380
        /*00c6*/ 	.short	0x003c


	//----- nvinfo : EIATTR_SW_WAR
	.align		4
.L_217:
        /*00c8*/ 	.byte	0x04, 0x36
        /*00ca*/ 	.short	(.L_219 - .L_218)
.L_218:
        /*00cc*/ 	.word	0x00000008
.L_219:


//--------------------- .nv.info._Z30hierarchical_processing_kernelPfS_S_iif --------------------------
	.section	.nv.info._Z30hierarchical_processing_kernelPfS_S_iif,"",@"SHT_CUDA_INFO"
	.sectionflags	@""
	.align	4


	//----- nvinfo : EIATTR_CUDA_API_VERSION
	.align		4
        /*0000*/ 	.byte	0x04, 0x37
        /*0002*/ 	.short	(.L_221 - .L_220)
.L_220:
        /*0004*/ 	.word	0x00000082


	//----- nvinfo : EIATTR_KPARAM_INFO
	.align		4
.L_221:
        /*0008*/ 	.byte	0x04, 0x17
        /*000a*/ 	.short	(.L_223 - .L_222)
.L_222:
        /*000c*/ 	.word	0x00000000
        /*0010*/ 	.short	0x0005
        /*0012*/ 	.short	0x0020
        /*0014*/ 	.byte	0x00, 0xf0, 0x11, 0x00


	//----- nvinfo : EIATTR_KPARAM_INFO
	.align		4
.L_223:
        /*0018*/ 	.byte	0x04, 0x17
        /*001a*/ 	.short	(.L_225 - .L_224)
.L_224:
        /*001c*/ 	.word	0x00000000
        /*0020*/ 	.short	0x0004
        /*0022*/ 	.short	0x001c
        /*0024*/ 	.byte	0x00, 0xf0, 0x11, 0x00


	//----- nvinfo : EIATTR_KPARAM_INFO
	.align		4
.L_225:
        /*0028*/ 	.byte	0x04, 0x17
        /*002a*/ 	.short	(.L_227 - .L_226)
.L_226:
        /*002c*/ 	.word	0x00000000
        /*0030*/ 	.short	0x0003
        /*0032*/ 	.short	0x0018
        /*0034*/ 	.byte	0x00, 0xf0, 0x11, 0x00


	//----- nvinfo : EIATTR_KPARAM_INFO
	.align		4
.L_227:
        /*0038*/ 	.byte	0x04, 0x17
        /*003a*/ 	.short	(.L_229 - .L_228)
.L_228:
        /*003c*/ 	.word	0x00000000
        /*0040*/ 	.short	0x0002
        /*0042*/ 	.short	0x0010
        /*0044*/ 	.byte	0x00, 0xf5, 0x21, 0x00


	//----- nvinfo : EIATTR_KPARAM_INFO
	.align		4
.L_229:
        /*0048*/ 	.byte	0x04, 0x17
        /*004a*/ 	.short	(.L_231 - .L_230)
.L_230:
        /*004c*/ 	.word	0x00000000
        /*0050*/ 	.short	0x0001
        /*0052*/ 	.short	0x0008
        /*0054*/ 	.byte	0x00, 0xf5, 0x21, 0x00


	//----- nvinfo : EIATTR_KPARAM_INFO
	.align		4
.L_231:
        /*0058*/ 	.byte	0x04, 0x17
        /*005a*/ 	.short	(.L_233 - .L_232)
.L_232:
        /*005c*/ 	.word	0x00000000
        /*0060*/ 	.short	0x0000
        /*0062*/ 	.short	0x0000
        /*0064*/ 	.byte	0x00, 0xf5, 0x21, 0x00


	//----- nvinfo : EIATTR_SPARSE_MMA_MASK
	.align		4
.L_233:
        /*0068*/ 	.byte	0x03, 0x50
        /*006a*/ 	.short	0x0000


	//----- nvinfo : EIATTR_MAXREG_COUNT
	.align		4
        /*006c*/ 	.byte	0x03, 0x1b
        /*006e*/ 	.short	0x00ff


	//----- nvinfo : EIATTR_MERCURY_ISA_VERSION
	.align		4
        /*0070*/ 	.byte	0x03, 0x5f
        /*0072*/ 	.short	0x0101


	//----- nvinfo : EIATTR_VRC_CTA_INIT_COUNT
	.align		4
        /*0074*/ 	.byte	0x02, 0x4a
	.zero		1
	.zero		1


	//----- nvinfo : EIATTR_EXIT_INSTR_OFFSETS
	.align		4
        /*0078*/ 	.byte	0x04, 0x1c
        /*007a*/ 	.short	(.L_235 - .L_234)


	//   ....[0]....
.L_234:
        /*007c*/ 	.word	0x00000070


	//   ....[1]....
        /*0080*/ 	.word	0x00000ac0


	//----- nvinfo : EIATTR_CBANK_PARAM_SIZE
	.align		4
.L_235:
        /*0084*/ 	.byte	0x03, 0x19
        /*0086*/ 	.short	0x0024


	//----- nvinfo : EIATTR_PARAM_CBANK
	.align		4
        /*0088*/ 	.byte	0x04, 0x0a
        /*008a*/ 	.short	(.L_237 - .L_236)
	.align		4
.L_236:
        /*008c*/ 	.word	index@(.nv.constant0._Z30hierarchical_processing_kernelPfS_S_iif)
        /*0090*/ 	.short	0x0380
        /*0092*/ 	.short	0x0024


	//----- nvinfo : EIATTR_SW_WAR
	.align		4
.L_237:
        /*0094*/ 	.byte	0x04, 0x36
        /*0096*/ 	.short	(.L_239 - .L_238)
.L_238:
        /*0098*/ 	.word	0x00000008
.L_239:


//--------------------- .nv.info._Z17apply_stdp_kernelP9BioNeuronP18SynapticConnectionif --------------------------
	.section	.nv.info._Z17apply_stdp_kernelP9BioNeuronP18SynapticConnectionif,"",@"SHT_CUDA_INFO"
	.sectionflags	@""
	.align	4


	//----- nvinfo : EIATTR_CUDA_API_VERSION
	.align		4
        /*0000*/ 	.byte	0x04, 0x37
        /*0002*/ 	.short	(.L_241 - .L_240)
.L_240:
        /*0004*/ 	.word	0x00000082


	//----- nvinfo : EIATTR_KPARAM_INFO
	.align		4
.L_241:
        /*0008*/ 	.byte	0x04, 0x17
        /*000a*/ 	.short	(.L_243 - .L_242)
.L_242:
        /*000c*/ 	.word	0x00000000
        /*0010*/ 	.short	0x0003
        /*0012*/ 	.short	0x0014
        /*0014*/ 	.byte	0x00, 0xf0, 0x11, 0x00


	//----- nvinfo : EIATTR_KPARAM_INFO
	.align		4
.L_243:
        /*0018*/ 	.byte	0x04, 0x17
        /*001a*/ 	.short	(.L_245 - .L_244)
.L_244:
        /*001c*/ 	.word	0x00000000
        /*0020*/ 	.short	0x0002
        /*0022*/ 	.short	0x0010
        /*0024*/ 	.byte	0x00, 0xf0, 0x11, 0x00


	//----- nvinfo : EIATTR_KPARAM_INFO
	.align		4
.L_245:
        /*0028*/ 	.byte	0x04, 0x17
        /*002a*/ 	.short	(.L_247 - .L_246)
.L_246:
        /*002c*/ 	.word	0x00000000
        /*0030*/ 	.short	0x0001
        /*0032*/ 	.short	0x0008
        /*0034*/ 	.byte	0x00, 0xf5, 0x21, 0x00


	//----- nvinfo : EIATTR_KPARAM_INFO
	.align		4
.L_247:
        /*0038*/ 	.byte	0x04, 0x17
        /*003a*/ 	.short	(.L_249 - .L_248)
.L_248:
        /*003c*/ 	.word	0x00000000
        /*0040*/ 	.short	0x0000
        /*0042*/ 	.short	0x0000
        /*0044*/ 	.byte	0x00, 0xf5, 0x21, 0x00


	//----- nvinfo : EIATTR_SPARSE_MMA_MASK
	.align		4
.L_249:
        /*0048*/ 	.byte	0x03, 0x50
        /*004a*/ 	.short	0x0000


	//----- nvinfo : EIATTR_MAXREG_COUNT
	.align		4
        /*004c*/ 	.byte	0x03, 0x1b
        /*004e*/ 	.short	0x00ff


	//----- nvinfo : EIATTR_MERCURY_ISA_VERSION
	.align		4
        /*0050*/ 	.byte	0x03, 0x5f
        /*0052*/ 	.short	0x0101


	//----- nvinfo : EIATTR_VRC_CTA_INIT_COUNT
	.align		4
        /*0054*/ 	.byte	0x02, 0x4a
	.zero		1
	.zero		1


	//----- nvinfo : EIATTR_EXIT_INSTR_OFFSETS
	.align		4
        /*0058*/ 	.byte	0x04, 0x1c
        /*005a*/ 	.short	(.L_251 - .L_250)


	//   ....[0]....
.L_250:
        /*005c*/ 	.word	0x00000070


	//   ....[1]....
        /*0060*/ 	.word	0x00000200


	//   ....[2]....
        /*0064*/ 	.word	0x000006c0


	//----- nvinfo : EIATTR_CRS_STACK_SIZE
	.align		4
.L_251:
        /*0068*/ 	.byte	0x04, 0x1e
        /*006a*/ 	.short	(.L_253 - .L_252)
.L_252:
        /*006c*/ 	.word	0x00000000


	//----- nvinfo : EIATTR_CBANK_PARAM_SIZE
	.align		4
.L_253:
        /*0070*/ 	.byte	0x03, 0x19
        /*0072*/ 	.short	0x0018


	//----- nvinfo : EIATTR_PARAM_CBANK
	.align		4
        /*0074*/ 	.byte	0x04, 0x0a
        /*0076*/ 	.short	(.L_255 - .L_254)
	.align		4
.L_254:
        /*0078*/ 	.word	index@(.nv.constant0._Z17apply_stdp_kernelP9BioNeuronP18SynapticConnectionif)
        /*007c*/ 	.short	0x0380
        /*007e*/ 	.short	0x0018


	//----- nvinfo : EIATTR_SW_WAR
	.align		4
.L_255:
        /*0080*/ 	.byte	0x04, 0x36
        /*0082*/ 	.short	(.L_257 - .L_256)
.L_256:
        /*0084*/ 	.word	0x00000008
.L_257:


//--------------------- .nv.info._Z25apply_input_spikes_kernelPfP10SDRPatternff --------------------------
	.section	.nv.info._Z25apply_input_spikes_kernelPfP10SDRPatternff,"",@"SHT_CUDA_INFO"
	.sectionflags	@""
	.align	4


	//----- nvinfo : EIATTR_CUDA_API_VERSION
	.align		4
        /*0000*/ 	.byte	0x04, 0x37
        /*0002*/ 	.short	(.L_259 - .L_258)
.L_258:
        /*0004*/ 	.word	0x00000082


	//----- nvinfo : EIATTR_KPARAM_INFO
	.align		4
.L_259:
        /*0008*/ 	.byte	0x04, 0x17
        /*000a*/ 	.short	(.L_261 - .L_260)
.L_260:
        /*000c*/ 	.word	0x00000000
        /*0010*/ 	.short	0x0003
        /*0012*/ 	.short	0x0014
        /*0014*/ 	.byte	0x00, 0xf0, 0x11, 0x00


	//----- nvinfo : EIATTR_KPARAM_INFO
	.align		4
.L_261:
        /*0018*/ 	.byte	0x04, 0x17
        /*001a*/ 	.short	(.L_263 - .L_262)
.L_262:
        /*001c*/ 	.word	0x00000000
        /*0020*/ 	.short	0x0002
        /*0022*/ 	.short	0x0010
        /*0024*/ 	.byte	0x00, 0xf0, 0x11, 0x00


	//----- nvinfo : EIATTR_KPARAM_INFO
	.align		4
.L_263:
        /*0028*/ 	.byte	0x04, 0x17
        /*002a*/ 	.short	(.L_265 - .L_264)
.L_264:
        /*002c*/ 	.word	0x00000000
        /*0030*/ 	.short	0x0001
        /*0032*/ 	.short	0x0008
        /*0034*/ 	.byte	0x00, 0xf5, 0x21, 0x00


	//----- nvinfo : EIATTR_KPARAM_INFO
	.align		4
.L_265:
        /*0038*/ 	.byte	0x04, 0x17
        /*003a*/ 	.short	(.L_267 - .L_266)
.L_266:
        /*003c*/ 	.word	0x00000000
        /*0040*/ 	.short	0x0000
        /*0042*/ 	.short	0x0000
        /*0044*/ 	.byte	0x00, 0xf5, 0x21, 0x00


	//----- nvinfo : EIATTR_SPARSE_MMA_MASK
	.align		4
.L_267:
        /*0048*/ 	.byte	0x03, 0x50
        /*004a*/ 	.short	0x0000


	//----- nvinfo : EIATTR_MAXREG_COUNT
	.align		4
        /*004c*/ 	.byte	0x03, 0x1b
        /*004e*/ 	.short	0x00ff


	//----- nvinfo : EIATTR_MERCURY_ISA_VERSION
	.align		4
        /*0050*/ 	.byte	0x03, 0x5f
        /*0052*/ 	.short	0x0101


	//----- nvinfo : EIATTR_VRC_CTA_INIT_COUNT
	.align		4
        /*0054*/ 	.byte	0x02, 0x4a
	.zero		1
	.zero		1


	//----- nvinfo : EIATTR_EXIT_INSTR_OFFSETS
	.align		4
        /*0058*/ 	.byte	0x04, 0x1c
        /*005a*/ 	.short	(.L_269 - .L_268)


	//   ....[0]....
.L_268:
        /*005c*/ 	.word	0x00000090


	//   ....[1]....
        /*0060*/ 	.word	0x00000100


	//   ....[2]....
        /*0064*/ 	.word	0x000002f0


	//----- nvinfo : EIATTR_CRS_STACK_SIZE
	.align		4
.L_269:
        /*0068*/ 	.byte	0x04, 0x1e
        /*006a*/ 	.short	(.L_271 - .L_270)
.L_270:
        /*006c*/ 	.word	0x00000000


	//----- nvinfo : EIATTR_CBANK_PARAM_SIZE
	.align		4
.L_271:
        /*0070*/ 	.byte	0x03, 0x19
        /*0072*/ 	.short	0x0018


	//----- nvinfo : EIATTR_PARAM_CBANK
	.align		4
        /*0074*/ 	.byte	0x04, 0x0a
        /*0076*/ 	.short	(.L_273 - .L_272)
	.align		4
.L_272:
        /*0078*/ 	.word	index@(.nv.constant0._Z25apply_input_spikes_kernelPfP10SDRPatternff)
        /*007c*/ 	.short	0x0380
        /*007e*/ 	.short	0x0018


	//----- nvinfo : EIATTR_SW_WAR
	.align		4
.L_273:
        /*0080*/ 	.byte	0x04, 0x36
        /*0082*/ 	.short	(.L_275 - .L_274)
.L_274:
        /*0084*/ 	.word	0x00000008
.L_275:


//--------------------- .nv.info._Z21spike_dynamics_kernelP9BioNeuronPfS1_iff --------------------------
	.section	.nv.info._Z21spike_dynamics_kernelP9BioNeuronPfS1_iff,"",@"SHT_CUDA_INFO"
	.sectionflags	@""
	.align	4


	//----- nvinfo : EIATTR_CUDA_API_VERSION
	.align		4
        /*0000*/ 	.byte	0x04, 0x37
        /*0002*/ 	.short	(.L_277 - .L_276)
.L_276:
        /*0004*/ 	.word	0x00000082


	//----- nvinfo : EIATTR_KPARAM_INFO
	.align		4
.L_277:
        /*0008*/ 	.byte	0x04, 0x17
        /*000a*/ 	.short	(.L_279 - .L_278)
.L_278:
        /*000c*/ 	.word	0x00000000
        /*0010*/ 	.short	0x0005
        /*0012*/ 	.short	0x0020
        /*0014*/ 	.byte	0x00, 0xf0, 0x11, 0x00


	//----- nvinfo : EIATTR_KPARAM_INFO
	.align		4
.L_279:
        /*0018*/ 	.byte	0x04, 0x17
        /*001a*/ 	.short	(.L_281 - .L_280)
.L_280:
        /*001c*/ 	.word	0x00000000
        /*0020*/ 	.short	0x0004
        /*0022*/ 	.short	0x001c
        /*0024*/ 	.byte	0x00, 0xf0, 0x11, 0x00


	//----- nvinfo : EIATTR_KPARAM_INFO
	.align		4
.L_281:
        /*0028*/ 	.byte	0x04, 0x17
        /*002a*/ 	.short	(.L_283 - .L_282)
.L_282:
        /*002c*/ 	.word	0x00000000
        /*0030*/ 	.short	0x0003
        /*0032*/ 	.short	0x0018
        /*0034*/ 	.byte	0x00, 0xf0, 0x11, 0x00


	//----- nvinfo : EIATTR_KPARAM_INFO
	.align		4
.L_283:
        /*0038*/ 	.byte	0x04, 0x17
        /*003a*/ 	.short	(.L_285 - .L_284)
.L_284:
        /*003c*/ 	.word	0x00000000
        /*0040*/ 	.short	0x0002
        /*0042*/ 	.short	0x0010
        /*0044*/ 	.byte	0x00, 0xf5, 0x21, 0x00


	//----- nvinfo : EIATTR_KPARAM_INFO
	.align		4
.L_285:
        /*0048*/ 	.byte	0x04, 0x17
        /*004a*/ 	.short	(.L_287 - .L_286)
.L_286:
        /*004c*/ 	.word	0x00000000
        /*0050*/ 	.short	0x0001
        /*0052*/ 	.short	0x0008
        /*0054*/ 	.byte	0x00, 0xf5, 0x21, 0x00


	//----- nvinfo : EIATTR_KPARAM_INFO
	.align		4
.L_287:
        /*0058*/ 	.byte	0x04, 0x17
        /*005a*/ 	.short	(.L_289 - .L_288)
.L_288:
        /*005c*/ 	.word	0x00000000
        /*0060*/ 	.short	0x0000
        /*0062*/ 	.short	0x0000
        /*0064*/ 	.byte	0x00, 0xf5, 0x21, 0x00


	//----- nvinfo : EIATTR_SPARSE_MMA_MASK
	.align		4
.L_289:
        /*0068*/ 	.byte	0x03, 0x50
        /*006a*/ 	.short	0x0000


	//----- nvinfo : EIATTR_MAXREG_COUNT
	.align		4
        /*006c*/ 	.byte	0x03, 0x1b
        /*006e*/ 	.short	0x00ff


	//----- nvinfo : EIATTR_MERCURY_ISA_VERSION
	.align		4
        /*0070*/ 	.byte	0x03, 0x5f
        /*0072*/ 	.short	0x0101


	//----- nvinfo : EIATTR_VRC_CTA_INIT_COUNT
	.align		4
        /*0074*/ 	.byte	0x02, 0x4a
	.zero		1
	.zero		1


	//----- nvinfo : EIATTR_EXIT_INSTR_OFFSETS
	.align		4
        /*0078*/ 	.byte	0x04, 0x1c
        /*007a*/ 	.short	(.L_291 - .L_290)


	//   ....[0]....
.L_290:
        /*007c*/ 	.word	0x00000070


	//   ....[1]....
        /*0080*/ 	.word	0x00000120


	//   ....[2]....
        /*0084*/ 	.word	0x000004e0


	//----- nvinfo : EIATTR_CRS_STACK_SIZE
	.align		4
.L_291:
        /*0088*/ 	.byte	0x04, 0x1e
        /*008a*/ 	.short	(.L_293 - .L_292)
.L_292:
        /*008c*/ 	.word	0x00000000


	//----- nvinfo : EIATTR_CBANK_PARAM_SIZE
	.align		4
.L_293:
        /*0090*/ 	.byte	0x03, 0x19
        /*0092*/ 	.short	0x0024


	//----- nvinfo : EIATTR_PARAM_CBANK
	.align		4
        /*0094*/ 	.byte	0x04, 0x0a
        /*0096*/ 	.short	(.L_295 - .L_294)
	.align		4
.L_294:
        /*0098*/ 	.word	index@(.nv.constant0._Z21spike_dynamics_kernelP9BioNeuronPfS1_iff)
        /*009c*/ 	.short	0x0380
        /*009e*/ 	.short	0x0024


	//----- nvinfo : EIATTR_SW_WAR
	.align		4
.L_295:
        /*00a0*/ 	.byte	0x04, 0x36
        /*00a2*/ 	.short	(.L_297 - .L_296)
.L_296:
        /*00a4*/ 	.word	0x00000008
.L_297:


//--------------------- .nv.info._Z33detect_syntactic_emergence_kernelPiS_P16SyntacticPatternii --------------------------
	.section	.nv.info._Z33detect_syntactic_emergence_kernelPiS_P16SyntacticPatternii,"",@"SHT_CUDA_INFO"
	.sectionflags	@""
	.align	4


	//----- nvinfo : EIATTR_CUDA_API_VERSION
	.align		4
        /*0000*/ 	.byte	0x04, 0x37
        /*0002*/ 	.short	(.L_299 - .L_298)
.L_298:
        /*0004*/ 	.word	0x00000082


	//----- nvinfo : EIATTR_KPARAM_INFO
	.align		4
.L_299:
        /*0008*/ 	.byte	0x04, 0x17
        /*000a*/ 	.short	(.L_301 - .L_300)
.L_300:
        /*000c*/ 	.word	0x00000000
        /*0010*/ 	.short	0x0004
        /*0012*/ 	.short	0x001c
        /*0014*/ 	.byte	0x00, 0xf0, 0x11, 0x00


	//----- nvinfo : EIATTR_KPARAM_INFO
	.align		4
.L_301:
        /*0018*/ 	.byte	0x04, 0x17
        /*001a*/ 	.short	(.L_303 - .L_302)
.L_302:
        /*001c*/ 	.word	0x00000000
        /*0020*/ 	.short	0x0003
        /*0022*/ 	.short	0x0018
        /*0024*/ 	.byte	0x00, 0xf0, 0x11, 0x00


	//----- nvinfo : EIATTR_KPARAM_INFO
	.align		4
.L_303:
        /*0028*/ 	.byte	0x04, 0x17
        /*002a*/ 	.short	(.L_305 - .L_304)
.L_304:
        /*002c*/ 	.word	0x00000000
        /*0030*/ 	.short	0x0002
        /*0032*/ 	.short	0x0010
        /*0034*/ 	.byte	0x00, 0xf5, 0x21, 0x00


	//----- nvinfo : EIATTR_KPARAM_INFO
	.align		4
.L_305:
        /*0038*/ 	.byte	0x04, 0x17
        /*003a*/ 	.short	(.L_307 - .L_306)
.L_306:
        /*003c*/ 	.word	0x00000000
        /*0040*/ 	.short	0x0001
        /*0042*/ 	.short	0x0008
        /*0044*/ 	.byte	0x00, 0xf5, 0x21, 0x00


	//----- nvinfo : EIATTR_KPARAM_INFO
	.align		4
.L_307:
        /*0048*/ 	.byte	0x04, 0x17
        /*004a*/ 	.short	(.L_309 - .L_308)
.L_308:
        /*004c*/ 	.word	0x00000000
        /*0050*/ 	.short	0x0000
        /*0052*/ 	.short	0x0000
        /*0054*/ 	.byte	0x00, 0xf5, 0x21, 0x00


	//----- nvinfo : EIATTR_SPARSE_MMA_MASK
	.align		4
.L_309:
        /*0058*/ 	.byte	0x03, 0x50
        /*005a*/ 	.short	0x0000


	//----- nvinfo : EIATTR_MAXREG_COUNT
	.align		4
        /*005c*/ 	.byte	0x03, 0x1b
        /*005e*/ 	.short	0x00ff


	//----- nvinfo : EIATTR_MERCURY_ISA_VERSION
	.align		4
        /*0060*/ 	.byte	0x03, 0x5f
        /*0062*/ 	.short	0x0101


	//----- nvinfo : EIATTR_VRC_CTA_INIT_COUNT
	.align		4
        /*0064*/ 	.byte	0x02, 0x4a
	.zero		1
	.zero		1


	//----- nvinfo : EIATTR_EXIT_INSTR_OFFSETS
	.align		4
        /*0068*/ 	.byte	0x04, 0x1c
        /*006a*/ 	.short	(.L_311 - .L_310)


	//   ....[0]....
.L_310:
        /*006c*/ 	.word	0x00000070


	//   ....[1]....
        /*0070*/ 	.word	0x000000c0


	//   ....[2]....
        /*0074*/ 	.word	0x000007f0


	//   ....[3]....
        /*0078*/ 	.word	0x000008c0


	//   ....[4]....
        /*007c*/ 	.word	0x00000a70


	//   ....[5]....
        /*0080*/ 	.word	0x00000b00


	//----- nvinfo : EIATTR_CRS_STACK_SIZE
	.align		4
.L_311:
        /*0084*/ 	.byte	0x04, 0x1e
        /*0086*/ 	.short	(.L_313 - .L_312)
.L_312:
        /*0088*/ 	.word	0x00000000


	//----- nvinfo : EIATTR_CBANK_PARAM_SIZE
	.align		4
.L_313:
        /*008c*/ 	.byte	0x03, 0x19
        /*008e*/ 	.short	0x0020


	//----- nvinfo : EIATTR_PARAM_CBANK
	.align		4
        /*0090*/ 	.byte	0x04, 0x0a
        /*0092*/ 	.short	(.L_315 - .L_314)
	.align		4
.L_314:
        /*0094*/ 	.word	index@(.nv.constant0._Z33detect_syntactic_emergence_kernelPiS_P16SyntacticPatternii)
        /*0098*/ 	.short	0x0380
        /*009a*/ 	.short	0x0020


	//----- nvinfo : EIATTR_SW_WAR
	.align		4
.L_315:
        /*009c*/ 	.byte	0x04, 0x36
        /*009e*/ 	.short	(.L_317 - .L_316)
.L_316:
        /*00a0*/ 	.word	0x00000008
.L_317:


//--------------------- .nv.info._Z26create_temporal_sdr_kernelP10SDRPatterniifmP15SemanticClusteri --------------------------
	.section	.nv.info._Z26create_temporal_sdr_kernelP10SDRPatterniifmP15SemanticClusteri,"",@"SHT_CUDA_INFO"
	.sectionflags	@""
	.align	4


	//----- nvinfo : EIATTR_CUDA_API_VERSION
	.align		4
        /*0000*/ 	.byte	0x04, 0x37
        /*0002*/ 	.short	(.L_319 - .L_318)
.L_318:
        /*0004*/ 	.word	0x00000082


	//----- nvinfo : EIATTR_KPARAM_INFO
	.align		4
.L_319:
        /*0008*/ 	.byte	0x04, 0x17
        /*000a*/ 	.short	(.L_321 - .L_320)
.L_320:
        /*000c*/ 	.word	0x00000000
        /*0010*/ 	.short	0x0006
        /*0012*/ 	.short	0x0028
        /*0014*/ 	.byte	0x00, 0xf0, 0x11, 0x00


	//----- nvinfo : EIATTR_KPARAM_INFO
	.align		4
.L_321:
        /*0018*/ 	.byte	0x04, 0x17
        /*001a*/ 	.short	(.L_323 - .L_322)
.L_322:
        /*001c*/ 	.word	0x00000000
        /*0020*/ 	.short	0x0005
        /*0022*/ 	.short	0x0020
        /*0024*/ 	.byte	0x00, 0xf5, 0x21, 0x00


	//----- nvinfo : EIATTR_KPARAM_INFO
	.align		4
.L_323:
        /*0028*/ 	.byte	0x04, 0x17
        /*002a*/ 	.short	(.L_325 - .L_324)
.L_324:
        /*002c*/ 	.word	0x00000000
        /*0030*/ 	.short	0x0004
        /*0032*/ 	.short	0x0018
        /*0034*/ 	.byte	0x00, 0xf0, 0x21, 0x00


	//----- nvinfo : EIATTR_KPARAM_INFO
	.align		4
.L_325:
        /*0038*/ 	.byte	0x04, 0x17
        /*003a*/ 	.short	(.L_327 - .L_326)
.L_326:
        /*003c*/ 	.word	0x00000000
        /*0040*/ 	.short	0x0003
        /*0042*/ 	.short	0x0010
        /*0044*/ 	.byte	0x00, 0xf0, 0x11, 0x00


	//----- nvinfo : EIATTR_KPARAM_INFO
	.align		4
.L_327:
        /*0048*/ 	.byte	0x04, 0x17
        /*004a*/ 	.short	(.L_329 - .L_328)
.L_328:
        /*004c*/ 	.word	0x00000000
        /*0050*/ 	.short	0x0002
        /*0052*/ 	.short	0x000c
        /*0054*/ 	.byte	0x00, 0xf0, 0x11, 0x00


	//----- nvinfo : EIATTR_KPARAM_INFO
	.align		4
.L_329:
        /*0058*/ 	.byte	0x04, 0x17
        /*005a*/ 	.short	(.L_331 - .L_330)
.L_330:
        /*005c*/ 	.word	0x00000000
        /*0060*/ 	.short	0x0001
        /*0062*/ 	.short	0x0008
        /*0064*/ 	.byte	0x00, 0xf0, 0x11, 0x00


	//----- nvinfo : EIATTR_KPARAM_INFO
	.align		4
.L_331:
        /*0068*/ 	.byte	0x04, 0x17
        /*006a*/ 	.short	(.L_333 - .L_332)
.L_332:
        /*006c*/ 	.word	0x00000000
        /*0070*/ 	.short	0x0000
        /*0072*/ 	.short	0x0000
        /*0074*/ 	.byte	0x00, 0xf5, 0x21, 0x00


	//----- nvinfo : EIATTR_SPARSE_MMA_MASK
	.align		4
.L_333:
        /*0078*/ 	.byte	0x03, 0x50
        /*007a*/ 	.short	0x0000


	//----- nvinfo : EIATTR_MAXREG_COUNT
	.align		4
        /*007c*/ 	.byte	0x03, 0x1b
        /*007e*/ 	.short	0x00ff


	//----- nvinfo : EIATTR_NUM_BARRIERS
	.align		4
        /*0080*/ 	.byte	0x02, 0x4c
        /*0082*/ 	.byte	0x01
	.zero		1


	//----- nvinfo : EIATTR_MERCURY_ISA_VERSION
	.align		4
        /*0084*/ 	.byte	0x03, 0x5f
        /*0086*/ 	.short	0x0101


	//----- nvinfo : EIATTR_VRC_CTA_INIT_COUNT
	.align		4
        /*0088*/ 	.byte	0x02, 0x4a
	.zero		1
	.zero		1


	//----- nvinfo : EIATTR_EXIT_INSTR_OFFSETS
	.align		4
        /*008c*/ 	.byte	0x04, 0x1c
        /*008e*/ 	.short	(.L_335 - .L_334)


	//   ....[0]....
.L_334:
        /*0090*/ 	.word	0x000001c0


	//   ....[1]....
        /*0094*/ 	.word	0x00002ee0


	//   ....[2]....
        /*0098*/ 	.word	0x00003e60


	//----- nvinfo : EIATTR_CRS_STACK_SIZE
	.align		4
.L_335:
        /*009c*/ 	.byte	0x04, 0x1e
        /*009e*/ 	.short	(.L_337 - .L_336)
.L_336:
        /*00a0*/ 	.word	0x00000000


	//----- nvinfo : EIATTR_CBANK_PARAM_SIZE
	.align		4
.L_337:
        /*00a4*/ 	.byte	0x03, 0x19
        /*00a6*/ 	.short	0x002c


	//----- nvinfo : EIATTR_PARAM_CBANK
	.align		4
        /*00a8*/ 	.byte	0x04, 0x0a
        /*00aa*/ 	.short	(.L_339 - .L_338)
	.align		4
.L_338:
        /*00ac*/ 	.word	index@(.nv.constant0._Z26create_temporal_sdr_kernelP10SDRPatterniifmP15SemanticClusteri)
        /*00b0*/ 	.short	0x0380
        /*00b2*/ 	.short	0x002c


	//----- nvinfo : EIATTR_SW_WAR
	.align		4
.L_339:
        /*00b4*/ 	.byte	0x04, 0x36
        /*00b6*/ 	.short	(.L_341 - .L_340)
.L_340:
        /*00b8*/ 	.word	0x00000008
.L_341:


//--------------------- .nv.info._Z25initialize_neurons_kernelP9BioNeuronim --------------------------
	.section	.nv.info._Z25initialize_neurons_kernelP9BioNeuronim,"",@"SHT_CUDA_INFO"
	.sectionflags	@""
	.align	4


	//----- nvinfo : EIATTR_CUDA_API_VERSION
	.align		4
        /*0000*/ 	.byte	0x04, 0x37
        /*0002*/ 	.short	(.L_343 - .L_342)
.L_342:
        /*0004*/ 	.word	0x00000082


	//----- nvinfo : EIATTR_KPARAM_INFO
	.align		4
.L_343:
        /*0008*/ 	.byte	0x04, 0x17
        /*000a*/ 	.short	(.L_345 - .L_344)
.L_344:
        /*000c*/ 	.word	0x00000000
        /*0010*/ 	.short	0x0002
        /*0012*/ 	.short	0x0010
        /*0014*/ 	.byte	0x00, 0xf0, 0x21, 0x00


	//----- nvinfo : EIATTR_KPARAM_INFO
	.align		4
.L_345:
        /*0018*/ 	.byte	0x04, 0x17
        /*001a*/ 	.short	(.L_347 - .L_346)
.L_346:
        /*001c*/ 	.word	0x00000000
        /*0020*/ 	.short	0x0001
        /*0022*/ 	.short	0x0008
        /*0024*/ 	.byte	0x00, 0xf0, 0x11, 0x00


	//----- nvinfo : EIATTR_KPARAM_INFO
	.align		4
.L_347:
        /*0028*/ 	.byte	0x04, 0x17
        /*002a*/ 	.short	(.L_349 - .L_348)
.L_348:
        /*002c*/ 	.word	0x00000000
        /*0030*/ 	.short	0x0000
        /*0032*/ 	.short	0x0000
        /*0034*/ 	.byte	0x00, 0xf5, 0x21, 0x00


	//----- nvinfo : EIATTR_SPARSE_MMA_MASK
	.align		4
.L_349:
        /*0038*/ 	.byte	0x03, 0x50
        /*003a*/ 	.short	0x0000


	//----- nvinfo : EIATTR_MAXREG_COUNT
	.align		4
        /*003c*/ 	.byte	0x03, 0x1b
        /*003e*/ 	.short	0x00ff


	//----- nvinfo : EIATTR_MERCURY_ISA_VERSION
	.align		4
        /*0040*/ 	.byte	0x03, 0x5f
        /*0042*/ 	.short	0x0101


	//----- nvinfo : EIATTR_VRC_CTA_INIT_COUNT
	.align		4
        /*0044*/ 	.byte	0x02, 0x4a
	.zero		1
	.zero		1


	//----- nvinfo : EIATTR_EXIT_INSTR_OFFSETS
	.align		4
        /*0048*/ 	.byte	0x04, 0x1c
        /*004a*/ 	.short	(.L_351 - .L_350)


	//   ....[0]....
.L_350:
        /*004c*/ 	.word	0x00000070


	//   ....[1]....
        /*0050*/ 	.word	0x00001010


	//----- nvinfo : EIATTR_CRS_STACK_SIZE
	.align		4
.L_351:
        /*0054*/ 	.byte	0x04, 0x1e
        /*0056*/ 	.short	(.L_353 - .L_352)
.L_352:
        /*0058*/ 	.word	0x00000000


	//----- nvinfo : EIATTR_CBANK_PARAM_SIZE
	.align		4
.L_353:
        /*005c*/ 	.byte	0x03, 0x19
        /*005e*/ 	.short	0x0018


	//----- nvinfo : EIATTR_PARAM_CBANK
	.align		4
        /*0060*/ 	.byte	0x04, 0x0a
        /*0062*/ 	.short	(.L_355 - .L_354)
	.align		4
.L_354:
        /*0064*/ 	.word	index@(.nv.constant0._Z25initialize_neurons_kernelP9BioNeuronim)
        /*0068*/ 	.short	0x0380
        /*006a*/ 	.short	0x0018


	//----- nvinfo : EIATTR_SW_WAR
	.align		4
.L_355:
        /*006c*/ 	.byte	0x04, 0x36
        /*006e*/ 	.short	(.L_357 - .L_356)
.L_356:
        /*0070*/ 	.word	0x00000008
.L_357:


//--------------------- .nv.callgraph             --------------------------
	.section	.nv.callgraph,"",@"SHT_CUDA_CALLGRAPH"
	.align	4
	.sectionentsize	8
	.align		4
        /*0000*/ 	.word	0x00000000
	.align		4
        /*0004*/ 	.word	0xffffffff
	.align		4
        /*0008*/ 	.word	0x00000000
	.align		4
        /*000c*/ 	.word	0xfffffffe
	.align		4
        /*0010*/ 	.word	0x00000000
	.align		4
        /*0014*/ 	.word	0xfffffffd
	.align		4
        /*0018*/ 	.word	0x00000000
	.align		4
        /*001c*/ 	.word	0xfffffffc


//--------------------- .nv.constant4             --------------------------
	.section	.nv.constant4,"a",@progbits
	.align	8
	.align		8
.nv.constant4:
        /*0000*/ 	.dword	precalc_xorwow_matrix
	.align		8
        /*0008*/ 	.dword	precalc_xorwow_offset_matrix
	.align		8
        /*0010*/ 	.dword	mrg32k3aM1
	.align		8
        /*0018*/ 	.dword	mrg32k3aM2
	.align		8
        /*0020*/ 	.dword	mrg32k3aM1SubSeq
	.align		8
        /*0028*/ 	.dword	mrg32k3aM2SubSeq
	.align		8
        /*0030*/ 	.dword	mrg32k3aM1Seq
	.align		8
        /*0038*/ 	.dword	mrg32k3aM2Seq
	.align		8
        /*0040*/ 	.dword	d_rand_states


//--------------------- .nv.constant3             --------------------------
	.section	.nv.constant3,"a",@progbits
	.align	8
.nv.constant3:
	.type		__cr_lgamma_table,@object
	.size		__cr_lgamma_table,(.L_8 - __cr_lgamma_table)
__cr_lgamma_table:
        /*0000*/ 	.byte	0x00, 0x00, 0x00, 0x00, 0x00, 0x00, 0x00, 0x00, 0x00, 0x00, 0x00, 0x00, 0x00, 0x00, 0x00, 0x00
        /*0010*/ 	.byte	0xef, 0x39, 0xfa, 0xfe, 0x42, 0x2e, 0xe6, 0x3f, 0x02, 0x20, 0x2a, 0xfa, 0x0b, 0xab, 0xfc, 0x3f
        /*0020*/ 	.byte	0xf9, 0x2c, 0x92, 0x7c, 0xa7, 0x6c, 0x09, 0x40, 0xc9, 0x79, 0x44, 0x3c, 0x64, 0x26, 0x13, 0x40
        /*0030*/ 	.byte	0xca, 0x01, 0xcf, 0x3a, 0x27, 0x51, 0x1a, 0x40, 0x30, 0xcc, 0x2d, 0xf3, 0xe1, 0x0c, 0x21, 0x40
        /*0040*/ 	.byte	0x0d, 0xb7, 0xfc, 0x82, 0x8e, 0x35, 0x25, 0x40
.L_8:


//--------------------- .text._Z23metabolic_update_kernelP9BioNeuroniff --------------------------
	.section	.text._Z23metabolic_update_kernelP9BioNeuroniff,"ax",@progbits
	.align	128
        .global         _Z23metabolic_update_kernelP9BioNeuroniff
        .type           _Z23metabolic_update_kernelP9BioNeuroniff,@function
        .size           _Z23metabolic_update_kernelP9BioNeuroniff,(.L_x_240 - _Z23metabolic_update_kernelP9BioNeuroniff)
        .other          _Z23metabolic_update_kernelP9BioNeuroniff,@"STO_CUDA_ENTRY STV_DEFAULT"
_Z23metabolic_update_kernelP9BioNeuroniff:
.text._Z23metabolic_update_kernelP9BioNeuroniff:
[----:B------:R-:W-:Y:S01]  /*0000*/  LDC R1, c[0x0][0x37c] ;  /* 0x0000df00ff017b82 */ /* 0x000fe20000000800 */
[----:B------:R-:W0:Y:S07]  /*0010*/  S2R R0, SR_TID.X ;  /* 0x0000000000007919 */ /* 0x000e2e0000002100 */
[----:B------:R-:W0:Y:S01]  /*0020*/  S2UR UR4, SR_CTAID.X ;  /* 0x00000000000479c3 */ /* 0x000e220000002500 */
[----:B------:R-:W1:Y:S07]  /*0030*/  LDCU UR5, c[0x0][0x388] ;  /* 0x00007100ff0577ac */ /* 0x000e6e0008000800 */
[----:B------:R-:W0:Y:S02]  /*0040*/  LDC R5, c[0x0][0x360] ;  /* 0x0000d800ff057b82 */ /* 0x000e240000000800 */
[----:B0-----:R-:W-:-:S05]  /*0050*/  IMAD R5, R5, UR4, R0 ;  /* 0x0000000405057c24 */ /* 0x001fca000f8e0200 */
[----:B-1----:R-:W-:-:S13]  /*0060*/  ISETP.GE.AND P0, PT, R5, UR5, PT ;  /* 0x0000000505007c0c */ /* 0x002fda000bf06270 */
[----:B------:R-:W-:Y:S05]  /*0070*/  @P0 EXIT ;  /* 0x000000000000094d */ /* 0x000fea0003800000 */
[----:B------:R-:W0:Y:S01]  /*0080*/  LDC.64 R2, c[0x0][0x380] ;  /* 0x0000e000ff027b82 */ /* 0x000e220000000a00 */
[----:B------:R-:W1:Y:S01]  /*0090*/  LDCU.64 UR4, c[0x0][0x358] ;  /* 0x00006b00ff0477ac */ /* 0x000e620008000a00 */
[----:B------:R-:W2:Y:S06]  /*00a0*/  LDCU UR6, c[0x0][0x38c] ;  /* 0x00007180ff0677ac */ /* 0x000eac0008000800 */
[----:B------:R-:W2:Y:S01]  /*00b0*/  LDC R0, c[0x0][0x390] ;  /* 0x0000e400ff007b82 */ /* 0x000ea20000000800 */
[----:B0-----:R-:W-:-:S05]  /*00c0*/  IMAD.WIDE R2, R5, 0x1dc, R2 ;  /* 0x000001dc05027825 */ /* 0x001fca00078e0202 */
[----:B-1----:R-:W3:Y:S01]  /*00d0*/  LDG.E R5, desc[UR4][R2.64+0x10] ;  /* 0x0000100402057981 */ /* 0x002ee2000c1e1900 */
[----:B--2---:R-:W-:-:S04]  /*00e0*/  FMUL R0, R0, UR6 ;  /* 0x0000000600007c20 */ /* 0x004fc80008400000 */
[----:B---3--:R-:W-:-:S05]  /*00f0*/  FFMA R0, R0, 10, R5 ;  /* 0x4120000000007823 */ /* 0x008fca0000000005 */
[----:B------:R-:W-:-:S05]  /*0100*/  FMNMX R5, R0, 1, PT ;  /* 0x3f80000000057809 */ /* 0x000fca0003800000 */
[----:B------:R-:W-:Y:S01]  /*0110*/  STG.E desc[UR4][R2.64+0x10], R5 ;  /* 0x0000100502007986 */ /* 0x000fe2000c101904 */
[----:B------:R-:W-:Y:S05]  /*0120*/  EXIT ;  /* 0x000000000000794d */ /* 0x000fea0003800000 */
.L_x_0:
[----:B------:R-:W-:-:S00]  /*0130*/  BRA `(.L_x_0) ;  /* 0xfffffffc00fc7947 */ /* 0x000fc0000383ffff */
[----:B------:R-:W-:-:S00]  /*0140*/  NOP ;  /* 0x0000000000007918 */ /* 0x000fc00000000000 */
        /* <DEDUP_REMOVED lines=11> */
.L_x_240:


//--------------------- .text._Z23syntax_detection_kernelPiP16SyntacticPatternii --------------------------
	.section	.text._Z23syntax_detection_kernelPiP16SyntacticPatternii,"ax",@progbits
	.align	128
        .global         _Z23syntax_detection_kernelPiP16SyntacticPatternii
        .type           _Z23syntax_detection_kernelPiP16SyntacticPatternii,@function
        .size           _Z23syntax_detection_kernelPiP16SyntacticPatternii,(.L_x_241 - _Z23syntax_detection_kernelPiP16SyntacticPatternii)
        .other          _Z23syntax_detection_kernelPiP16SyntacticPatternii,@"STO_CUDA_ENTRY STV_DEFAULT"
_Z23syntax_detection_kernelPiP16SyntacticPatternii:
.text._Z23syntax_detection_kernelPiP16SyntacticPatternii:
        /* <DEDUP_REMOVED lines=8> */
[----:B------:R-:W0:Y:S08]  /*0080*/  LDC R0, c[0x0][0x390] ;  /* 0x0000e400ff007b82 */ /* 0x000e300000000800 */
[----:B------:R-:W1:Y:S01]  /*0090*/  LDC.64 R2, c[0x0][0x388] ;  /* 0x0000e200ff027b82 */ /* 0x000e620000000a00 */
[----:B0-----:R-:W-:-:S13]  /*00a0*/  ISETP.GE.AND P0, PT, R0, 0x2, PT ;  /* 0x000000020000780c */ /* 0x001fda0003f06270 */
[----:B-1----:R-:W-:Y:S05]  /*00b0*/  @!P0 EXIT ;  /* 0x000000000000894d */ /* 0x002fea0003800000 */
[----:B------:R-:W-:Y:S01]  /*00c0*/  ISETP.NE.AND P0, PT, R0, 0x2, PT ;  /* 0x000000020000780c */ /* 0x000fe20003f05270 */
[----:B------:R-:W0:Y:S01]  /*00d0*/  LDCU.64 UR6, c[0x0][0x358] ;  /* 0x00006b00ff0677ac */ /* 0x000e220008000a00 */
[----:B------:R-:W-:-:S04]  /*00e0*/  IMAD.WIDE R2, R5, 0x54, R2 ;  /* 0x0000005405027825 */ /* 0x000fc800078e0202 */
[----:B------:R-:W-:Y:S02]  /*00f0*/  VIADD R0, R0, 0xffffffff ;  /* 0xffffffff00007836 */ /* 0x000fe40000000000 */
[----:B------:R-:W-:-:S05]  /*0100*/  IMAD.MOV.U32 R7, RZ, RZ, RZ ;  /* 0x000000ffff077224 */ /* 0x000fca00078e00ff */
[----:B------:R-:W-:Y:S05]  /*0110*/  @!P0 BRA `(.L_x_1) ;  /* 0x0000000400bc8947 */ /* 0x000fea0003800000 */
[----:B------:R-:W1:Y:S01]  /*0120*/  LDCU.64 UR4, c[0x0][0x380] ;  /* 0x00007000ff0477ac */ /* 0x000e620008000a00 */
[----:B------:R-:W-:Y:S01]  /*0130*/  LOP3.LUT R7, R0, 0xfffffffe, RZ, 0xc0, !PT ;  /* 0xfffffffe00077812 */ /* 0x000fe200078ec0ff */
[----:B------:R-:W-:-:S04]  /*0140*/  IMAD.MOV.U32 R9, RZ, RZ, 0x1 ;  /* 0x00000001ff097424 */ /* 0x000fc800078e00ff */
[----:B------:R-:W-:Y:S01]  /*0150*/  IMAD.MOV R6, RZ, RZ, -R7 ;  /* 0x000000ffff067224 */ /* 0x000fe200078e0a07 */
[----:B-1----:R-:W-:-:S04]  /*0160*/  UIADD3 UR4, UP0, UPT, UR4, 0x4, URZ ;  /* 0x0000000404047890 */ /* 0x002fc8000ff1e0ff */
[----:B------:R-:W-:Y:S02]  /*0170*/  UIADD3.X UR5, UPT, UPT, URZ, UR5, URZ, UP0, !UPT ;  /* 0x00000005ff057290 */ /* 0x000fe400087fe4ff */
[----:B------:R-:W-:-:S04]  /*0180*/  MOV R4, UR4 ;  /* 0x0000000400047c02 */ /* 0x000fc80008000f00 */
[----:B------:R-:W-:-:S07]  /*0190*/  IMAD.U32 R5, RZ, RZ, UR5 ;  /* 0x00000005ff057e24 */ /* 0x000fce000f8e00ff */
.L_x_9:
[----:B0-----:R-:W2:Y:S04]  /*01a0*/  LDG.E R10, desc[UR6][R4.64] ;  /* 0x00000006040a7981 */ /* 0x001ea8000c1e1900 */
[----:B------:R-:W3:Y:S01]  /*01b0*/  LDG.E R8, desc[UR6][R4.64+-0x4] ;  /* 0xfffffc0604087981 */ /* 0x000ee2000c1e1900 */
[----:B------:R-:W-:-:S04]  /*01c0*/  IADD3 R6, PT, PT, R6, 0x2, RZ ;  /* 0x0000000206067810 */ /* 0x000fc80007ffe0ff */
[----:B------:R-:W-:Y:S01]  /*01d0*/  ISETP.NE.AND P1, PT, R6, RZ, PT ;  /* 0x000000ff0600720c */ /* 0x000fe20003f25270 */
[----:B--2---:R-:W-:-:S04]  /*01e0*/  IMAD.HI R13, R10, 0x66666667, RZ ;  /* 0x666666670a0d7827 */ /* 0x004fc800078e02ff */
[----:B---3--:R-:W-:Y:S01]  /*01f0*/  IMAD.HI R11, R8, 0x66666667, RZ ;  /* 0x66666667080b7827 */ /* 0x008fe200078e02ff */
[----:B------:R-:W-:-:S04]  /*0200*/  SHF.R.U32.HI R14, RZ, 0x1f, R13 ;  /* 0x0000001fff0e7819 */ /* 0x000fc8000001160d */
[----:B------:R-:W-:Y:S02]  /*0210*/  SHF.R.U32.HI R12, RZ, 0x1f, R11 ;  /* 0x0000001fff0c7819 */ /* 0x000fe4000001160b */
[----:B------:R-:W-:Y:S02]  /*0220*/  LEA.HI.SX32 R13, R13, R14, 0x1e ;  /* 0x0000000e0d0d7211 */ /* 0x000fe400078ff2ff */
[----:B------:R-:W-:-:S03]  /*0230*/  LEA.HI.SX32 R11, R11, R12, 0x1e ;  /* 0x0000000c0b0b7211 */ /* 0x000fc600078ff2ff */
[----:B------:R-:W-:Y:S02]  /*0240*/  IMAD R12, R13, -0xa, R10 ;  /* 0xfffffff60d0c7824 */ /* 0x000fe400078e020a */
[----:B------:R-:W-:-:S03]  /*0250*/  IMAD R8, R11, -0xa, R8 ;  /* 0xfffffff60b087824 */ /* 0x000fc600078e0208 */
[----:B------:R-:W-:-:S04]  /*0260*/  ISETP.NE.AND P0, PT, R12, 0x1, PT ;  /* 0x000000010c00780c */ /* 0x000fc80003f05270 */
[----:B------:R-:W-:-:S13]  /*0270*/  ISETP.NE.OR P0, PT, R8, RZ, P0 ;  /* 0x000000ff0800720c */ /* 0x000fda0000705670 */
[----:B------:R-:W-:Y:S01]  /*0280*/  @!P0 IMAD.MOV.U32 R11, RZ, RZ, 0x5f545241 ;  /* 0x5f545241ff0b8424 */ /* 0x000fe200078e00ff */
[----:B------:R0:W-:Y:S01]  /*0290*/  @!P0 STG.E.U8 desc[UR6][R2.64+0x8], RZ ;  /* 0x000008ff02008986 */ /* 0x0001e2000c101106 */
[----:B------:R-:W-:-:S03]  /*02a0*/  @!P0 IMAD.MOV.U32 R13, RZ, RZ, 0x4e554f4e ;  /* 0x4e554f4eff0d8424 */ /* 0x000fc600078e00ff */
[----:B------:R0:W-:Y:S04]  /*02b0*/  @!P0 STG.E desc[UR6][R2.64], R11 ;  /* 0x0000000b02008986 */ /* 0x0001e8000c101906 */
[----:B------:R0:W-:Y:S01]  /*02c0*/  @!P0 STG.E desc[UR6][R2.64+0x4], R13 ;  /* 0x0000040d02008986 */ /* 0x0001e2000c101906 */
[----:B------:R-:W-:Y:S05]  /*02d0*/  @!P0 BRA `(.L_x_2) ;  /* 0x0000000000488947 */ /* 0x000fea0003800000 */
[----:B------:R-:W-:-:S04]  /*02e0*/  ISETP.NE.AND P0, PT, R12, 0x2, PT ;  /* 0x000000020c00780c */ /* 0x000fc80003f05270 */
[----:B------:R-:W-:-:S13]  /*02f0*/  ISETP.NE.OR P0, PT, R8, 0x1, P0 ;  /* 0x000000010800780c */ /* 0x000fda0000705670 */
[----:B------:R-:W-:Y:S05]  /*0300*/  @P0 BRA `(.L_x_3) ;  /* 0x00000000001c0947 */ /* 0x000fea0003800000 */
[----:B------:R-:W-:Y:S02]  /*0310*/  IMAD.MOV.U32 R8, RZ, RZ, 0x42 ;  /* 0x00000042ff087424 */ /* 0x000fe400078e00ff */
[----:B0-----:R-:W-:Y:S02]  /*0320*/  IMAD.MOV.U32 R13, RZ, RZ, 0x4e554f4e ;  /* 0x4e554f4eff0d7424 */ /* 0x001fe400078e00ff */
[----:B------:R-:W-:Y:S01]  /*0330*/  IMAD.MOV.U32 R11, RZ, RZ, 0x5245565f ;  /* 0x5245565fff0b7424 */ /* 0x000fe200078e00ff */
[----:B------:R1:W-:Y:S04]  /*0340*/  STG.E.U16 desc[UR6][R2.64+0x8], R8 ;  /* 0x0000080802007986 */ /* 0x0003e8000c101506 */
[----:B------:R1:W-:Y:S04]  /*0350*/  STG.E desc[UR6][R2.64], R13 ;  /* 0x0000000d02007986 */ /* 0x0003e8000c101906 */
[----:B------:R1:W-:Y:S01]  /*0360*/  STG.E desc[UR6][R2.64+0x4], R11 ;  /* 0x0000040b02007986 */ /* 0x0003e2000c101906 */
[----:B------:R-:W-:Y:S05]  /*0370*/  BRA `(.L_x_2) ;  /* 0x0000000000207947 */ /* 0x000fea0003800000 */
.L_x_3:
[----:B------:R-:W-:-:S04]  /*0380*/  ISETP.NE.AND P0, PT, R12, 0x3, PT ;  /* 0x000000030c00780c */ /* 0x000fc80003f05270 */
[----:B------:R-:W-:-:S13]  /*0390*/  ISETP.NE.OR P0, PT, R8, 0x2, P0 ;  /* 0x000000020800780c */ /* 0x000fda0000705670 */
[----:B------:R-:W-:Y:S05]  /*03a0*/  @P0 BRA `(.L_x_4) ;  /* 0x0000000000480947 */ /* 0x000fea0003800000 */
[----:B0-----:R-:W-:Y:S02]  /*03b0*/  HFMA2 R11, -RZ, RZ, 3.16015625, 5.3359375 ;  /* 0x42524556ff0b7431 */ /* 0x001fe400000001ff */
[----:B------:R-:W-:Y:S01]  /*03c0*/  IMAD.MOV.U32 R13, RZ, RZ, 0x5644415f ;  /* 0x5644415fff0d7424 */ /* 0x000fe200078e00ff */
[----:B------:R2:W-:Y:S04]  /*03d0*/  STG.E.U8 desc[UR6][R2.64+0x8], RZ ;  /* 0x000008ff02007986 */ /* 0x0005e8000c101106 */
[----:B------:R2:W-:Y:S04]  /*03e0*/  STG.E desc[UR6][R2.64+0x4], R13 ;  /* 0x0000040d02007986 */ /* 0x0005e8000c101906 */
[----:B------:R2:W-:Y:S02]  /*03f0*/  STG.E desc[UR6][R2.64], R11 ;  /* 0x0000000b02007986 */ /* 0x0005e4000c101906 */
.L_x_2:
[----:B------:R-:W3:Y:S04]  /*0400*/  LDG.E R10, desc[UR6][R2.64+0x24] ;  /* 0x00002406020a7981 */ /* 0x000ee8000c1e1900 */
[----:B-1----:R-:W0:Y:S01]  /*0410*/  LDG.E R8, desc[UR6][R2.64+0x20] ;  /* 0x0000200602087981 */ /* 0x002e22000c1e1900 */
[----:B------:R-:W-:Y:S02]  /*0420*/  VIADD R15, R9, 0xffffffff ;  /* 0xffffffff090f7836 */ /* 0x000fe40000000000 */
[----:B------:R-:W-:Y:S01]  /*0430*/  IMAD.MOV.U32 R17, RZ, RZ, 0x2 ;  /* 0x00000002ff117424 */ /* 0x000fe200078e00ff */
[----:B------:R1:W-:Y:S04]  /*0440*/  STG.E desc[UR6][R2.64+0x2c], R9 ;  /* 0x00002c0902007986 */ /* 0x0003e8000c101906 */
[----:B------:R1:W-:Y:S04]  /*0450*/  STG.E desc[UR6][R2.64+0x28], R15 ;  /* 0x0000280f02007986 */ /* 0x0003e8000c101906 */
[----:B------:R1:W-:Y:S01]  /*0460*/  STG.E desc[UR6][R2.64+0x50], R17 ;  /* 0x0000501102007986 */ /* 0x0003e2000c101906 */
[----:B---3--:R-:W-:Y:S01]  /*0470*/  FADD R10, R10, 0.10000000149011611938 ;  /* 0x3dcccccd0a0a7421 */ /* 0x008fe20000000000 */
[----:B0-2---:R-:W-:-:S04]  /*0480*/  IADD3 R11, PT, PT, R8, 0x1, RZ ;  /* 0x00000001080b7810 */ /* 0x005fc80007ffe0ff */
[----:B------:R-:W-:Y:S01]  /*0490*/  FMNMX R13, R10, 1, PT ;  /* 0x3f8000000a0d7809 */ /* 0x000fe20003800000 */
[----:B------:R1:W-:Y:S04]  /*04a0*/  STG.E desc[UR6][R2.64+0x20], R11 ;  /* 0x0000200b02007986 */ /* 0x0003e8000c101906 */
[----:B------:R1:W-:Y:S04]  /*04b0*/  STG.E desc[UR6][R2.64+0x24], R13 ;  /* 0x0000240d02007986 */ /* 0x0003e8000c101906 */
[----:B------:R1:W5:Y:S02]  /*04c0*/  LDG.E R10, desc[UR6][R4.64] ;  /* 0x00000006040a7981 */ /* 0x000364000c1e1900 */
.L_x_4:
[----:B------:R-:W2:Y:S01]  /*04d0*/  LDG.E R8, desc[UR6][R4.64+0x4] ;  /* 0x0000040604087981 */ /* 0x000ea2000c1e1900 */
[----:B01---5:R-:W-:-:S05]  /*04e0*/  IMAD.HI R11, R10, 0x66666667, RZ ;  /* 0x666666670a0b7827 */ /* 0x023fca00078e02ff */
[----:B------:R-:W-:-:S04]  /*04f0*/  SHF.R.U32.HI R12, RZ, 0x1f, R11 ;  /* 0x0000001fff0c7819 */ /* 0x000fc8000001160b */
[----:B------:R-:W-:-:S05]  /*0500*/  LEA.HI.SX32 R11, R11, R12, 0x1e ;  /* 0x0000000c0b0b7211 */ /* 0x000fca00078ff2ff */
[----:B------:R-:W-:-:S05]  /*0510*/  IMAD R11, R11, -0xa, R10 ;  /* 0xfffffff60b0b7824 */ /* 0x000fca00078e020a */
[----:B------:R-:W-:Y:S01]  /*0520*/  ISETP.EQ.AND P2, PT, R11, RZ, PT ;  /* 0x000000ff0b00720c */ /* 0x000fe20003f42270 */
[----:B--2---:R-:W-:-:S05]  /*0530*/  IMAD.HI R13, R8, 0x66666667, RZ ;  /* 0x66666667080d7827 */ /* 0x004fca00078e02ff */
[----:B------:R-:W-:-:S04]  /*0540*/  SHF.R.U32.HI R14, RZ, 0x1f, R13 ;  /* 0x0000001fff0e7819 */ /* 0x000fc8000001160d */
[----:B------:R-:W-:-:S05]  /*0550*/  LEA.HI.SX32 R13, R13, R14, 0x1e ;  /* 0x0000000e0d0d7211 */ /* 0x000fca00078ff2ff */
[----:B------:R-:W-:-:S05]  /*0560*/  IMAD R13, R13, -0xa, R8 ;  /* 0xfffffff60d0d7824 */ /* 0x000fca00078e0208 */
[----:B------:R-:W-:-:S13]  /*0570*/  ISETP.NE.AND P0, PT, R13, 0x1, PT ;  /* 0x000000010d00780c */ /* 0x000fda0003f05270 */
[----:B------:R-:W-:Y:S05]  /*0580*/  @!P0 BRA P2, `(.L_x_5) ;  /* 0x00000000004c8947 */ /* 0x000fea0001000000 */
[----:B------:R-:W-:Y:S02]  /*0590*/  ISETP.NE.AND P0, PT, R13, 0x2, PT ;  /* 0x000000020d00780c */ /* 0x000fe40003f05270 */
[----:B------:R-:W-:-:S13]  /*05a0*/  ISETP.EQ.AND P2, PT, R11, 0x1, PT ;  /* 0x000000010b00780c */ /* 0x000fda0003f42270 */
[----:B------:R-:W-:Y:S05]  /*05b0*/  @!P0 BRA P2, `(.L_x_6) ;  /* 0x0000000000248947 */ /* 0x000fea0001000000 */
[----:B------:R-:W-:-:S04]  /*05c0*/  ISETP.NE.AND P0, PT, R13, 0x3, PT ;  /* 0x000000030d00780c */ /* 0x000fc80003f05270 */
[----:B------:R-:W-:-:S13]  /*05d0*/  ISETP.NE.OR P0, PT, R11, 0x2, P0 ;  /* 0x000000020b00780c */ /* 0x000fda0000705670 */
[----:B------:R-:W-:Y:S05]  /*05e0*/  @P0 BRA `(.L_x_7) ;  /* 0x0000000000780947 */ /* 0x000fea0003800000 */
[----:B------:R-:W-:Y:S01]  /*05f0*/  IMAD.MOV.U32 R11, RZ, RZ, 0x42524556 ;  /* 0x42524556ff0b7424 */ /* 0x000fe200078e00ff */
[----:B------:R1:W-:Y:S01]  /*0600*/  STG.E.U8 desc[UR6][R2.64+0x8], RZ ;  /* 0x000008ff02007986 */ /* 0x0003e2000c101106 */
[----:B------:R-:W-:-:S03]  /*0610*/  IMAD.MOV.U32 R13, RZ, RZ, 0x5644415f ;  /* 0x5644415fff0d7424 */ /* 0x000fc600078e00ff */
[----:B------:R1:W-:Y:S04]  /*0620*/  STG.E desc[UR6][R2.64], R11 ;  /* 0x0000000b02007986 */ /* 0x0003e8000c101906 */
[----:B------:R1:W-:Y:S01]  /*0630*/  STG.E desc[UR6][R2.64+0x4], R13 ;  /* 0x0000040d02007986 */ /* 0x0003e2000c101906 */
[----:B------:R-:W-:Y:S05]  /*0640*/  BRA `(.L_x_8) ;  /* 0x0000000000307947 */ /* 0x000fea0003800000 */
.L_x_6:
[----:B------:R-:W-:Y:S01]  /*0650*/  IMAD.MOV.U32 R8, RZ, RZ, 0x42 ;  /* 0x00000042ff087424 */ /* 0x000fe200078e00ff */
[----:B------:R-:W-:Y:S01]  /*0660*/  MOV R11, 0x4e554f4e ;  /* 0x4e554f4e000b7802 */ /* 0x000fe20000000f00 */
[----:B------:R-:W-:-:S03]  /*0670*/  IMAD.MOV.U32 R13, RZ, RZ, 0x5245565f ;  /* 0x5245565fff0d7424 */ /* 0x000fc600078e00ff */
[----:B------:R0:W-:Y:S04]  /*0680*/  STG.E.U16 desc[UR6][R2.64+0x8], R8 ;  /* 0x0000080802007986 */ /* 0x0001e8000c101506 */
[----:B------:R0:W-:Y:S04]  /*0690*/  STG.E desc[UR6][R2.64], R11 ;  /* 0x0000000b02007986 */ /* 0x0001e8000c101906 */
[----:B------:R0:W-:Y:S01]  /*06a0*/  STG.E desc[UR6][R2.64+0x4], R13 ;  /* 0x0000040d02007986 */ /* 0x0001e2000c101906 */
[----:B------:R-:W-:Y:S05]  /*06b0*/  BRA `(.L_x_8) ;  /* 0x0000000000147947 */ /* 0x000fea0003800000 */
.L_x_5:
[----:B------:R-:W-:Y:S01]  /*06c0*/  IMAD.MOV.U32 R11, RZ, RZ, 0x5f545241 ;  /* 0x5f545241ff0b7424 */ /* 0x000fe200078e00ff */
[----:B------:R2:W-:Y:S01]  /*06d0*/  STG.E.U8 desc[UR6][R2.64+0x8], RZ ;  /* 0x000008ff02007986 */ /* 0x0005e2000c101106 */
[----:B------:R-:W-:-:S03]  /*06e0*/  IMAD.MOV.U32 R13, RZ, RZ, 0x4e554f4e ;  /* 0x4e554f4eff0d7424 */ /* 0x000fc600078e00ff */
[----:B------:R2:W-:Y:S04]  /*06f0*/  STG.E desc[UR6][R2.64], R11 ;  /* 0x0000000b02007986 */ /* 0x0005e8000c101906 */
[----:B------:R2:W-:Y:S02]  /*0700*/  STG.E desc[UR6][R2.64+0x4], R13 ;  /* 0x0000040d02007986 */ /* 0x0005e4000c101906 */
.L_x_8:
[----:B------:R-:W3:Y:S04]  /*0710*/  LDG.E R10, desc[UR6][R2.64+0x24] ;  /* 0x00002406020a7981 */ /* 0x000ee8000c1e1900 */
[----:B0-----:R-:W1:Y:S01]  /*0720*/  LDG.E R8, desc[UR6][R2.64+0x20] ;  /* 0x0000200602087981 */ /* 0x001e62000c1e1900 */
[----:B------:R-:W-:Y:S01]  /*0730*/  IADD3 R15, PT, PT, R9, 0x1, RZ ;  /* 0x00000001090f7810 */ /* 0x000fe20007ffe0ff */
[----:B------:R-:W-:Y:S02]  /*0740*/  IMAD.MOV.U32 R17, RZ, RZ, 0x2 ;  /* 0x00000002ff117424 */ /* 0x000fe400078e00ff */
[----:B------:R0:W-:Y:S04]  /*0750*/  STG.E desc[UR6][R2.64+0x28], R9 ;  /* 0x0000280902007986 */ /* 0x0001e8000c101906 */
[----:B------:R0:W-:Y:S04]  /*0760*/  STG.E desc[UR6][R2.64+0x2c], R15 ;  /* 0x00002c0f02007986 */ /* 0x0001e8000c101906 */
[----:B------:R0:W-:Y:S01]  /*0770*/  STG.E desc[UR6][R2.64+0x50], R17 ;  /* 0x0000501102007986 */ /* 0x0001e2000c101906 */
[----:B---3--:R-:W-:Y:S01]  /*0780*/  FADD R10, R10, 0.10000000149011611938 ;  /* 0x3dcccccd0a0a7421 */ /* 0x008fe20000000000 */
[----:B-12---:R-:W-:-:S04]  /*0790*/  VIADD R11, R8, 0x1 ;  /* 0x00000001080b7836 */ /* 0x006fc80000000000 */
[----:B------:R-:W-:Y:S01]  /*07a0*/  FMNMX R13, R10, 1, PT ;  /* 0x3f8000000a0d7809 */ /* 0x000fe20003800000 */
[----:B------:R0:W-:Y:S04]  /*07b0*/  STG.E desc[UR6][R2.64+0x20], R11 ;  /* 0x0000200b02007986 */ /* 0x0001e8000c101906 */
[----:B------:R0:W-:Y:S02]  /*07c0*/  STG.E desc[UR6][R2.64+0x24], R13 ;  /* 0x0000240d02007986 */ /* 0x0001e4000c101906 */
.L_x_7:
[----:B------:R-:W-:Y:S01]  /*07d0*/  IADD3 R4, P0, PT, R4, 0x8, RZ ;  /* 0x0000000804047810 */ /* 0x000fe20007f1e0ff */
[----:B0-----:R-:W-:-:S03]  /*07e0*/  VIADD R9, R9, 0x2 ;  /* 0x0000000209097836 */ /* 0x001fc60000000000 */
[----:B------:R-:W-:Y:S01]  /*07f0*/  IADD3.X R5, PT, PT, RZ, R5, RZ, P0, !PT ;  /* 0x00000005ff057210 */ /* 0x000fe200007fe4ff */
[----:B------:R-:W-:Y:S08]  /*0800*/  @P1 BRA `(.L_x_9) ;  /* 0xfffffff800641947 */ /* 0x000ff0000383ffff */
.L_x_1:
[----:B------:R-:W-:-:S04]  /*0810*/  LOP3.LUT R0, R0, 0x1, RZ, 0xc0, !PT ;  /* 0x0000000100007812 */ /* 0x000fc800078ec0ff */
[----:B------:R-:W-:-:S13]  /*0820*/  ISETP.NE.U32.AND P0, PT, R0, 0x1, PT ;  /* 0x000000010000780c */ /* 0x000fda0003f05070 */
[----:B0-----:R-:W-:Y:S05]  /*0830*/  @P0 EXIT ;  /* 0x000000000000094d */ /* 0x001fea0003800000 */
[----:B------:R-:W0:Y:S02]  /*0840*/  LDC.64 R4, c[0x0][0x380] ;  /* 0x0000e000ff047b82 */ /* 0x000e240000000a00 */
[----:B0-----:R-:W-:-:S05]  /*0850*/  IMAD.WIDE.U32 R4, R7, 0x4, R4 ;  /* 0x0000000407047825 */ /* 0x001fca00078e0004 */
[----:B------:R-:W2:Y:S04]  /*0860*/  LDG.E R0, desc[UR6][R4.64] ;  /* 0x0000000604007981 */ /* 0x000ea8000c1e1900 */
[----:B------:R-:W3:Y:S01]  /*0870*/  LDG.E R6, desc[UR6][R4.64+0x4] ;  /* 0x0000040604067981 */ /* 0x000ee2000c1e1900 */
        /* <DEDUP_REMOVED lines=8> */
[----:B------:R-:W-:Y:S02]  /*0900*/  ISETP.EQ.AND P1, PT, R9, RZ, PT ;  /* 0x000000ff0900720c */ /* 0x000fe40003f22270 */
[----:B------:R-:W-:-:S13]  /*0910*/  ISETP.NE.AND P0, PT, R11, 0x1, PT ;  /* 0x000000010b00780c */ /* 0x000fda0003f05270 */
[----:B------:R-:W-:Y:S05]  /*0920*/  @!P0 BRA P1, `(.L_x_10) ;  /* 0x00000000004c8947 */ /* 0x000fea0000800000 */
[----:B------:R-:W-:Y:S02]  /*0930*/  ISETP.NE.AND P0, PT, R11, 0x2, PT ;  /* 0x000000020b00780c */ /* 0x000fe40003f05270 */
[----:B------:R-:W-:-:S13]  /*0940*/  ISETP.EQ.AND P1, PT, R9, 0x1, PT ;  /* 0x000000010900780c */ /* 0x000fda0003f22270 */
[----:B------:R-:W-:Y:S05]  /*0950*/  @!P0 BRA P1, `(.L_x_11) ;  /* 0x0000000000248947 */ /* 0x000fea0000800000 */
[----:B------:R-:W-:-:S04]  /*0960*/  ISETP.NE.AND P0, PT, R11, 0x3, PT ;  /* 0x000000030b00780c */ /* 0x000fc80003f05270 */
[----:B------:R-:W-:-:S13]  /*0970*/  ISETP.NE.OR P0, PT, R9, 0x2, P0 ;  /* 0x000000020900780c */ /* 0x000fda0000705670 */
[----:B------:R-:W-:Y:S05]  /*0980*/  @P0 EXIT ;  /* 0x000000000000094d */ /* 0x000fea0003800000 */
[----:B------:R-:W-:Y:S01]  /*0990*/  IMAD.MOV.U32 R5, RZ, RZ, 0x42524556 ;  /* 0x42524556ff057424 */ /* 0x000fe200078e00ff */
[----:B------:R2:W-:Y:S01]  /*09a0*/  STG.E.U8 desc[UR6][R2.64+0x8], RZ ;  /* 0x000008ff02007986 */ /* 0x0005e2000c101106 */
[----:B------:R-:W-:-:S03]  /*09b0*/  IMAD.MOV.U32 R9, RZ, RZ, 0x5644415f ;  /* 0x5644415fff097424 */ /* 0x000fc600078e00ff */
[----:B------:R2:W-:Y:S04]  /*09c0*/  STG.E desc[UR6][R2.64], R5 ;  /* 0x0000000502007986 */ /* 0x0005e8000c101906 */
[----:B------:R2:W-:Y:S01]  /*09d0*/  STG.E desc[UR6][R2.64+0x4], R9 ;  /* 0x0000040902007986 */ /* 0x0005e2000c101906 */
[----:B------:R-:W-:Y:S05]  /*09e0*/  BRA `(.L_x_12) ;  /* 0x0000000000307947 */ /* 0x000fea0003800000 */
.L_x_11:
[----:B------:R-:W-:Y:S02]  /*09f0*/  HFMA2 R5, -RZ, RZ, 25.328125, 29.21875 ;  /* 0x4e554f4eff057431 */ /* 0x000fe400000001ff */
[----:B------:R-:W-:Y:S02]  /*0a00*/  IMAD.MOV.U32 R0, RZ, RZ, 0x42 ;  /* 0x00000042ff007424 */ /* 0x000fe400078e00ff */
[----:B------:R-:W-:-:S03]  /*0a10*/  IMAD.MOV.U32 R9, RZ, RZ, 0x5245565f ;  /* 0x5245565fff097424 */ /* 0x000fc600078e00ff */
[----:B------:R1:W-:Y:S04]  /*0a20*/  STG.E.U16 desc[UR6][R2.64+0x8], R0 ;  /* 0x0000080002007986 */ /* 0x0003e8000c101506 */
[----:B------:R1:W-:Y:S04]  /*0a30*/  STG.E desc[UR6][R2.64], R5 ;  /* 0x0000000502007986 */ /* 0x0003e8000c101906 */
[----:B------:R1:W-:Y:S01]  /*0a40*/  STG.E desc[UR6][R2.64+0x4], R9 ;  /* 0x0000040902007986 */ /* 0x0003e2000c101906 */
[----:B------:R-:W-:Y:S05]  /*0a50*/  BRA `(.L_x_12) ;  /* 0x0000000000147947 */ /* 0x000fea0003800000 */
.L_x_10:
[----:B------:R-:W-:Y:S01]  /*0a60*/  IMAD.MOV.U32 R5, RZ, RZ, 0x5f545241 ;  /* 0x5f545241ff057424 */ /* 0x000fe200078e00ff */
[----:B------:R0:W-:Y:S01]  /*0a70*/  STG.E.U8 desc[UR6][R2.64+0x8], RZ ;  /* 0x000008ff02007986 */ /* 0x0001e2000c101106 */
[----:B------:R-:W-:-:S03]  /*0a80*/  IMAD.MOV.U32 R9, RZ, RZ, 0x4e554f4e ;  /* 0x4e554f4eff097424 */ /* 0x000fc600078e00ff */
[----:B------:R0:W-:Y:S04]  /*0a90*/  STG.E desc[UR6][R2.64], R5 ;  /* 0x0000000502007986 */ /* 0x0001e8000c101906 */
[----:B------:R0:W-:Y:S02]  /*0aa0*/  STG.E desc[UR6][R2.64+0x4], R9 ;  /* 0x0000040902007986 */ /* 0x0001e4000c101906 */
.L_x_12:
[----:B------:R-:W3:Y:S04]  /*0ab0*/  LDG.E R4, desc[UR6][R2.64+0x24] ;  /* 0x0000240602047981 */ /* 0x000ee8000c1e1900 */
[----:B-1----:R-:W0:Y:S01]  /*0ac0*/  LDG.E R0, desc[UR6][R2.64+0x20] ;  /* 0x0000200602007981 */ /* 0x002e22000c1e1900 */
[----:B------:R-:W-:Y:S01]  /*0ad0*/  IADD3 R11, PT, PT, R7, 0x1, RZ ;  /* 0x00000001070b7810 */ /* 0x000fe20007ffe0ff */
[----:B------:R-:W-:Y:S02]  /*0ae0*/  IMAD.MOV.U32 R13, RZ, RZ, 0x2 ;  /* 0x00000002ff0d7424 */ /* 0x000fe400078e00ff */
[----:B------:R-:W-:Y:S04]  /*0af0*/  STG.E desc[UR6][R2.64+0x28], R7 ;  /* 0x0000280702007986 */ /* 0x000fe8000c101906 */
[----:B------:R-:W-:Y:S04]  /*0b00*/  STG.E desc[UR6][R2.64+0x2c], R11 ;  /* 0x00002c0b02007986 */ /* 0x000fe8000c101906 */
[----:B------:R-:W-:Y:S01]  /*0b10*/  STG.E desc[UR6][R2.64+0x50], R13 ;  /* 0x0000500d02007986 */ /* 0x000fe2000c101906 */
[----:B---3--:R-:W-:Y:S01]  /*0b20*/  FADD R4, R4, 0.10000000149011611938 ;  /* 0x3dcccccd04047421 */ /* 0x008fe20000000000 */
[----:B0-2---:R-:W-:-:S04]  /*0b30*/  VIADD R5, R0, 0x1 ;  /* 0x0000000100057836 */ /* 0x005fc80000000000 */
[----:B------:R-:W-:Y:S01]  /*0b40*/  FMNMX R9, R4, 1, PT ;  /* 0x3f80000004097809 */ /* 0x000fe20003800000 */
[----:B------:R-:W-:Y:S04]  /*0b50*/  STG.E desc[UR6][R2.64+0x20], R5 ;  /* 0x0000200502007986 */ /* 0x000fe8000c101906 */
[----:B------:R-:W-:Y:S01]  /*0b60*/  STG.E desc[UR6][R2.64+0x24], R9 ;  /* 0x0000240902007986 */ /* 0x000fe2000c101906 */
[----:B------:R-:W-:Y:S05]  /*0b70*/  EXIT ;  /* 0x000000000000794d */ /* 0x000fea0003800000 */
.L_x_13:
        /* <DEDUP_REMOVED lines=16> */
.L_x_241:


//--------------------- .text._Z26semantic_clustering_kernelP10SDRPatternP15SemanticClusterii --------------------------
	.section	.text._Z26semantic_clustering_kernelP10SDRPatternP15SemanticClusterii,"ax",@progbits
	.align	128
        .global         _Z26semantic_clustering_kernelP10SDRPatternP15SemanticClusterii
        .type           _Z26semantic_clustering_kernelP10SDRPatternP15SemanticClusterii,@function
        .size           _Z26semantic_clustering_kernelP10SDRPatternP15SemanticClusterii,(.L_x_234 - _Z26semantic_clustering_kernelP10SDRPatternP15SemanticClusterii)
        .other          _Z26semantic_clustering_kernelP10SDRPatternP15SemanticClusterii,@"STO_CUDA_ENTRY STV_DEFAULT"
_Z26semantic_clustering_kernelP10SDRPatternP15SemanticClusterii:
.text._Z26semantic_clustering_kernelP10SDRPatternP15SemanticClusterii:
        /* <DEDUP_REMOVED lines=8> */
[----:B------:R-:W0:Y:S01]  /*0080*/  LDCU UR4, c[0x0][0x394] ;  /* 0x00007280ff0477ac */ /* 0x000e220008000800 */
[----:B------:R-:W-:Y:S02]  /*0090*/  IMAD.MOV.U32 R6, RZ, RZ, -0x1 ;  /* 0xffffffffff067424 */ /* 0x000fe400078e00ff */
[----:B------:R-:W-:Y:S01]  /*00a0*/  IMAD.MOV.U32 R7, RZ, RZ, RZ ;  /* 0x000000ffff077224 */ /* 0x000fe200078e00ff */
[----:B------:R-:W1:Y:S01]  /*00b0*/  LDCU.64 UR6, c[0x0][0x358] ;  /* 0x00006b00ff0677ac */ /* 0x000e620008000a00 */
[----:B0-----:R-:W-:-:S09]  /*00c0*/  UISETP.GE.AND UP0, UPT, UR4, 0x1, UPT ;  /* 0x000000010400788c */ /* 0x001fd2000bf06270 */
[----:B-1----:R-:W-:Y:S05]  /*00d0*/  BRA.U !UP0, `(.L_x_14) ;  /* 0x0000001508547547 */ /* 0x002fea000b800000 */
[----:B------:R-:W0:Y:S01]  /*00e0*/  LDC.64 R12, c[0x0][0x380] ;  /* 0x0000e000ff0c7b82 */ /* 0x000e220000000a00 */
[----:B------:R-:W1:Y:S01]  /*00f0*/  LDCU.64 UR4, c[0x0][0x388] ;  /* 0x00007100ff0477ac */ /* 0x000e620008000a00 */
[----:B------:R-:W-:Y:S02]  /*0100*/  IMAD.MOV.U32 R7, RZ, RZ, RZ ;  /* 0x000000ffff077224 */ /* 0x000fe400078e00ff */
[----:B------:R-:W-:Y:S02]  /*0110*/  IMAD.MOV.U32 R6, RZ, RZ, -0x1 ;  /* 0xffffffffff067424 */ /* 0x000fe400078e00ff */
[----:B------:R-:W-:Y:S01]  /*0120*/  IMAD.MOV.U32 R9, RZ, RZ, RZ ;  /* 0x000000ffff097224 */ /* 0x000fe200078e00ff */
[----:B-1----:R-:W-:-:S04]  /*0130*/  UIADD3 UR4, UP0, UPT, UR4, 0x30, URZ ;  /* 0x0000003004047890 */ /* 0x002fc8000ff1e0ff */
[----:B------:R-:W-:Y:S01]  /*0140*/  UIADD3.X UR5, UPT, UPT, URZ, UR5, URZ, UP0, !UPT ;  /* 0x00000005ff057290 */ /* 0x000fe200087fe4ff */
[----:B0-----:R-:W-:-:S11]  /*0150*/  IMAD.WIDE R12, R5, 0x970, R12 ;  /* 0x00000970050c7825 */ /* 0x001fd600078e020c */
.L_x_27:
[----:B------:R-:W0:Y:S02]  /*0160*/  LDC.64 R14, c[0x0][0x388] ;  /* 0x0000e200ff0e7b82 */ /* 0x000e240000000a00 */
[----:B0-----:R-:W-:-:S05]  /*0170*/  IMAD.WIDE.U32 R14, R9, 0x1b8, R14 ;  /* 0x000001b8090e7825 */ /* 0x001fca00078e000e */
[----:B------:R-:W2:Y:S02]  /*0180*/  LDG.E R21, desc[UR6][R14.64+0x1b0] ;  /* 0x0001b0060e157981 */ /* 0x000ea4000c1e1900 */
[----:B--2---:R-:W-:-:S13]  /*0190*/  ISETP.GE.AND P0, PT, R21, 0x1, PT ;  /* 0x000000011500780c */ /* 0x004fda0003f06270 */
[----:B------:R-:W-:Y:S05]  /*01a0*/  @!P0 BRA `(.L_x_15) ;  /* 0x0000001400108947 */ /* 0x000fea0003800000 */
[----:B------:R-:W2:Y:S01]  /*01b0*/  LDG.E R8, desc[UR6][R12.64+0x4] ;  /* 0x000004060c087981 */ /* 0x000ea2000c1e1900 */
[----:B------:R-:W-:Y:S01]  /*01c0*/  BSSY.RECONVERGENT B0, `(.L_x_16) ;  /* 0x0000132000007945 */ /* 0x000fe20003800200 */
[----:B------:R-:W-:Y:S01]  /*01d0*/  IMAD.MOV.U32 R3, RZ, RZ, RZ ;  /* 0x000000ffff037224 */ /* 0x000fe200078e00ff */
[----:B--2---:R-:W-:-:S13]  /*01e0*/  ISETP.GE.AND P0, PT, R8, 0x1, PT ;  /* 0x000000010800780c */ /* 0x004fda0003f06270 */
[----:B------:R-:W-:Y:S05]  /*01f0*/  @!P0 BRA `(.L_x_17) ;  /* 0x0000001000b88947 */ /* 0x000fea0003800000 */
[----:B------:R-:W-:Y:S01]  /*0200*/  MOV R17, UR5 ;  /* 0x0000000500117c02 */ /* 0x000fe20008000f00 */
[----:B------:R-:W-:Y:S01]  /*0210*/  IMAD.U32 R16, RZ, RZ, UR4 ;  /* 0x00000004ff107e24 */ /* 0x000fe2000f8e00ff */
[C---:B------:R-:W-:Y:S01]  /*0220*/  LOP3.LUT R4, R21.reuse, 0x7ffffff0, RZ, 0xc0, !PT ;  /* 0x7ffffff015047812 */ /* 0x040fe200078ec0ff */
[----:B------:R-:W-:Y:S01]  /*0230*/  BSSY.RECONVERGENT B1, `(.L_x_18) ;  /* 0x0000129000017945 */ /* 0x000fe20003800200 */
[C---:B------:R-:W-:Y:S02]  /*0240*/  LOP3.LUT R20, R21.reuse, 0xf, RZ, 0xc0, !PT ;  /* 0x0000000f15147812 */ /* 0x040fe400078ec0ff */
[----:B------:R-:W-:Y:S02]  /*0250*/  CS2R R2, SRZ ;  /* 0x0000000000027805 */ /* 0x000fe4000001ff00 */
[C---:B------:R-:W-:Y:S01]  /*0260*/  LOP3.LUT R11, R21.reuse, 0x7, RZ, 0xc0, !PT ;  /* 0x00000007150b7812 */ /* 0x040fe200078ec0ff */
[----:B------:R-:W-:Y:S01]  /*0270*/  IMAD.MOV R0, RZ, RZ, -R4 ;  /* 0x000000ffff007224 */ /* 0x000fe200078e0a04 */
[----:B------:R-:W-:Y:S01]  /*0280*/  LOP3.LUT R10, R21, 0x3, RZ, 0xc0, !PT ;  /* 0x00000003150a7812 */ /* 0x000fe200078ec0ff */
[----:B------:R-:W-:-:S07]  /*0290*/  IMAD.WIDE.U32 R16, R9, 0x1b8, R16 ;  /* 0x000001b809107825 */ /* 0x000fce00078e0010 */
.L_x_24:
[----:B------:R-:W-:-:S06]  /*02a0*/  IMAD.WIDE.U32 R18, R3, 0x4, R12 ;  /* 0x0000000403127825 */ /* 0x000fcc00078e000c */
[----:B------:R-:W2:Y:S01]  /*02b0*/  LDG.E R18, desc[UR6][R18.64+0xc] ;  /* 0x00000c0612127981 */ /* 0x000ea2000c1e1900 */
[----:B------:R-:W-:Y:S01]  /*02c0*/  ISETP.GE.U32.AND P1, PT, R21, 0x10, PT ;  /* 0x000000101500780c */ /* 0x000fe20003f26070 */
[----:B------:R-:W-:-:S05]  /*02d0*/  VIADD R3, R3, 0x1 ;  /* 0x0000000103037836 */ /* 0x000fca0000000000 */
[----:B------:R-:W-:Y:S01]  /*02e0*/  ISETP.NE.AND P0, PT, R3, R8, PT ;  /* 0x000000080300720c */ /* 0x000fe20003f05270 */
[----:B--2---:R-:W-:-:S05]  /*02f0*/  IMAD.HI R22, R18, 0x51eb851f, RZ ;  /* 0x51eb851f12167827 */ /* 0x004fca00078e02ff */
[----:B------:R-:W-:-:S04]  /*0300*/  SHF.R.U32.HI R23, RZ, 0x1f, R22 ;  /* 0x0000001fff177819 */ /* 0x000fc80000011616 */
[----:B------:R-:W-:-:S05]  /*0310*/  LEA.HI.SX32 R23, R22, R23, 0x1b ;  /* 0x0000001716177211 */ /* 0x000fca00078fdaff */
[----:B------:R-:W-:Y:S02]  /*0320*/  IMAD R22, R23, -0x64, R18 ;  /* 0xffffff9c17167824 */ /* 0x000fe400078e0212 */
[----:B------:R-:W-:Y:S01]  /*0330*/  IMAD.MOV.U32 R23, RZ, RZ, RZ ;  /* 0x000000ffff177224 */ /* 0x000fe200078e00ff */
[----:B------:R-:W-:Y:S06]  /*0340*/  @!P1 BRA `(.L_x_19) ;  /* 0x0000000800249947 */ /* 0x000fec0003800000 */
[----:B------:R-:W-:Y:S02]  /*0350*/  IMAD.MOV.U32 R18, RZ, RZ, R16 ;  /* 0x000000ffff127224 */ /* 0x000fe400078e0010 */
[----:B------:R-:W-:Y:S02]  /*0360*/  IMAD.MOV.U32 R19, RZ, RZ, R17 ;  /* 0x000000ffff137224 */ /* 0x000fe400078e0011 */
[----:B------:R-:W-:-:S07]  /*0370*/  IMAD.MOV.U32 R23, RZ, RZ, R0 ;  /* 0x000000ffff177224 */ /* 0x000fce00078e0000 */
.L_x_20:
[----:B------:R-:W2:Y:S04]  /*0380*/  LDG.E R27, desc[UR6][R18.64+-0x10] ;  /* 0xfffff006121b7981 */ /* 0x000ea8000c1e1900 */
[----:B------:R-:W3:Y:S04]  /*0390*/  LDG.E R26, desc[UR6][R18.64+-0xc] ;  /* 0xfffff406121a7981 */ /* 0x000ee8000c1e1900 */
[----:B------:R-:W4:Y:S04]  /*03a0*/  LDG.E R25, desc[UR6][R18.64+-0x8] ;  /* 0xfffff80612197981 */ /* 0x000f28000c1e1900 */
[----:B------:R-:W5:Y:S01]  /*03b0*/  LDG.E R24, desc[UR6][R18.64+-0x4] ;  /* 0xfffffc0612187981 */ /* 0x000f62000c1e1900 */
[----:B--2---:R-:W-:-:S05]  /*03c0*/  IMAD.HI R28, R27, 0x51eb851f, RZ ;  /* 0x51eb851f1b1c7827 */ /* 0x004fca00078e02ff */
[----:B------:R-:W-:-:S04]  /*03d0*/  SHF.R.U32.HI R29, RZ, 0x1f, R28 ;  /* 0x0000001fff1d7819 */ /* 0x000fc8000001161c */
[----:B------:R-:W-:-:S05]  /*03e0*/  LEA.HI.SX32 R28, R28, R29, 0x1b ;  /* 0x0000001d1c1c7211 */ /* 0x000fca00078fdaff */
[----:B------:R-:W-:-:S05]  /*03f0*/  IMAD R27, R28, -0x64, R27 ;  /* 0xffffff9c1c1b7824 */ /* 0x000fca00078e021b */
[----:B------:R-:W-:Y:S02]  /*0400*/  ISETP.NE.AND P1, PT, R22, R27, PT ;  /* 0x0000001b1600720c */ /* 0x000fe40003f25270 */
[----:B------:R-:W-:-:S11]  /*0410*/  IADD3 R27, PT, PT, R2, 0x1, RZ ;  /* 0x00000001021b7810 */ /* 0x000fd60007ffe0ff */
[----:B------:R-:W-:Y:S02]  /*0420*/  @P1 IMAD.MOV R27, RZ, RZ, R2 ;  /* 0x000000ffff1b1224 */ /* 0x000fe400078e0202 */
[----:B---3--:R-:W-:-:S05]  /*0430*/  IMAD.HI R2, R26, 0x51eb851f, RZ ;  /* 0x51eb851f1a027827 */ /* 0x008fca00078e02ff */
[----:B------:R-:W-:-:S04]  /*0440*/  SHF.R.U32.HI R29, RZ, 0x1f, R2 ;  /* 0x0000001fff1d7819 */ /* 0x000fc80000011602 */
[----:B------:R-:W-:Y:S01]  /*0450*/  LEA.HI.SX32 R29, R2, R29, 0x1b ;  /* 0x0000001d021d7211 */ /* 0x000fe200078fdaff */
[----:B----4-:R-:W-:-:S04]  /*0460*/  IMAD.HI R2, R25, 0x51eb851f, RZ ;  /* 0x51eb851f19027827 */ /* 0x010fc800078e02ff */
[----:B------:R-:W-:Y:S02]  /*0470*/  IMAD R29, R29, -0x64, R26 ;  /* 0xffffff9c1d1d7824 */ /* 0x000fe400078e021a */
[----:B------:R-:W-:-:S03]  /*0480*/  VIADD R26, R27, 0x1 ;  /* 0x000000011b1a7836 */ /* 0x000fc60000000000 */
[----:B------:R-:W-:-:S13]  /*0490*/  ISETP.NE.AND P1, PT, R22, R29, PT ;  /* 0x0000001d1600720c */ /* 0x000fda0003f25270 */
[----:B------:R-:W-:Y:S01]  /*04a0*/  @P1 IMAD.MOV R26, RZ, RZ, R27 ;  /* 0x000000ffff1a1224 */ /* 0x000fe200078e021b */
[----:B------:R-:W-:-:S04]  /*04b0*/  SHF.R.U32.HI R27, RZ, 0x1f, R2 ;  /* 0x0000001fff1b7819 */ /* 0x000fc80000011602 */
[----:B------:R-:W-:Y:S01]  /*04c0*/  LEA.HI.SX32 R2, R2, R27, 0x1b ;  /* 0x0000001b02027211 */ /* 0x000fe200078fdaff */
[----:B------:R-:W-:-:S04]  /*04d0*/  VIADD R27, R26, 0x1 ;  /* 0x000000011a1b7836 */ /* 0x000fc80000000000 */
[----:B------:R-:W-:Y:S02]  /*04e0*/  IMAD R25, R2, -0x64, R25 ;  /* 0xffffff9c02197824 */ /* 0x000fe400078e0219 */
[----:B-----5:R-:W-:-:S03]  /*04f0*/  IMAD.HI R2, R24, 0x51eb851f, RZ ;  /* 0x51eb851f18027827 */ /* 0x020fc600078e02ff */
[----:B------:R-:W-:Y:S02]  /*0500*/  ISETP.NE.AND P1, PT, R22, R25, PT ;  /* 0x000000191600720c */ /* 0x000fe40003f25270 */
[----:B------:R-:W-:-:S04]  /*0510*/  SHF.R.U32.HI R25, RZ, 0x1f, R2 ;  /* 0x0000001fff197819 */ /* 0x000fc80000011602 */
[----:B------:R-:W-:Y:S02]  /*0520*/  LEA.HI.SX32 R25, R2, R25, 0x1b ;  /* 0x0000001902197211 */ /* 0x000fe400078fdaff */
[----:B------:R-:W2:Y:S03]  /*0530*/  LDG.E R2, desc[UR6][R18.64] ;  /* 0x0000000612027981 */ /* 0x000ea6000c1e1900 */
[----:B------:R-:W-:Y:S02]  /*0540*/  IMAD R25, R25, -0x64, R24 ;  /* 0xffffff9c19197824 */ /* 0x000fe400078e0218 */
[----:B------:R-:W3:Y:S01]  /*0550*/  LDG.E R24, desc[UR6][R18.64+0x4] ;  /* 0x0000040612187981 */ /* 0x000ee2000c1e1900 */
[----:B------:R-:W-:Y:S02]  /*0560*/  @P1 IMAD.MOV R27, RZ, RZ, R26 ;  /* 0x000000ffff1b1224 */ /* 0x000fe400078e021a */
[----:B------:R-:W-:Y:S01]  /*0570*/  ISETP.NE.AND P1, PT, R22, R25, PT ;  /* 0x000000191600720c */ /* 0x000fe20003f25270 */
[----:B------:R-:W4:Y:S01]  /*0580*/  LDG.E R26, desc[UR6][R18.64+0xc] ;  /* 0x00000c06121a7981 */ /* 0x000f22000c1e1900 */
[----:B------:R-:W-:-:S11]  /*0590*/  VIADD R25, R27, 0x1 ;  /* 0x000000011b197836 */ /* 0x000fd60000000000 */
[----:B------:R-:W-:Y:S02]  /*05a0*/  @P1 IADD3 R25, PT, PT, R27, RZ, RZ ;  /* 0x000000ff1b191210 */ /* 0x000fe40007ffe0ff */
[----:B------:R-:W5:Y:S01]  /*05b0*/  LDG.E R27, desc[UR6][R18.64+0x8] ;  /* 0x00000806121b7981 */ /* 0x000f62000c1e1900 */
[----:B--2---:R-:W-:-:S05]  /*05c0*/  IMAD.HI R28, R2, 0x51eb851f, RZ ;  /* 0x51eb851f021c7827 */ /* 0x004fca00078e02ff */
[----:B------:R-:W-:-:S04]  /*05d0*/  SHF.R.U32.HI R29, RZ, 0x1f, R28 ;  /* 0x0000001fff1d7819 */ /* 0x000fc8000001161c */
[----:B------:R-:W-:-:S05]  /*05e0*/  LEA.HI.SX32 R29, R28, R29, 0x1b ;  /* 0x0000001d1c1d7211 */ /* 0x000fca00078fdaff */
[----:B------:R-:W-:-:S05]  /*05f0*/  IMAD R29, R29, -0x64, R2 ;  /* 0xffffff9c1d1d7824 */ /* 0x000fca00078e0202 */
[----:B------:R-:W-:Y:S01]  /*0600*/  ISETP.NE.AND P1, PT, R22, R29, PT ;  /* 0x0000001d1600720c */ /* 0x000fe20003f25270 */
[----:B------:R-:W-:-:S12]  /*0610*/  VIADD R2, R25, 0x1 ;  /* 0x0000000119027836 */ /* 0x000fd80000000000 */
[----:B------:R-:W-:Y:S02]  /*0620*/  @P1 IMAD.MOV R2, RZ, RZ, R25 ;  /* 0x000000ffff021224 */ /* 0x000fe400078e0219 */
[----:B---3--:R-:W-:-:S05]  /*0630*/  IMAD.HI R25, R24, 0x51eb851f, RZ ;  /* 0x51eb851f18197827 */ /* 0x008fca00078e02ff */
[----:B------:R-:W-:-:S04]  /*0640*/  SHF.R.U32.HI R28, RZ, 0x1f, R25 ;  /* 0x0000001fff1c7819 */ /* 0x000fc80000011619 */
[----:B------:R-:W-:-:S05]  /*0650*/  LEA.HI.SX32 R25, R25, R28, 0x1b ;  /* 0x0000001c19197211 */ /* 0x000fca00078fdaff */
[----:B------:R-:W-:-:S05]  /*0660*/  IMAD R25, R25, -0x64, R24 ;  /* 0xffffff9c19197824 */ /* 0x000fca00078e0218 */
[----:B------:R-:W-:Y:S01]  /*0670*/  ISETP.NE.AND P1, PT, R22, R25, PT ;  /* 0x000000191600720c */ /* 0x000fe20003f25270 */
[----:B------:R-:W-:-:S12]  /*0680*/  VIADD R24, R2, 0x1 ;  /* 0x0000000102187836 */ /* 0x000fd80000000000 */
[----:B------:R-:W-:Y:S02]  /*0690*/  @P1 IMAD.MOV R24, RZ, RZ, R2 ;  /* 0x000000ffff181224 */ /* 0x000fe400078e0202 */
[----:B-----5:R-:W-:-:S05]  /*06a0*/  IMAD.HI R2, R27, 0x51eb851f, RZ ;  /* 0x51eb851f1b027827 */ /* 0x020fca00078e02ff */
[----:B------:R-:W-:-:S04]  /*06b0*/  SHF.R.U32.HI R25, RZ, 0x1f, R2 ;  /* 0x0000001fff197819 */ /* 0x000fc80000011602 */
[----:B------:R-:W-:-:S05]  /*06c0*/  LEA.HI.SX32 R2, R2, R25, 0x1b ;  /* 0x0000001902027211 */ /* 0x000fca00078fdaff */
[----:B------:R-:W-:Y:S02]  /*06d0*/  IMAD R27, R2, -0x64, R27 ;  /* 0xffffff9c021b7824 */ /* 0x000fe400078e021b */
[----:B----4-:R-:W-:-:S05]  /*06e0*/  IMAD.HI R2, R26, 0x51eb851f, RZ ;  /* 0x51eb851f1a027827 */ /* 0x010fca00078e02ff */
[----:B------:R-:W-:-:S04]  /*06f0*/  SHF.R.U32.HI R25, RZ, 0x1f, R2 ;  /* 0x0000001fff197819 */ /* 0x000fc80000011602 */
[----:B------:R-:W-:Y:S02]  /*0700*/  LEA.HI.SX32 R25, R2, R25, 0x1b ;  /* 0x0000001902197211 */ /* 0x000fe400078fdaff */
[----:B------:R-:W2:Y:S01]  /*0710*/  LDG.E R2, desc[UR6][R18.64+0x10] ;  /* 0x0000100612027981 */ /* 0x000ea2000c1e1900 */
[----:B------:R-:W-:Y:S01]  /*0720*/  ISETP.NE.AND P1, PT, R22, R27, PT ;  /* 0x0000001b1600720c */ /* 0x000fe20003f25270 */
[----:B------:R-:W-:-:S12]  /*0730*/  VIADD R27, R24, 0x1 ;  /* 0x00000001181b7836 */ /* 0x000fd80000000000 */
[----:B------:R-:W-:Y:S02]  /*0740*/  @P1 IMAD.MOV R27, RZ, RZ, R24 ;  /* 0x000000ffff1b1224 */ /* 0x000fe400078e0218 */
[----:B------:R-:W3:Y:S01]  /*0750*/  LDG.E R24, desc[UR6][R18.64+0x14] ;  /* 0x0000140612187981 */ /* 0x000ee2000c1e1900 */
[----:B------:R-:W-:-:S03]  /*0760*/  IMAD R25, R25, -0x64, R26 ;  /* 0xffffff9c19197824 */ /* 0x000fc600078e021a */
[----:B------:R-:W4:Y:S02]  /*0770*/  LDG.E R26, desc[UR6][R18.64+0x1c] ;  /* 0x00001c06121a7981 */ /* 0x000f24000c1e1900 */
[----:B------:R-:W-:Y:S02]  /*0780*/  ISETP.NE.AND P1, PT, R22, R25, PT ;  /* 0x000000191600720c */ /* 0x000fe40003f25270 */
[----:B------:R-:W-:-:S11]  /*0790*/  IADD3 R25, PT, PT, R27, 0x1, RZ ;  /* 0x000000011b197810 */ /* 0x000fd60007ffe0ff */
[----:B------:R-:W-:Y:S02]  /*07a0*/  @P1 IMAD.MOV R25, RZ, RZ, R27 ;  /* 0x000000ffff191224 */ /* 0x000fe400078e021b */
        /* <DEDUP_REMOVED lines=25> */
[----:B------:R-:W-:Y:S02]  /*0940*/  @P1 IADD3 R27, PT, PT, R24, RZ, RZ ;  /* 0x000000ff181b1210 */ /* 0x000fe40007ffe0ff */
[----:B------:R-:W3:Y:S01]  /*0950*/  LDG.E R24, desc[UR6][R18.64+0x24] ;  /* 0x0000240612187981 */ /* 0x000ee2000c1e1900 */
[----:B------:R-:W-:-:S03]  /*0960*/  IMAD R25, R25, -0x64, R26 ;  /* 0xffffff9c19197824 */ /* 0x000fc600078e021a */
[----:B------:R-:W4:Y:S02]  /*0970*/  LDG.E R26, desc[UR6][R18.64+0x2c] ;  /* 0x00002c06121a7981 */ /* 0x000f24000c1e1900 */
[----:B------:R-:W-:Y:S01]  /*0980*/  ISETP.NE.AND P1, PT, R22, R25, PT ;  /* 0x000000191600720c */ /* 0x000fe20003f25270 */
[----:B------:R-:W-:-:S12]  /*0990*/  VIADD R25, R27, 0x1 ;  /* 0x000000011b197836 */ /* 0x000fd80000000000 */
[----:B------:R-:W-:Y:S02]  /*09a0*/  @P1 IMAD.MOV R25, RZ, RZ, R27 ;  /* 0x000000ffff191224 */ /* 0x000fe400078e021b */
[----:B------:R0:W5:Y:S01]  /*09b0*/  LDG.E R27, desc[UR6][R18.64+0x28] ;  /* 0x00002806121b7981 */ /* 0x000162000c1e1900 */
[----:B------:R-:W-:-:S05]  /*09c0*/  VIADD R23, R23, 0x10 ;  /* 0x0000001017177836 */ /* 0x000fca0000000000 */
[----:B------:R-:W-:Y:S02]  /*09d0*/  ISETP.NE.AND P2, PT, R23, RZ, PT ;  /* 0x000000ff1700720c */ /* 0x000fe40003f45270 */
[----:B0-----:R-:W-:-:S05]  /*09e0*/  IADD3 R18, P3, PT, R18, 0x40, RZ ;  /* 0x0000004012127810 */ /* 0x001fca0007f7e0ff */
[----:B------:R-:W-:Y:S02]  /*09f0*/  IMAD.X R19, RZ, RZ, R19, P3 ;  /* 0x000000ffff137224 */ /* 0x000fe400018e0613 */
        /* <DEDUP_REMOVED lines=18> */
[----:B----4-:R-:W-:-:S03]  /*0b20*/  IMAD.HI R2, R26, 0x51eb851f, RZ ;  /* 0x51eb851f1a027827 */ /* 0x010fc600078e02ff */
[----:B------:R-:W-:Y:S02]  /*0b30*/  ISETP.NE.AND P1, PT, R22, R27, PT ;  /* 0x0000001b1600720c */ /* 0x000fe40003f25270 */
[----:B------:R-:W-:-:S04]  /*0b40*/  SHF.R.U32.HI R25, RZ, 0x1f, R2 ;  /* 0x0000001fff197819 */ /* 0x000fc80000011602 */
[----:B------:R-:W-:Y:S02]  /*0b50*/  LEA.HI.SX32 R25, R2, R25, 0x1b ;  /* 0x0000001902197211 */ /* 0x000fe400078fdaff */
[----:B------:R-:W-:-:S03]  /*0b60*/  IADD3 R27, PT, PT, R24, 0x1, RZ ;  /* 0x00000001181b7810 */ /* 0x000fc60007ffe0ff */
[----:B------:R-:W-:Y:S02]  /*0b70*/  IMAD R25, R25, -0x64, R26 ;  /* 0xffffff9c19197824 */ /* 0x000fe400078e021a */
[----:B------:R-:W-:-:S03]  /*0b80*/  @P1 IMAD.MOV R27, RZ, RZ, R24 ;  /* 0x000000ffff1b1224 */ /* 0x000fc600078e0218 */
[----:B------:R-:W-:Y:S01]  /*0b90*/  ISETP.NE.AND P1, PT, R22, R25, PT ;  /* 0x000000191600720c */ /* 0x000fe20003f25270 */
[----:B------:R-:W-:-:S12]  /*0ba0*/  VIADD R2, R27, 0x1 ;  /* 0x000000011b027836 */ /* 0x000fd80000000000 */
[----:B------:R-:W-:Y:S01]  /*0bb0*/  @P1 IMAD.MOV R2, RZ, RZ, R27 ;  /* 0x000000ffff021224 */ /* 0x000fe200078e021b */
[----:B------:R-:W-:Y:S06]  /*0bc0*/  @P2 BRA `(.L_x_20) ;  /* 0xfffffff400ec2947 */ /* 0x000fec000383ffff */
[----:B------:R-:W-:-:S07]  /*0bd0*/  IMAD.MOV.U32 R23, RZ, RZ, R4 ;  /* 0x000000ffff177224 */ /* 0x000fce00078e0004 */
.L_x_19:
[----:B------:R-:W-:-:S13]  /*0be0*/  ISETP.NE.AND P1, PT, R20, RZ, PT ;  /* 0x000000ff1400720c */ /* 0x000fda0003f25270 */
[----:B------:R-:W-:Y:S05]  /*0bf0*/  @!P1 BRA `(.L_x_21) ;  /* 0x00000008002c9947 */ /* 0x000fea0003800000 */
[----:B------:R-:W-:Y:S02]  /*0c00*/  ISETP.GE.U32.AND P2, PT, R20, 0x8, PT ;  /* 0x000000081400780c */ /* 0x000fe40003f46070 */
[----:B------:R-:W-:-:S11]  /*0c10*/  ISETP.NE.AND P1, PT, R11, RZ, PT ;  /* 0x000000ff0b00720c */ /* 0x000fd60003f25270 */
[----:B------:R-:W-:Y:S05]  /*0c20*/  @!P2 BRA `(.L_x_22) ;  /* 0x000000040008a947 */ /* 0x000fea0003800000 */
[----:B------:R-:W-:-:S05]  /*0c30*/  IMAD.WIDE.U32 R18, R23, 0x4, R14 ;  /* 0x0000000417127825 */ /* 0x000fca00078e000e */
[----:B------:R-:W2:Y:S04]  /*0c40*/  LDG.E R25, desc[UR6][R18.64+0x20] ;  /* 0x0000200612197981 */ /* 0x000ea8000c1e1900 */
[----:B------:R-:W3:Y:S01]  /*0c50*/  LDG.E R24, desc[UR6][R18.64+0x24] ;  /* 0x0000240612187981 */ /* 0x000ee2000c1e1900 */
[----:B--2---:R-:W-:-:S05]  /*0c60*/  IMAD.HI R26, R25, 0x51eb851f, RZ ;  /* 0x51eb851f191a7827 */ /* 0x004fca00078e02ff */
[----:B------:R-:W-:-:S04]  /*0c70*/  SHF.R.U32.HI R27, RZ, 0x1f, R26 ;  /* 0x0000001fff1b7819 */ /* 0x000fc8000001161a */
[----:B------:R-:W-:-:S05]  /*0c80*/  LEA.HI.SX32 R26, R26, R27, 0x1b ;  /* 0x0000001b1a1a7211 */ /* 0x000fca00078fdaff */
[----:B------:R-:W-:Y:S02]  /*0c90*/  IMAD R25, R26, -0x64, R25 ;  /* 0xffffff9c1a197824 */ /* 0x000fe400078e0219 */
[----:B---3--:R-:W-:-:S03]  /*0ca0*/  IMAD.HI R26, R24, 0x51eb851f, RZ ;  /* 0x51eb851f181a7827 */ /* 0x008fc600078e02ff */
[----:B------:R-:W-:Y:S02]  /*0cb0*/  ISETP.NE.AND P2, PT, R22, R25, PT ;  /* 0x000000191600720c */ /* 0x000fe40003f45270 */
[----:B------:R-:W-:Y:S02]  /*0cc0*/  SHF.R.U32.HI R27, RZ, 0x1f, R26 ;  /* 0x0000001fff1b7819 */ /* 0x000fe4000001161a */
[----:B------:R-:W-:Y:S02]  /*0cd0*/  IADD3 R25, PT, PT, R2, 0x1, RZ ;  /* 0x0000000102197810 */ /* 0x000fe40007ffe0ff */
[----:B------:R-:W-:Y:S02]  /*0ce0*/  LEA.HI.SX32 R27, R26, R27, 0x1b ;  /* 0x0000001b1a1b7211 */ /* 0x000fe400078fdaff */
[----:B------:R-:W2:Y:S03]  /*0cf0*/  LDG.E R26, desc[UR6][R18.64+0x28] ;  /* 0x00002806121a7981 */ /* 0x000ea6000c1e1900 */
[----:B------:R-:W-:-:S02]  /*0d00*/  IMAD R27, R27, -0x64, R24 ;  /* 0xffffff9c1b1b7824 */ /* 0x000fc400078e0218 */
[----:B------:R-:W-:Y:S01]  /*0d10*/  @P2 IMAD.MOV R25, RZ, RZ, R2 ;  /* 0x000000ffff192224 */ /* 0x000fe200078e0202 */
[----:B------:R-:W3:Y:S02]  /*0d20*/  LDG.E R24, desc[UR6][R18.64+0x2c] ;  /* 0x00002c0612187981 */ /* 0x000ee4000c1e1900 */
[----:B------:R-:W-:Y:S01]  /*0d30*/  ISETP.NE.AND P2, PT, R22, R27, PT ;  /* 0x0000001b1600720c */ /* 0x000fe20003f45270 */
[----:B------:R-:W-:Y:S01]  /*0d40*/  VIADD R27, R25, 0x1 ;  /* 0x00000001191b7836 */ /* 0x000fe20000000000 */
[----:B------:R-:W4:Y:S11]  /*0d50*/  LDG.E R2, desc[UR6][R18.64+0x34] ;  /* 0x0000340612027981 */ /* 0x000f36000c1e1900 */
[----:B------:R-:W-:-:S02]  /*0d60*/  @P2 IMAD.MOV R27, RZ, RZ, R25 ;  /* 0x000000ffff1b2224 */ /* 0x000fc400078e0219 */
        /* <DEDUP_REMOVED lines=11> */
[----:B------:R-:W-:Y:S02]  /*0e20*/  IMAD R27, R27, -0x64, R24 ;  /* 0xffffff9c1b1b7824 */ /* 0x000fe400078e0218 */
[----:B-----5:R-:W-:-:S03]  /*0e30*/  IMAD.HI R24, R25, 0x51eb851f, RZ ;  /* 0x51eb851f19187827 */ /* 0x020fc600078e02ff */
[----:B------:R-:W-:Y:S02]  /*0e40*/  ISETP.NE.AND P2, PT, R22, R27, PT ;  /* 0x0000001b1600720c */ /* 0x000fe40003f45270 */
[----:B------:R-:W-:-:S04]  /*0e50*/  SHF.R.U32.HI R27, RZ, 0x1f, R24 ;  /* 0x0000001fff1b7819 */ /* 0x000fc80000011618 */
[----:B------:R-:W-:Y:S01]  /*0e60*/  LEA.HI.SX32 R24, R24, R27, 0x1b ;  /* 0x0000001b18187211 */ /* 0x000fe200078fdaff */
[----:B------:R-:W-:-:S04]  /*0e70*/  VIADD R28, R26, 0x1 ;  /* 0x000000011a1c7836 */ /* 0x000fc80000000000 */
[----:B------:R-:W-:Y:S02]  /*0e80*/  IMAD R25, R24, -0x64, R25 ;  /* 0xffffff9c18197824 */ /* 0x000fe400078e0219 */
[----:B----4-:R-:W-:Y:S01]  /*0e90*/  IMAD.HI R24, R2, 0x51eb851f, RZ ;  /* 0x51eb851f02187827 */ /* 0x010fe200078e02ff */
[----:B------:R-:W-:Y:S02]  /*0ea0*/  @P2 IADD3 R28, PT, PT, R26, RZ, RZ ;  /* 0x000000ff1a1c2210 */ /* 0x000fe40007ffe0ff */
[----:B------:R-:W-:Y:S02]  /*0eb0*/  ISETP.NE.AND P2, PT, R22, R25, PT ;  /* 0x000000191600720c */ /* 0x000fe40003f45270 */
[----:B------:R-:W-:-:S04]  /*0ec0*/  SHF.R.U32.HI R25, RZ, 0x1f, R24 ;  /* 0x0000001fff197819 */ /* 0x000fc80000011618 */
[----:B------:R-:W-:Y:S02]  /*0ed0*/  LEA.HI.SX32 R27, R24, R25, 0x1b ;  /* 0x00000019181b7211 */ /* 0x000fe400078fdaff */
[----:B------:R-:W2:Y:S04]  /*0ee0*/  LDG.E R24, desc[UR6][R18.64+0x38] ;  /* 0x0000380612187981 */ /* 0x000ea8000c1e1900 */
[----:B------:R0:W3:Y:S01]  /*0ef0*/  LDG.E R25, desc[UR6][R18.64+0x3c] ;  /* 0x00003c0612197981 */ /* 0x0000e2000c1e1900 */
[----:B------:R-:W-:-:S05]  /*0f00*/  IMAD R27, R27, -0x64, R2 ;  /* 0xffffff9c1b1b7824 */ /* 0x000fca00078e0202 */
[----:B------:R-:W-:Y:S01]  /*0f10*/  ISETP.NE.AND P3, PT, R22, R27, PT ;  /* 0x0000001b1600720c */ /* 0x000fe20003f65270 */
[----:B------:R-:W-:Y:S02]  /*0f20*/  VIADD R26, R28, 0x1 ;  /* 0x000000011c1a7836 */ /* 0x000fe40000000000 */
[----:B------:R-:W-:-:S04]  /*0f30*/  @P2 IMAD.MOV R26, RZ, RZ, R28 ;  /* 0x000000ffff1a2224 */ /* 0x000fc800078e021c */
[----:B0-----:R-:W-:-:S06]  /*0f40*/  VIADD R18, R26, 0x1 ;  /* 0x000000011a127836 */ /* 0x001fcc0000000000 */
[----:B------:R-:W-:-:S04]  /*0f50*/  @P3 IMAD.MOV R18, RZ, RZ, R26 ;  /* 0x000000ffff123224 */ /* 0x000fc800078e021a */
[----:B------:R-:W-:Y:S02]  /*0f60*/  VIADD R19, R18, 0x1 ;  /* 0x0000000112137836 */ /* 0x000fe40000000000 */
[----:B------:R-:W-:Y:S02]  /*0f70*/  VIADD R23, R23, 0x8 ;  /* 0x0000000817177836 */ /* 0x000fe40000000000 */
[----:B--2---:R-:W-:-:S05]  /*0f80*/  IMAD.HI R2, R24, 0x51eb851f, RZ ;  /* 0x51eb851f18027827 */ /* 0x004fca00078e02ff */
[----:B------:R-:W-:-:S04]  /*0f90*/  SHF.R.U32.HI R27, RZ, 0x1f, R2 ;  /* 0x0000001fff1b7819 */ /* 0x000fc80000011602 */
[----:B------:R-:W-:Y:S01]  /*0fa0*/  LEA.HI.SX32 R27, R2, R27, 0x1b ;  /* 0x0000001b021b7211 */ /* 0x000fe200078fdaff */
[----:B---3--:R-:W-:-:S05]  /*0fb0*/  IMAD.HI R2, R25, 0x51eb851f, RZ ;  /* 0x51eb851f19027827 */ /* 0x008fca00078e02ff */
[----:B------:R-:W-:Y:S01]  /*0fc0*/  SHF.R.U32.HI R29, RZ, 0x1f, R2 ;  /* 0x0000001fff1d7819 */ /* 0x000fe20000011602 */
[----:B------:R-:W-:-:S03]  /*0fd0*/  IMAD R27, R27, -0x64, R24 ;  /* 0xffffff9c1b1b7824 */ /* 0x000fc600078e0218 */
[----:B------:R-:W-:Y:S02]  /*0fe0*/  LEA.HI.SX32 R2, R2, R29, 0x1b ;  /* 0x0000001d02027211 */ /* 0x000fe400078fdaff */
[----:B------:R-:W-:-:S03]  /*0ff0*/  ISETP.NE.AND P2, PT, R22, R27, PT ;  /* 0x0000001b1600720c */ /* 0x000fc60003f45270 */
[----:B------:R-:W-:-:S05]  /*1000*/  IMAD R25, R2, -0x64, R25 ;  /* 0xffffff9c02197824 */ /* 0x000fca00078e0219 */
[----:B------:R-:W-:-:S05]  /*1010*/  ISETP.NE.AND P3, PT, R22, R25, PT ;  /* 0x000000191600720c */ /* 0x000fca0003f65270 */
[----:B------:R-:W-:-:S05]  /*1020*/  @P2 IMAD.MOV R19, RZ, RZ, R18 ;  /* 0x000000ffff132224 */ /* 0x000fca00078e0212 */
[----:B------:R-:W-:-:S03]  /*1030*/  IADD3 R2, PT, PT, R19, 0x1, RZ ;  /* 0x0000000113027810 */ /* 0x000fc60007ffe0ff */
[----:B------:R-:W-:-:S07]  /*1040*/  @P3 IMAD.MOV R2, RZ, RZ, R19 ;  /* 0x000000ffff023224 */ /* 0x000fce00078e0213 */
.L_x_22:
        /* <DEDUP_REMOVED lines=13> */
[----:B------:R-:W-:-:S04]  /*1120*/  SHF.R.U32.HI R25, RZ, 0x1f, R26 ;  /* 0x0000001fff197819 */ /* 0x000fc8000001161a */
[----:B------:R-:W-:Y:S02]  /*1130*/  LEA.HI.SX32 R29, R26, R25, 0x1b ;  /* 0x000000191a1d7211 */ /* 0x000fe400078fdaff */
[----:B------:R-:W2:Y:S04]  /*1140*/  LDG.E R25, desc[UR6][R18.64+0x28] ;  /* 0x0000280612197981 */ /* 0x000ea8000c1e1900 */
[----:B------:R-:W3:Y:S01]  /*1150*/  LDG.E R26, desc[UR6][R18.64+0x2c] ;  /* 0x00002c06121a7981 */ /* 0x000ee2000c1e1900 */
[----:B------:R-:W-:Y:S02]  /*1160*/  VIADD R27, R2, 0x1 ;  /* 0x00000001021b7836 */ /* 0x000fe40000000000 */
[----:B------:R-:W-:Y:S02]  /*1170*/  @P2 IMAD.MOV R27, RZ, RZ, R2 ;  /* 0x000000ffff1b2224 */ /* 0x000fe400078e0202 */
[----:B------:R-:W-:-:S02]  /*1180*/  IMAD R29, R29, -0x64, R24 ;  /* 0xffffff9c1d1d7824 */ /* 0x000fc400078e0218 */
[----:B------:R-:W-:-:S03]  /*1190*/  VIADD R23, R23, 0x4 ;  /* 0x0000000417177836 */ /* 0x000fc60000000000 */
[----:B------:R-:W-:Y:S01]  /*11a0*/  ISETP.NE.AND P3, PT, R22, R29, PT ;  /* 0x0000001d1600720c */ /* 0x000fe20003f65270 */
[----:B--2---:R-:W-:-:S04]  /*11b0*/  IMAD.HI R2, R25, 0x51eb851f, RZ ;  /* 0x51eb851f19027827 */ /* 0x004fc800078e02ff */
[----:B---3--:R-:W-:Y:S01]  /*11c0*/  IMAD.HI R24, R26, 0x51eb851f, RZ ;  /* 0x51eb851f1a187827 */ /* 0x008fe200078e02ff */
[----:B------:R-:W-:-:S04]  /*11d0*/  SHF.R.U32.HI R29, RZ, 0x1f, R2 ;  /* 0x0000001fff1d7819 */ /* 0x000fc80000011602 */
[----:B------:R-:W-:Y:S02]  /*11e0*/  LEA.HI.SX32 R2, R2, R29, 0x1b ;  /* 0x0000001d02027211 */ /* 0x000fe400078fdaff */
[----:B------:R-:W-:-:S03]  /*11f0*/  SHF.R.U32.HI R29, RZ, 0x1f, R24 ;  /* 0x0000001fff1d7819 */ /* 0x000fc60000011618 */
[----:B------:R-:W-:Y:S01]  /*1200*/  IMAD R25, R2, -0x64, R25 ;  /* 0xffffff9c02197824 */ /* 0x000fe200078e0219 */
[----:B------:R-:W-:Y:S01]  /*1210*/  LEA.HI.SX32 R29, R24, R29, 0x1b ;  /* 0x0000001d181d7211 */ /* 0x000fe200078fdaff */
[----:B------:R-:W-:Y:S02]  /*1220*/  VIADD R2, R27, 0x1 ;  /* 0x000000011b027836 */ /* 0x000fe40000000000 */
[----:B------:R-:W-:Y:S01]  /*1230*/  @P3 IMAD.MOV R2, RZ, RZ, R27 ;  /* 0x000000ffff023224 */ /* 0x000fe200078e021b */
[----:B------:R-:W-:Y:S01]  /*1240*/  ISETP.NE.AND P2, PT, R22, R25, PT ;  /* 0x000000191600720c */ /* 0x000fe20003f45270 */
[----:B------:R-:W-:-:S03]  /*1250*/  IMAD R29, R29, -0x64, R26 ;  /* 0xffffff9c1d1d7824 */ /* 0x000fc600078e021a */
[----:B------:R-:W-:Y:S02]  /*1260*/  IADD3 R18, PT, PT, R2, 0x1, RZ ;  /* 0x0000000102127810 */ /* 0x000fe40007ffe0ff */
[----:B------:R-:W-:-:S07]  /*1270*/  ISETP.NE.AND P3, PT, R22, R29, PT ;  /* 0x0000001d1600720c */ /* 0x000fce0003f65270 */
[----:B------:R-:W-:-:S04]  /*1280*/  @P2 IMAD.MOV R18, RZ, RZ, R2 ;  /* 0x000000ffff122224 */ /* 0x000fc800078e0202 */
[----:B------:R-:W-:Y:S02]  /*1290*/  VIADD R2, R18, 0x1 ;  /* 0x0000000112027836 */ /* 0x000fe40000000000 */
[----:B------:R-:W-:-:S07]  /*12a0*/  @P3 IMAD.MOV R2, RZ, RZ, R18 ;  /* 0x000000ffff023224 */ /* 0x000fce00078e0212 */
.L_x_23:
[----:B------:R-:W-:Y:S05]  /*12b0*/  @!P1 BRA `(.L_x_21) ;  /* 0x00000000007c9947 */ /* 0x000fea0003800000 */
[----:B------:R-:W-:-:S05]  /*12c0*/  IMAD.WIDE.U32 R18, R23, 0x4, R14 ;  /* 0x0000000417127825 */ /* 0x000fca00078e000e */
[----:B------:R-:W2:Y:S01]  /*12d0*/  LDG.E R23, desc[UR6][R18.64+0x20] ;  /* 0x0000200612177981 */ /* 0x000ea2000c1e1900 */
[----:B------:R-:W-:Y:S01]  /*12e0*/  ISETP.NE.AND P2, PT, R10, 0x1, PT ;  /* 0x000000010a00780c */ /* 0x000fe20003f45270 */
[----:B--2---:R-:W-:-:S05]  /*12f0*/  IMAD.HI R24, R23, 0x51eb851f, RZ ;  /* 0x51eb851f17187827 */ /* 0x004fca00078e02ff */
[----:B------:R-:W-:-:S04]  /*1300*/  SHF.R.U32.HI R25, RZ, 0x1f, R24 ;  /* 0x0000001fff197819 */ /* 0x000fc80000011618 */
[----:B------:R-:W-:-:S05]  /*1310*/  LEA.HI.SX32 R24, R24, R25, 0x1b ;  /* 0x0000001918187211 */ /* 0x000fca00078fdaff */
[----:B------:R-:W-:-:S05]  /*1320*/  IMAD R23, R24, -0x64, R23 ;  /* 0xffffff9c18177824 */ /* 0x000fca00078e0217 */
[----:B------:R-:W-:Y:S01]  /*1330*/  ISETP.NE.AND P1, PT, R22, R23, PT ;  /* 0x000000171600720c */ /* 0x000fe20003f25270 */
[----:B------:R-:W-:-:S12]  /*1340*/  VIADD R23, R2, 0x1 ;  /* 0x0000000102177836 */ /* 0x000fd80000000000 */
[----:B------:R-:W-:-:S05]  /*1350*/  @P1 IMAD.MOV R23, RZ, RZ, R2 ;  /* 0x000000ffff171224 */ /* 0x000fca00078e0202 */
[----:B------:R-:W-:Y:S01]  /*1360*/  MOV R2, R23 ;  /* 0x0000001700027202 */ /* 0x000fe20000000f00 */
[----:B------:R-:W-:Y:S06]  /*1370*/  @!P2 BRA `(.L_x_21) ;  /* 0x00000000004ca947 */ /* 0x000fec0003800000 */
[----:B------:R-:W-:Y:S01]  /*1380*/  ISETP.NE.AND P2, PT, R10, 0x2, PT ;  /* 0x000000020a00780c */ /* 0x000fe20003f45270 */
[----:B------:R-:W2:-:S12]  /*1390*/  LDG.E R23, desc[UR6][R18.64+0x24] ;  /* 0x0000240612177981 */ /* 0x000e98000c1e1900 */
[----:B------:R-:W3:Y:S01]  /*13a0*/  @P2 LDG.E R26, desc[UR6][R18.64+0x28] ;  /* 0x00002806121a2981 */ /* 0x000ee2000c1e1900 */
[----:B--2---:R-:W-:-:S05]  /*13b0*/  IMAD.HI R24, R23, 0x51eb851f, RZ ;  /* 0x51eb851f17187827 */ /* 0x004fca00078e02ff */
[----:B------:R-:W-:-:S04]  /*13c0*/  SHF.R.U32.HI R25, RZ, 0x1f, R24 ;  /* 0x0000001fff197819 */ /* 0x000fc80000011618 */
[----:B------:R-:W-:Y:S01]  /*13d0*/  LEA.HI.SX32 R24, R24, R25, 0x1b ;  /* 0x0000001918187211 */ /* 0x000fe200078fdaff */
[----:B---3--:R-:W-:-:S04]  /*13e0*/  @P2 IMAD.HI R25, R26, 0x51eb851f, RZ ;  /* 0x51eb851f1a192827 */ /* 0x008fc800078e02ff */
[----:B------:R-:W-:Y:S01]  /*13f0*/  IMAD R23, R24, -0x64, R23 ;  /* 0xffffff9c18177824 */ /* 0x000fe200078e0217 */
[----:B------:R-:W-:-:S04]  /*1400*/  @P2 SHF.R.U32.HI R24, RZ, 0x1f, R25 ;  /* 0x0000001fff182819 */ /* 0x000fc80000011619 */
[----:B------:R-:W-:Y:S02]  /*1410*/  @P2 LEA.HI.SX32 R25, R25, R24, 0x1b ;  /* 0x0000001819192211 */ /* 0x000fe400078fdaff */
[----:B------:R-:W-:Y:S01]  /*1420*/  ISETP.NE.AND P1, PT, R22, R23, PT ;  /* 0x000000171600720c */ /* 0x000fe20003f25270 */
[----:B------:R-:W-:Y:S02]  /*1430*/  VIADD R23, R2, 0x1 ;  /* 0x0000000102177836 */ /* 0x000fe40000000000 */
[----:B------:R-:W-:-:S05]  /*1440*/  @P2 IMAD R25, R25, -0x64, R26 ;  /* 0xffffff9c19192824 */ /* 0x000fca00078e021a */
[----:B------:R-:W-:-:S05]  /*1450*/  ISETP.NE.AND P3, PT, R22, R25, P2 ;  /* 0x000000191600720c */ /* 0x000fca0001765270 */
[----:B------:R-:W-:-:S04]  /*1460*/  @P1 IMAD.MOV R23, RZ, RZ, R2 ;  /* 0x000000ffff171224 */ /* 0x000fc800078e0202 */
[----:B------:R-:W-:-:S04]  /*1470*/  IMAD.MOV.U32 R2, RZ, RZ, R23 ;  /* 0x000000ffff027224 */ /* 0x000fc800078e0017 */
[----:B------:R-:W-:Y:S02]  /*1480*/  @P2 VIADD R18, R2, 0x1 ;  /* 0x0000000102122836 */ /* 0x000fe40000000000 */
[----:B------:R-:W-:-:S04]  /*1490*/  @P3 IMAD.MOV R18, RZ, RZ, R2 ;  /* 0x000000ffff123224 */ /* 0x000fc800078e0202 */
[----:B------:R-:W-:-:S07]  /*14a0*/  @P2 IMAD.MOV.U32 R2, RZ, RZ, R18 ;  /* 0x000000ffff022224 */ /* 0x000fce00078e0012 */
.L_x_21:
[----:B------:R-:W-:Y:S05]  /*14b0*/  @P0 BRA `(.L_x_24) ;  /* 0xffffffec00780947 */ /* 0x000fea000383ffff */
[----:B------:R-:W-:Y:S05]  /*14c0*/  BSYNC.RECONVERGENT B1 ;  /* 0x0000000000017941 */ /* 0x000fea0003800200 */
.L_x_18:
[----:B------:R-:W-:-:S07]  /*14d0*/  I2FP.F32.S32 R3, R2 ;  /* 0x0000000200037245 */ /* 0x000fce0000201400 */
.L_x_17:
[----:B------:R-:W-:Y:S05]  /*14e0*/  BSYNC.RECONVERGENT B0 ;  /* 0x0000000000007941 */ /* 0x000fea0003800200 */
.L_x_16:
[----:B------:R-:W-:Y:S01]  /*14f0*/  I2FP.F32.S32 R10, R8 ;  /* 0x00000008000a7245 */ /* 0x000fe20000201400 */
[----:B------:R-:W-:Y:S03]  /*1500*/  BSSY.RECONVERGENT B0, `(.L_x_25) ;  /* 0x000000b000007945 */ /* 0x000fe60003800200 */
[----:B------:R-:W0:Y:S08]  /*1510*/  MUFU.RCP R11, R10 ;  /* 0x0000000a000b7308 */ /* 0x000e300000001000 */
[----:B------:R-:W1:Y:S01]  /*1520*/  FCHK P0, R3, R10 ;  /* 0x0000000a03007302 */ /* 0x000e620000000000 */
[----:B0-----:R-:W-:-:S04]  /*1530*/  FFMA R0, -R10, R11, 1 ;  /* 0x3f8000000a007423 */ /* 0x001fc8000000010b */
[----:B------:R-:W-:-:S04]  /*1540*/  FFMA R0, R11, R0, R11 ;  /* 0x000000000b007223 */ /* 0x000fc8000000000b */
[----:B------:R-:W-:-:S04]  /*1550*/  FFMA R11, R0, R3, RZ ;  /* 0x00000003000b7223 */ /* 0x000fc800000000ff */
[----:B------:R-:W-:-:S04]  /*1560*/  FFMA R2, -R10, R11, R3 ;  /* 0x0000000b0a027223 */ /* 0x000fc80000000103 */
[----:B------:R-:W-:Y:S01]  /*1570*/  FFMA R0, R0, R2, R11 ;  /* 0x0000000200007223 */ /* 0x000fe2000000000b */
[----:B-1----:R-:W-:Y:S06]  /*1580*/  @!P0 BRA `(.L_x_26) ;  /* 0x0000000000088947 */ /* 0x002fec0003800000 */
[----:B------:R-:W-:-:S07]  /*1590*/  MOV R2, 0x15b0 ;  /* 0x000015b000027802 */ /* 0x000fce0000000f00 */
[----:B------:R-:W-:Y:S05]  /*15a0*/  CALL.REL.NOINC `($__internal_0_$__cuda_sm3x_div_rn_noftz_f32_slowpath) ;  /* 0x00000000005c7944 */ /* 0x000fea0003c00000 */
.L_x_26:
[----:B------:R-:W-:Y:S05]  /*15b0*/  BSYNC.RECONVERGENT B0 ;  /* 0x0000000000007941 */ /* 0x000fea0003800200 */
.L_x_25:
[----:B------:R-:W-:-:S04]  /*15c0*/  FSETP.GT.AND P0, PT, R0, R7, PT ;  /* 0x000000070000720b */ /* 0x000fc80003f04000 */
[----:B------:R-:W-:Y:S02]  /*15d0*/  FSEL R7, R0, R7, P0 ;  /* 0x0000000700077208 */ /* 0x000fe40000000000 */
[----:B------:R-:W-:-:S07]  /*15e0*/  SEL R6, R9, R6, P0 ;  /* 0x0000000609067207 */ /* 0x000fce0000000000 */
.L_x_15:
[----:B------:R-:W0:Y:S01]  /*15f0*/  LDCU UR8, c[0x0][0x394] ;  /* 0x00007280ff0877ac */ /* 0x000e220008000800 */
[----:B------:R-:W-:-:S04]  /*1600*/  IADD3 R9, PT, PT, R9, 0x1, RZ ;  /* 0x0000000109097810 */ /* 0x000fc80007ffe0ff */
[----:B0-----:R-:W-:-:S13]  /*1610*/  ISETP.NE.AND P0, PT, R9, UR8, PT ;  /* 0x0000000809007c0c */ /* 0x001fda000bf05270 */
[----:B------:R-:W-:Y:S05]  /*1620*/  @P0 BRA `(.L_x_27) ;  /* 0xffffffe800cc0947 */ /* 0x000fea000383ffff */
.L_x_14:
[----:B------:R-:W-:-:S04]  /*1630*/  FSETP.GT.AND P0, PT, R7, 0.30000001192092895508, PT ;  /* 0x3e99999a0700780b */ /* 0x000fc80003f04000 */
[----:B------:R-:W-:-:S13]  /*1640*/  ISETP.LT.OR P0, PT, R6, RZ, !P0 ;  /* 0x000000ff0600720c */ /* 0x000fda0004701670 */
[----:B------:R-:W-:Y:S05]  /*1650*/  @P0 EXIT ;  /* 0x000000000000094d */ /* 0x000fea0003800000 */
[----:B------:R-:W0:Y:S02]  /*1660*/  LDC.64 R8, c[0x0][0x388] ;  /* 0x0000e200ff087b82 */ /* 0x000e240000000a00 */
[----:B0-----:R-:W-:-:S05]  /*1670*/  IMAD.WIDE.U32 R8, R6, 0x1b8, R8 ;  /* 0x000001b806087825 */ /* 0x001fca00078e0008 */
[----:B------:R-:W2:Y:S02]  /*1680*/  LDG.E R3, desc[UR6][R8.64+0x1b0] ;  /* 0x0001b00608037981 */ /* 0x000ea4000c1e1900 */
[----:B--2---:R-:W-:-:S13]  /*1690*/  ISETP.GT.AND P0, PT, R3, 0x63, PT ;  /* 0x000000630300780c */ /* 0x004fda0003f04270 */
[----:B------:R-:W-:Y:S05]  /*16a0*/  @P0 EXIT ;  /* 0x000000000000094d */ /* 0x000fea0003800000 */
[----:B------:R-:W-:-:S05]  /*16b0*/  IMAD.WIDE R2, R3, 0x4, R8 ;  /* 0x0000000403027825 */ /* 0x000fca00078e0208 */
[----:B------:R-:W-:Y:S04]  /*16c0*/  STG.E desc[UR6][R2.64+0x20], R5 ;  /* 0x0000200502007986 */ /* 0x000fe8000c101906 */
[----:B------:R-:W2:Y:S04]  /*16d0*/  LDG.E R0, desc[UR6][R8.64+0x1b0] ;  /* 0x0001b00608007981 */ /* 0x000ea8000c1e1900 */
[----:B------:R-:W-:Y:S01]  /*16e0*/  STG.E desc[UR6][R8.64+0x1b4], R7 ;  /* 0x0001b40708007986 */ /* 0x000fe2000c101906 */
[----:B--2---:R-:W-:-:S05]  /*16f0*/  VIADD R11, R0, 0x1 ;  /* 0x00000001000b7836 */ /* 0x004fca0000000000 */
[----:B------:R-:W-:Y:S01]  /*1700*/  STG.E desc[UR6][R8.64+0x1b0], R11 ;  /* 0x0001b00b08007986 */ /* 0x000fe2000c101906 */
[----:B------:R-:W-:Y:S05]  /*1710*/  EXIT ;  /* 0x000000000000794d */ /* 0x000fea0003800000 */
        .weak           $__internal_0_$__cuda_sm3x_div_rn_noftz_f32_slowpath
        .type           $__internal_0_$__cuda_sm3x_div_rn_noftz_f32_slowpath,@function
        .size           $__internal_0_$__cuda_sm3x_div_rn_noftz_f32_slowpath,(.L_x_234 - $__internal_0_$__cuda_sm3x_div_rn_noftz_f32_slowpath)
$__internal_0_$__cuda_sm3x_div_rn_noftz_f32_slowpath:
[----:B------:R-:W-:Y:S01]  /*1720*/  SHF.R.U32.HI R8, RZ, 0x17, R10 ;  /* 0x00000017ff087819 */ /* 0x000fe2000001160a */
[----:B------:R-:W-:Y:S01]  /*1730*/  BSSY.RECONVERGENT B1, `(.L_x_28) ;  /* 0x0000063000017945 */ /* 0x000fe20003800200 */
[----:B------:R-:W-:Y:S02]  /*1740*/  SHF.R.U32.HI R0, RZ, 0x17, R3 ;  /* 0x00000017ff007819 */ /* 0x000fe40000011603 */
[----:B------:R-:W-:Y:S02]  /*1750*/  LOP3.LUT R8, R8, 0xff, RZ, 0xc0, !PT ;  /* 0x000000ff08087812 */ /* 0x000fe400078ec0ff */
[----:B------:R-:W-:-:S03]  /*1760*/  LOP3.LUT R16, R0, 0xff, RZ, 0xc0, !PT ;  /* 0x000000ff00107812 */ /* 0x000fc600078ec0ff */
[----:B------:R-:W-:Y:S02]  /*1770*/  VIADD R11, R8, 0xffffffff ;  /* 0xffffffff080b7836 */ /* 0x000fe40000000000 */
[----:B------:R-:W-:-:S03]  /*1780*/  VIADD R14, R16, 0xffffffff ;  /* 0xffffffff100e7836 */ /* 0x000fc60000000000 */
[----:B------:R-:W-:-:S04]  /*1790*/  ISETP.GT.U32.AND P0, PT, R11, 0xfd, PT ;  /* 0x000000fd0b00780c */ /* 0x000fc80003f04070 */
[----:B------:R-:W-:-:S13]  /*17a0*/  ISETP.GT.U32.OR P0, PT, R14, 0xfd, P0 ;  /* 0x000000fd0e00780c */ /* 0x000fda0000704470 */
[----:B------:R-:W-:Y:S01]  /*17b0*/  @!P0 IMAD.MOV.U32 R4, RZ, RZ, RZ ;  /* 0x000000ffff048224 */ /* 0x000fe200078e00ff */
[----:B------:R-:W-:Y:S06]  /*17c0*/  @!P0 BRA `(.L_x_29) ;  /* 0x0000000000608947 */ /* 0x000fec0003800000 */
[----:B------:R-:W-:Y:S01]  /*17d0*/  FSETP.GTU.FTZ.AND P0, PT, |R3|, +INF , PT ;  /* 0x7f8000000300780b */ /* 0x000fe20003f1c200 */
[----:B------:R-:W-:Y:S01]  /*17e0*/  IMAD.MOV.U32 R0, RZ, RZ, R10 ;  /* 0x000000ffff007224 */ /* 0x000fe200078e000a */
[----:B------:R-:W-:-:S04]  /*17f0*/  FSETP.GTU.FTZ.AND P1, PT, |R10|, +INF , PT ;  /* 0x7f8000000a00780b */ /* 0x000fc80003f3c200 */
[----:B------:R-:W-:-:S13]  /*1800*/  PLOP3.LUT P0, PT, P0, P1, PT, 0xf8, 0x8f ;  /* 0x00000000008f781c */ /* 0x000fda0000703f70 */
[----:B------:R-:W-:Y:S05]  /*1810*/  @P0 BRA `(.L_x_30) ;  /* 0x00000004004c0947 */ /* 0x000fea0003800000 */
[----:B------:R-:W-:-:S13]  /*1820*/  LOP3.LUT P0, RZ, R10, 0x7fffffff, R3, 0xc8, !PT ;  /* 0x7fffffff0aff7812 */ /* 0x000fda000780c803 */
[----:B------:R-:W-:Y:S05]  /*1830*/  @!P0 BRA `(.L_x_31) ;  /* 0x00000004003c8947 */ /* 0x000fea0003800000 */
[C---:B------:R-:W-:Y:S02]  /*1840*/  FSETP.NEU.FTZ.AND P2, PT, |R3|.reuse, +INF , PT ;  /* 0x7f8000000300780b */ /* 0x040fe40003f5d200 */
[----:B------:R-:W-:Y:S02]  /*1850*/  FSETP.NEU.FTZ.AND P1, PT, |R0|, +INF , PT ;  /* 0x7f8000000000780b */ /* 0x000fe40003f3d200 */
[----:B------:R-:W-:-:S11]  /*1860*/  FSETP.NEU.FTZ.AND P0, PT, |R3|, +INF , PT ;  /* 0x7f8000000300780b */ /* 0x000fd60003f1d200 */
[----:B------:R-:W-:Y:S05]  /*1870*/  @!P1 BRA !P2, `(.L_x_31) ;  /* 0x00000004002c9947 */ /* 0x000fea0005000000 */
[----:B------:R-:W-:-:S04]  /*1880*/  LOP3.LUT P2, RZ, R3, 0x7fffffff, RZ, 0xc0, !PT ;  /* 0x7fffffff03ff7812 */ /* 0x000fc8000784c0ff */
[----:B------:R-:W-:-:S13]  /*1890*/  PLOP3.LUT P1, PT, P1, P2, PT, 0x2f, 0xf2 ;  /* 0x0000000000f2781c */ /* 0x000fda0000f24577 */
[----:B------:R-:W-:Y:S05]  /*18a0*/  @P1 BRA `(.L_x_32) ;  /* 0x0000000400181947 */ /* 0x000fea0003800000 */
[----:B------:R-:W-:-:S04]  /*18b0*/  LOP3.LUT P1, RZ, R10, 0x7fffffff, RZ, 0xc0, !PT ;  /* 0x7fffffff0aff7812 */ /* 0x000fc8000782c0ff */
[----:B------:R-:W-:-:S13]  /*18c0*/  PLOP3.LUT P0, PT, P0, P1, PT, 0x2f, 0xf2 ;  /* 0x0000000000f2781c */ /* 0x000fda0000702577 */
[----:B------:R-:W-:Y:S05]  /*18d0*/  @P0 BRA `(.L_x_33) ;  /* 0x0000000400000947 */ /* 0x000fea0003800000 */
[----:B------:R-:W-:Y:S02]  /*18e0*/  ISETP.GE.AND P0, PT, R14, RZ, PT ;  /* 0x000000ff0e00720c */ /* 0x000fe40003f06270 */
[----:B------:R-:W-:-:S11]  /*18f0*/  ISETP.GE.AND P1, PT, R11, RZ, PT ;  /* 0x000000ff0b00720c */ /* 0x000fd60003f26270 */
[----:B------:R-:W-:Y:S01]  /*1900*/  @P0 IMAD.MOV.U32 R4, RZ, RZ, RZ ;  /* 0x000000ffff040224 */ /* 0x000fe200078e00ff */
[----:B------:R-:W-:Y:S01]  /*1910*/  @!P0 MOV R4, 0xffffffc0 ;  /* 0xffffffc000048802 */ /* 0x000fe20000000f00 */
[----:B------:R-:W-:Y:S01]  /*1920*/  @!P0 FFMA R3, R3, 1.84467440737095516160e+19, RZ ;  /* 0x5f80000003038823 */ /* 0x000fe200000000ff */
[----:B------:R-:W-:-:S03]  /*1930*/  @!P1 FFMA R10, R0, 1.84467440737095516160e+19, RZ ;  /* 0x5f800000000a9823 */ /* 0x000fc600000000ff */
[----:B------:R-:W-:-:S07]  /*1940*/  @!P1 VIADD R4, R4, 0x40 ;  /* 0x0000004004049836 */ /* 0x000fce0000000000 */
.L_x_29:
[----:B------:R-:W-:Y:S01]  /*1950*/  LEA R11, R8, 0xc0800000, 0x17 ;  /* 0xc0800000080b7811 */ /* 0x000fe200078eb8ff */
[----:B------:R-:W-:Y:S04]  /*1960*/  BSSY.RECONVERGENT B2, `(.L_x_34) ;  /* 0x0000036000027945 */ /* 0x000fe80003800200 */
[----:B------:R-:W-:Y:S02]  /*1970*/  IMAD.IADD R11, R10, 0x1, -R11 ;  /* 0x000000010a0b7824 */ /* 0x000fe400078e0a0b */
[----:B------:R-:W-:Y:S02]  /*1980*/  VIADD R10, R16, 0xffffff81 ;  /* 0xffffff81100a7836 */ /* 0x000fe40000000000 */
[----:B------:R0:W1:Y:S01]  /*1990*/  MUFU.RCP R14, R11 ;  /* 0x0000000b000e7308 */ /* 0x0000620000001000 */
[----:B------:R-:W-:Y:S01]  /*19a0*/  FADD.FTZ R15, -R11, -RZ ;  /* 0x800000ff0b0f7221 */ /* 0x000fe20000010100 */
[C---:B------:R-:W-:Y:S01]  /*19b0*/  IMAD R0, R10.reuse, -0x800000, R3 ;  /* 0xff8000000a007824 */ /* 0x040fe200078e0203 */
[----:B0-----:R-:W-:-:S05]  /*19c0*/  IADD3 R11, PT, PT, R10, 0x7f, -R8 ;  /* 0x0000007f0a0b7810 */ /* 0x001fca0007ffe808 */
[----:B------:R-:W-:Y:S02]  /*19d0*/  IMAD.IADD R11, R11, 0x1, R4 ;  /* 0x000000010b0b7824 */ /* 0x000fe400078e0204 */
[----:B-1----:R-:W-:-:S04]  /*19e0*/  FFMA R17, R14, R15, 1 ;  /* 0x3f8000000e117423 */ /* 0x002fc8000000000f */
[----:B------:R-:W-:-:S04]  /*19f0*/  FFMA R16, R14, R17, R14 ;  /* 0x000000110e107223 */ /* 0x000fc8000000000e */
[----:B------:R-:W-:-:S04]  /*1a00*/  FFMA R3, R0, R16, RZ ;  /* 0x0000001000037223 */ /* 0x000fc800000000ff */
[----:B------:R-:W-:-:S04]  /*1a10*/  FFMA R14, R15, R3, R0 ;  /* 0x000000030f0e7223 */ /* 0x000fc80000000000 */
[----:B------:R-:W-:-:S04]  /*1a20*/  FFMA R17, R16, R14, R3 ;  /* 0x0000000e10117223 */ /* 0x000fc80000000003 */
[----:B------:R-:W-:-:S04]  /*1a30*/  FFMA R14, R15, R17, R0 ;  /* 0x000000110f0e7223 */ /* 0x000fc80000000000 */
[----:B------:R-:W-:-:S05]  /*1a40*/  FFMA R0, R16, R14, R17 ;  /* 0x0000000e10007223 */ /* 0x000fca0000000011 */
[----:B------:R-:W-:-:S04]  /*1a50*/  SHF.R.U32.HI R3, RZ, 0x17, R0 ;  /* 0x00000017ff037819 */ /* 0x000fc80000011600 */
[----:B------:R-:W-:-:S05]  /*1a60*/  LOP3.LUT R3, R3, 0xff, RZ, 0xc0, !PT ;  /* 0x000000ff03037812 */ /* 0x000fca00078ec0ff */
[----:B------:R-:W-:-:S04]  /*1a70*/  IMAD.IADD R10, R3, 0x1, R11 ;  /* 0x00000001030a7824 */ /* 0x000fc800078e020b */
[----:B------:R-:W-:-:S05]  /*1a80*/  VIADD R3, R10, 0xffffffff ;  /* 0xffffffff0a037836 */ /* 0x000fca0000000000 */
[----:B------:R-:W-:-:S13]  /*1a90*/  ISETP.GE.U32.AND P0, PT, R3, 0xfe, PT ;  /* 0x000000fe0300780c */ /* 0x000fda0003f06070 */
[----:B------:R-:W-:Y:S05]  /*1aa0*/  @!P0 BRA `(.L_x_35) ;  /* 0x0000000000808947 */ /* 0x000fea0003800000 */
[----:B------:R-:W-:-:S13]  /*1ab0*/  ISETP.GT.AND P0, PT, R10, 0xfe, PT ;  /* 0x000000fe0a00780c */ /* 0x000fda0003f04270 */
[----:B------:R-:W-:Y:S05]  /*1ac0*/  @P0 BRA `(.L_x_36) ;  /* 0x00000000006c0947 */ /* 0x000fea0003800000 */
[----:B------:R-:W-:-:S13]  /*1ad0*/  ISETP.GE.AND P0, PT, R10, 0x1, PT ;  /* 0x000000010a00780c */ /* 0x000fda0003f06270 */
[----:B------:R-:W-:Y:S05]  /*1ae0*/  @P0 BRA `(.L_x_37) ;  /* 0x0000000000740947 */ /* 0x000fea0003800000 */
[----:B------:R-:W-:Y:S02]  /*1af0*/  ISETP.GE.AND P0, PT, R10, -0x18, PT ;  /* 0xffffffe80a00780c */ /* 0x000fe40003f06270 */
[----:B------:R-:W-:-:S11]  /*1b00*/  LOP3.LUT R0, R0, 0x80000000, RZ, 0xc0, !PT ;  /* 0x8000000000007812 */ /* 0x000fd600078ec0ff */
[----:B------:R-:W-:Y:S05]  /*1b10*/  @!P0 BRA `(.L_x_37) ;  /* 0x0000000000688947 */ /* 0x000fea0003800000 */
[-CC-:B------:R-:W-:Y:S01]  /*1b20*/  FFMA.RZ R3, R16, R14.reuse, R17.reuse ;  /* 0x0000000e10037223 */ /* 0x180fe2000000c011 */
[----:B------:R-:W-:Y:S01]  /*1b30*/  IADD3 R11, PT, PT, R10, 0x20, RZ ;  /* 0x000000200a0b7810 */ /* 0x000fe20007ffe0ff */
[-CC-:B------:R-:W-:Y:S01]  /*1b40*/  FFMA.RM R4, R16, R14.reuse, R17.reuse ;  /* 0x0000000e10047223 */ /* 0x180fe20000004011 */
[----:B------:R-:W-:Y:S02]  /*1b50*/  ISETP.NE.AND P2, PT, R10, RZ, PT ;  /* 0x000000ff0a00720c */ /* 0x000fe40003f45270 */
[----:B------:R-:W-:Y:S01]  /*1b60*/  LOP3.LUT R8, R3, 0x7fffff, RZ, 0xc0, !PT ;  /* 0x007fffff03087812 */ /* 0x000fe200078ec0ff */
[----:B------:R-:W-:Y:S01]  /*1b70*/  FFMA.RP R3, R16, R14, R17 ;  /* 0x0000000e10037223 */ /* 0x000fe20000008011 */
[----:B------:R-:W-:Y:S01]  /*1b80*/  ISETP.NE.AND P1, PT, R10, RZ, PT ;  /* 0x000000ff0a00720c */ /* 0x000fe20003f25270 */
[----:B------:R-:W-:Y:S01]  /*1b90*/  IMAD.MOV R10, RZ, RZ, -R10 ;  /* 0x000000ffff0a7224 */ /* 0x000fe200078e0a0a */
[----:B------:R-:W-:Y:S02]  /*1ba0*/  LOP3.LUT R8, R8, 0x800000, RZ, 0xfc, !PT ;  /* 0x0080000008087812 */ /* 0x000fe400078efcff */
[----:B------:R-:W-:-:S02]  /*1bb0*/  FSETP.NEU.FTZ.AND P0, PT, R3, R4, PT ;  /* 0x000000040300720b */ /* 0x000fc40003f1d000 */
[----:B------:R-:W-:Y:S02]  /*1bc0*/  SHF.L.U32 R11, R8, R11, RZ ;  /* 0x0000000b080b7219 */ /* 0x000fe400000006ff */
[----:B------:R-:W-:Y:S02]  /*1bd0*/  SEL R3, R10, RZ, P2 ;  /* 0x000000ff0a037207 */ /* 0x000fe40001000000 */
[----:B------:R-:W-:Y:S02]  /*1be0*/  ISETP.NE.AND P1, PT, R11, RZ, P1 ;  /* 0x000000ff0b00720c */ /* 0x000fe40000f25270 */
[----:B------:R-:W-:Y:S02]  /*1bf0*/  SHF.R.U32.HI R3, RZ, R3, R8 ;  /* 0x00000003ff037219 */ /* 0x000fe40000011608 */
[----:B------:R-:W-:Y:S02]  /*1c00*/  PLOP3.LUT P0, PT, P0, P1, PT, 0xf8, 0x8f ;  /* 0x00000000008f781c */ /* 0x000fe40000703f70 */
[----:B------:R-:W-:-:S02]  /*1c10*/  SHF.R.U32.HI R11, RZ, 0x1, R3 ;  /* 0x00000001ff0b7819 */ /* 0x000fc40000011603 */
[----:B------:R-:W-:-:S04]  /*1c20*/  SEL R4, RZ, 0x1, !P0 ;  /* 0x00000001ff047807 */ /* 0x000fc80004000000 */
[----:B------:R-:W-:-:S04]  /*1c30*/  LOP3.LUT R4, R4, 0x1, R11, 0xf8, !PT ;  /* 0x0000000104047812 */ /* 0x000fc800078ef80b */
[----:B------:R-:W-:-:S05]  /*1c40*/  LOP3.LUT R4, R4, R3, RZ, 0xc0, !PT ;  /* 0x0000000304047212 */ /* 0x000fca00078ec0ff */
[----:B------:R-:W-:-:S05]  /*1c50*/  IMAD.IADD R11, R11, 0x1, R4 ;  /* 0x000000010b0b7824 */ /* 0x000fca00078e0204 */
[----:B------:R-:W-:Y:S01]  /*1c60*/  LOP3.LUT R0, R11, R0, RZ, 0xfc, !PT ;  /* 0x000000000b007212 */ /* 0x000fe200078efcff */
[----:B------:R-:W-:Y:S06]  /*1c70*/  BRA `(.L_x_37) ;  /* 0x0000000000107947 */ /* 0x000fec0003800000 */
.L_x_36:
[----:B------:R-:W-:-:S04]  /*1c80*/  LOP3.LUT R0, R0, 0x80000000, RZ, 0xc0, !PT ;  /* 0x8000000000007812 */ /* 0x000fc800078ec0ff */
[----:B------:R-:W-:Y:S01]  /*1c90*/  LOP3.LUT R0, R0, 0x7f800000, RZ, 0xfc, !PT ;  /* 0x7f80000000007812 */ /* 0x000fe200078efcff */
[----:B------:R-:W-:Y:S06]  /*1ca0*/  BRA `(.L_x_37) ;  /* 0x0000000000047947 */ /* 0x000fec0003800000 */
.L_x_35:
[----:B------:R-:W-:-:S07]  /*1cb0*/  IMAD R0, R11, 0x800000, R0 ;  /* 0x008000000b007824 */ /* 0x000fce00078e0200 */
.L_x_37:
[----:B------:R-:W-:Y:S05]  /*1cc0*/  BSYNC.RECONVERGENT B2 ;  /* 0x0000000000027941 */ /* 0x000fea0003800200 */
.L_x_34:
[----:B------:R-:W-:Y:S05]  /*1cd0*/  BRA `(.L_x_38) ;  /* 0x0000000000207947 */ /* 0x000fea0003800000 */
.L_x_33:
[----:B------:R-:W-:-:S04]  /*1ce0*/  LOP3.LUT R0, R10, 0x80000000, R3, 0x48, !PT ;  /* 0x800000000a007812 */ /* 0x000fc800078e4803 */
[----:B------:R-:W-:Y:S01]  /*1cf0*/  LOP3.LUT R0, R0, 0x7f800000, RZ, 0xfc, !PT ;  /* 0x7f80000000007812 */ /* 0x000fe200078efcff */
[----:B------:R-:W-:Y:S06]  /*1d00*/  BRA `(.L_x_38) ;  /* 0x0000000000147947 */ /* 0x000fec0003800000 */
.L_x_32:
[----:B------:R-:W-:Y:S01]  /*1d10*/  LOP3.LUT R0, R10, 0x80000000, R3, 0x48, !PT ;  /* 0x800000000a007812 */ /* 0x000fe200078e4803 */
[----:B------:R-:W-:Y:S06]  /*1d20*/  BRA `(.L_x_38) ;  /* 0x00000000000c7947 */ /* 0x000fec0003800000 */
.L_x_31:
[----:B------:R-:W0:Y:S01]  /*1d30*/  MUFU.RSQ R0, -QNAN ;  /* 0xffc0000000007908 */ /* 0x000e220000001400 */
[----:B------:R-:W-:Y:S05]  /*1d40*/  BRA `(.L_x_38) ;  /* 0x0000000000047947 */ /* 0x000fea0003800000 */
.L_x_30:
[----:B------:R-:W-:-:S07]  /*1d50*/  FADD.FTZ R0, R3, R0 ;  /* 0x0000000003007221 */ /* 0x000fce0000010000 */
.L_x_38:
[----:B------:R-:W-:Y:S05]  /*1d60*/  BSYNC.RECONVERGENT B1 ;  /* 0x0000000000017941 */ /* 0x000fea0003800200 */
.L_x_28:
[----:B------:R-:W-:-:S04]  /*1d70*/  IMAD.MOV.U32 R3, RZ, RZ, 0x0 ;  /* 0x00000000ff037424 */ /* 0x000fc800078e00ff */
[----:B0-----:R-:W-:Y:S05]  /*1d80*/  RET.REL.NODEC R2 `(_Z26semantic_clustering_kernelP10SDRPatternP15SemanticClusterii) ;  /* 0xffffffe0029c7950 */ /* 0x001fea0003c3ffff */
.L_x_39:
        /* <DEDUP_REMOVED lines=15> */
.L_x_234:


//--------------------- .text._Z24episodic_encoding_kernelP14EpisodicMemoryP10SDRPatterniff --------------------------
	.section	.text._Z24episodic_encoding_kernelP14EpisodicMemoryP10SDRPatterniff,"ax",@progbits
	.align	128
        .global         _Z24episodic_encoding_kernelP14EpisodicMemoryP10SDRPatterniff
        .type           _Z24episodic_encoding_kernelP14EpisodicMemoryP10SDRPatterniff,@function
        .size           _Z24episodic_encoding_kernelP14EpisodicMemoryP10SDRPatterniff,(.L_x_243 - _Z24episodic_encoding_kernelP14EpisodicMemoryP10SDRPatterniff)
        .other          _Z24episodic_encoding_kernelP14EpisodicMemoryP10SDRPatterniff,@"STO_CUDA_ENTRY STV_DEFAULT"
_Z24episodic_encoding_kernelP14EpisodicMemoryP10SDRPatterniff:
.text._Z24episodic_encoding_kernelP14EpisodicMemoryP10SDRPatterniff:
[----:B------:R-:W-:Y:S01]  /*0000*/  LDC R1, c[0x0][0x37c] ;  /* 0x0000df00ff017b82 */ /* 0x000fe20000000800 */
[----:B------:R-:W0:Y:S07]  /*0010*/  S2R R0, SR_TID.X ;  /* 0x0000000000007919 */ /* 0x000e2e0000002100 */
[----:B------:R-:W1:Y:S01]  /*0020*/  S2UR UR4, SR_CTAID.X ;  /* 0x00000000000479c3 */ /* 0x000e620000002500 */
[----:B------:R-:W1:Y:S02]  /*0030*/  LDCU UR5, c[0x0][0x360] ;  /* 0x00006c00ff0577ac */ /* 0x000e640008000800 */
[----:B-1----:R-:W-:Y:S01]  /*0040*/  UIMAD UR4, UR4, UR5, URZ ;  /* 0x00000005040472a4 */ /* 0x002fe2000f8e02ff */
[----:B0-----:R-:W-:-:S05]  /*0050*/  IMAD.MOV R0, RZ, RZ, -R0 ;  /* 0x000000ffff007224 */ /* 0x001fca00078e0a00 */
[----:B------:R-:W-:-:S13]  /*0060*/  ISETP.NE.AND P0, PT, R0, UR4, PT ;  /* 0x0000000400007c0c */ /* 0x000fda000bf05270 */
[----:B------:R-:W-:Y:S05]  /*0070*/  @P0 EXIT ;  /* 0x000000000000094d */ /* 0x000fea0003800000 */
[----:B------:R-:W0:Y:S01]  /*0080*/  LDC.64 R6, c[0x0][0x390] ;  /* 0x0000e400ff067b82 */ /* 0x000e220000000a00 */
[----:B------:R-:W1:Y:S07]  /*0090*/  LDCU.64 UR6, c[0x0][0x358] ;  /* 0x00006b00ff0677ac */ /* 0x000e6e0008000a00 */
[----:B------:R-:W1:Y:S08]  /*00a0*/  LDC.64 R2, c[0x0][0x380] ;  /* 0x0000e000ff027b82 */ /* 0x000e700000000a00 */
[----:B------:R-:W2:Y:S01]  /*00b0*/  LDC R5, c[0x0][0x398] ;  /* 0x0000e600ff057b82 */ /* 0x000ea20000000800 */
[----:B0-----:R-:W-:-:S02]  /*00c0*/  ISETP.GE.AND P0, PT, R6, 0x1, PT ;  /* 0x000000010600780c */ /* 0x001fc40003f06270 */
[----:B------:R-:W-:Y:S01]  /*00d0*/  VIMNMX R9, PT, PT, R6, 0x32, PT ;  /* 0x0000003206097848 */ /* 0x000fe20003fe0100 */
[----:B-1----:R0:W-:Y:S04]  /*00e0*/  STG.E desc[UR6][R2.64], R7 ;  /* 0x0000000702007986 */ /* 0x0021e8000c101906 */
[----:B------:R0:W-:Y:S04]  /*00f0*/  STG.E desc[UR6][R2.64+0x4], RZ ;  /* 0x000004ff02007986 */ /* 0x0001e8000c101906 */
[----:B------:R0:W-:Y:S04]  /*0100*/  STG.E desc[UR6][R2.64+0xd8], RZ ;  /* 0x0000d8ff02007986 */ /* 0x0001e8000c101906 */
[----:B------:R0:W-:Y:S04]  /*0110*/  STG.E desc[UR6][R2.64+0xdc], RZ ;  /* 0x0000dcff02007986 */ /* 0x0001e8000c101906 */
[----:B--2---:R0:W-:Y:S04]  /*0120*/  STG.E desc[UR6][R2.64+0xd4], R5 ;  /* 0x0000d40502007986 */ /* 0x0041e8000c101906 */
[----:B------:R0:W-:Y:S01]  /*0130*/  STG.E desc[UR6][R2.64+0x8], R9 ;  /* 0x0000080902007986 */ /* 0x0001e2000c101906 */
[----:B------:R-:W-:Y:S05]  /*0140*/  @!P0 BRA `(.L_x_40) ;  /* 0x00000004009c8947 */ /* 0x000fea0003800000 */
[----:B------:R-:W-:Y:S01]  /*0150*/  ISETP.GE.U32.AND P1, PT, R6, 0x10, PT ;  /* 0x000000100600780c */ /* 0x000fe20003f26070 */
[----:B------:R-:W-:Y:S01]  /*0160*/  IMAD.MOV.U32 R0, RZ, RZ, RZ ;  /* 0x000000ffff007224 */ /* 0x000fe200078e00ff */
[----:B------:R-:W-:-:S04]  /*0170*/  LOP3.LUT R8, R9, 0xf, RZ, 0xc0, !PT ;  /* 0x0000000f09087812 */ /* 0x000fc800078ec0ff */
[----:B------:R-:W-:-:S07]  /*0180*/  ISETP.NE.AND P0, PT, R8, RZ, PT ;  /* 0x000000ff0800720c */ /* 0x000fce0003f05270 */
[----:B------:R-:W-:Y:S06]  /*0190*/  @!P1 BRA `(.L_x_41) ;  /* 0x0000000000b49947 */ /* 0x000fec0003800000 */
[----:B------:R-:W1:Y:S01]  /*01a0*/  LDCU.64 UR4, c[0x0][0x380] ;  /* 0x00007000ff0477ac */ /* 0x000e620008000a00 */
[----:B------:R-:W-:Y:S01]  /*01b0*/  HFMA2 R11, -RZ, RZ, 0, 0 ;  /* 0x00000000ff0b7431 */ /* 0x000fe200000001ff */
[----:B------:R-:W-:Y:S01]  /*01c0*/  LOP3.LUT R0, R9, 0x30, RZ, 0xc0, !PT ;  /* 0x0000003009007812 */ /* 0x000fe200078ec0ff */
[----:B-1----:R-:W-:-:S04]  /*01d0*/  UIADD3 UR4, UP0, UPT, UR4, 0x24, URZ ;  /* 0x0000002404047890 */ /* 0x002fc8000ff1e0ff */
[----:B------:R-:W-:Y:S02]  /*01e0*/  UIADD3.X UR5, UPT, UPT, URZ, UR5, URZ, UP0, !UPT ;  /* 0x00000005ff057290 */ /* 0x000fe400087fe4ff */
[----:B------:R-:W-:-:S04]  /*01f0*/  IMAD.U32 R4, RZ, RZ, UR4 ;  /* 0x00000004ff047e24 */ /* 0x000fc8000f8e00ff */
[----:B------:R-:W-:-:S07]  /*0200*/  IMAD.U32 R23, RZ, RZ, UR5 ;  /* 0x00000005ff177e24 */ /* 0x000fce000f8e00ff */
.L_x_42:
[----:B-1----:R-:W-:Y:S01]  /*0210*/  MOV R6, R4 ;  /* 0x0000000400067202 */ /* 0x002fe20000000f00 */
[----:B0-----:R-:W-:Y:S01]  /*0220*/  IMAD.MOV.U32 R7, RZ, RZ, R23 ;  /* 0x000000ffff077224 */ /* 0x001fe200078e0017 */
[C---:B------:R-:W-:Y:S01]  /*0230*/  IADD3 R15, PT, PT, R11.reuse, 0x2, RZ ;  /* 0x000000020b0f7810 */ /* 0x040fe20007ffe0ff */
[C---:B------:R-:W-:Y:S01]  /*0240*/  VIADD R13, R11.reuse, 0x1 ;  /* 0x000000010b0d7836 */ /* 0x040fe20000000000 */
[C---:B------:R-:W-:Y:S01]  /*0250*/  IADD3 R21, PT, PT, R11.reuse, 0x5, RZ ;  /* 0x000000050b157810 */ /* 0x040fe20007ffe0ff */
[C---:B------:R-:W-:Y:S01]  /*0260*/  VIADD R17, R11.reuse, 0x3 ;  /* 0x000000030b117836 */ /* 0x040fe20000000000 */
[C---:B------:R-:W-:Y:S01]  /*0270*/  IADD3 R27, PT, PT, R11.reuse, 0x8, RZ ;  /* 0x000000080b1b7810 */ /* 0x040fe20007ffe0ff */
[C---:B------:R-:W-:Y:S01]  /*0280*/  VIADD R19, R11.reuse, 0x4 ;  /* 0x000000040b137836 */ /* 0x040fe20000000000 */
[----:B------:R0:W-:Y:S01]  /*0290*/  STG.E desc[UR6][R6.64+-0x14], R13 ;  /* 0xffffec0d06007986 */ /* 0x0001e2000c101906 */
[C---:B------:R-:W-:Y:S02]  /*02a0*/  VIADD R23, R11.reuse, 0x6 ;  /* 0x000000060b177836 */ /* 0x040fe40000000000 */
[C---:B------:R-:W-:Y:S01]  /*02b0*/  VIADD R25, R11.reuse, 0x7 ;  /* 0x000000070b197836 */ /* 0x040fe20000000000 */
[----:B------:R1:W-:Y:S01]  /*02c0*/  STG.E desc[UR6][R6.64+-0x10], R15 ;  /* 0xfffff00f06007986 */ /* 0x0003e2000c101906 */
[----:B------:R-:W-:-:S02]  /*02d0*/  VIADD R29, R11, 0x9 ;  /* 0x000000090b1d7836 */ /* 0x000fc40000000000 */
[C---:B------:R-:W-:Y:S01]  /*02e0*/  VIADD R4, R11.reuse, 0xa ;  /* 0x0000000a0b047836 */ /* 0x040fe20000000000 */
[----:B------:R2:W-:Y:S04]  /*02f0*/  STG.E desc[UR6][R6.64+-0xc], R17 ;  /* 0xfffff41106007986 */ /* 0x0005e8000c101906 */
[----:B------:R3:W-:Y:S01]  /*0300*/  STG.E desc[UR6][R6.64+-0x8], R19 ;  /* 0xfffff81306007986 */ /* 0x0007e2000c101906 */
[----:B0-----:R-:W-:-:S03]  /*0310*/  IADD3 R13, PT, PT, R11, 0xb, RZ ;  /* 0x0000000b0b0d7810 */ /* 0x001fc60007ffe0ff */
[----:B------:R0:W-:Y:S01]  /*0320*/  STG.E desc[UR6][R6.64+-0x4], R21 ;  /* 0xfffffc1506007986 */ /* 0x0001e2000c101906 */
[C---:B-1----:R-:W-:Y:S02]  /*0330*/  VIADD R15, R11.reuse, 0xc ;  /* 0x0000000c0b0f7836 */ /* 0x042fe40000000000 */
[C---:B--2---:R-:W-:Y:S01]  /*0340*/  VIADD R17, R11.reuse, 0xd ;  /* 0x0000000d0b117836 */ /* 0x044fe20000000000 */
[----:B------:R1:W-:Y:S01]  /*0350*/  STG.E desc[UR6][R6.64+-0x18], R11 ;  /* 0xffffe80b06007986 */ /* 0x0003e2000c101906 */
[----:B---3--:R-:W-:-:S03]  /*0360*/  IADD3 R19, PT, PT, R11, 0xe, RZ ;  /* 0x0000000e0b137810 */ /* 0x008fc60007ffe0ff */
[----:B------:R2:W-:Y:S01]  /*0370*/  STG.E desc[UR6][R6.64+0x10], R4 ;  /* 0x0000100406007986 */ /* 0x0005e2000c101906 */
[----:B0-----:R-:W-:-:S03]  /*0380*/  VIADD R21, R11, 0xf ;  /* 0x0000000f0b157836 */ /* 0x001fc60000000000 */
[----:B------:R0:W-:Y:S01]  /*0390*/  STG.E desc[UR6][R6.64], R23 ;  /* 0x0000001706007986 */ /* 0x0001e2000c101906 */
[----:B-1----:R-:W-:-:S03]  /*03a0*/  VIADD R11, R11, 0x10 ;  /* 0x000000100b0b7836 */ /* 0x002fc60000000000 */
[----:B------:R1:W-:Y:S01]  /*03b0*/  STG.E desc[UR6][R6.64+0x4], R25 ;  /* 0x0000041906007986 */ /* 0x0003e2000c101906 */
[----:B--2---:R-:W-:-:S03]  /*03c0*/  IADD3 R4, P2, PT, R6, 0x40, RZ ;  /* 0x0000004006047810 */ /* 0x004fc60007f5e0ff */
[----:B------:R1:W-:Y:S01]  /*03d0*/  STG.E desc[UR6][R6.64+0x8], R27 ;  /* 0x0000081b06007986 */ /* 0x0003e2000c101906 */
[----:B------:R-:W-:Y:S02]  /*03e0*/  ISETP.NE.AND P1, PT, R11, R0, PT ;  /* 0x000000000b00720c */ /* 0x000fe40003f25270 */
[----:B0-----:R-:W-:Y:S01]  /*03f0*/  IADD3.X R23, PT, PT, RZ, R7, RZ, P2, !PT ;  /* 0x00000007ff177210 */ /* 0x001fe200017fe4ff */
[----:B------:R1:W-:Y:S04]  /*0400*/  STG.E desc[UR6][R6.64+0xc], R29 ;  /* 0x00000c1d06007986 */ /* 0x0003e8000c101906 */
[----:B------:R1:W-:Y:S04]  /*0410*/  STG.E desc[UR6][R6.64+0x14], R13 ;  /* 0x0000140d06007986 */ /* 0x0003e8000c101906 */
[----:B------:R1:W-:Y:S04]  /*0420*/  STG.E desc[UR6][R6.64+0x18], R15 ;  /* 0x0000180f06007986 */ /* 0x0003e8000c101906 */
[----:B------:R1:W-:Y:S04]  /*0430*/  STG.E desc[UR6][R6.64+0x1c], R17 ;  /* 0x00001c1106007986 */ /* 0x0003e8000c101906 */
[----:B------:R1:W-:Y:S04]  /*0440*/  STG.E desc[UR6][R6.64+0x20], R19 ;  /* 0x0000201306007986 */ /* 0x0003e8000c101906 */
[----:B------:R1:W-:Y:S01]  /*0450*/  STG.E desc[UR6][R6.64+0x24], R21 ;  /* 0x0000241506007986 */ /* 0x0003e2000c101906 */
[----:B------:R-:W-:Y:S05]  /*0460*/  @P1 BRA `(.L_x_42) ;  /* 0xfffffffc00681947 */ /* 0x000fea000383ffff */
.L_x_41:
[----:B------:R-:W-:Y:S05]  /*0470*/  @!P0 BRA `(.L_x_40) ;  /* 0x0000000000d08947 */ /* 0x000fea0003800000 */
[----:B------:R-:W-:Y:S02]  /*0480*/  ISETP.GE.U32.AND P0, PT, R8, 0x8, PT ;  /* 0x000000080800780c */ /* 0x000fe40003f06070 */
[----:B------:R-:W-:-:S04]  /*0490*/  LOP3.LUT R4, R9, 0x7, RZ, 0xc0, !PT ;  /* 0x0000000709047812 */ /* 0x000fc800078ec0ff */
[----:B------:R-:W-:-:S07]  /*04a0*/  ISETP.NE.AND P1, PT, R4, RZ, PT ;  /* 0x000000ff0400720c */ /* 0x000fce0003f25270 */
[----:B------:R-:W-:Y:S06]  /*04b0*/  @!P0 BRA `(.L_x_43) ;  /* 0x0000000000488947 */ /* 0x000fec0003800000 */
[----:B01----:R-:W0:Y:S01]  /*04c0*/  LDC.64 R6, c[0x0][0x380] ;  /* 0x0000e000ff067b82 */ /* 0x003e220000000a00 */
[C---:B------:R-:W-:Y:S01]  /*04d0*/  VIADD R11, R0.reuse, 0x1 ;  /* 0x00000001000b7836 */ /* 0x040fe20000000000 */
[C---:B------:R-:W-:Y:S01]  /*04e0*/  IADD3 R15, PT, PT, R0.reuse, 0x3, RZ ;  /* 0x00000003000f7810 */ /* 0x040fe20007ffe0ff */
[C---:B------:R-:W-:Y:S01]  /*04f0*/  VIADD R13, R0.reuse, 0x2 ;  /* 0x00000002000d7836 */ /* 0x040fe20000000000 */
[C---:B------:R-:W-:Y:S01]  /*0500*/  IADD3 R21, PT, PT, R0.reuse, 0x6, RZ ;  /* 0x0000000600157810 */ /* 0x040fe20007ffe0ff */
[C---:B------:R-:W-:Y:S02]  /*0510*/  VIADD R17, R0.reuse, 0x4 ;  /* 0x0000000400117836 */ /* 0x040fe40000000000 */
[C---:B------:R-:W-:Y:S02]  /*0520*/  VIADD R19, R0.reuse, 0x5 ;  /* 0x0000000500137836 */ /* 0x040fe40000000000 */
[C---:B------:R-:W-:Y:S02]  /*0530*/  VIADD R23, R0.reuse, 0x7 ;  /* 0x0000000700177836 */ /* 0x040fe40000000000 */
[----:B0-----:R-:W-:-:S05]  /*0540*/  IMAD.WIDE.U32 R6, R0, 0x4, R6 ;  /* 0x0000000400067825 */ /* 0x001fca00078e0006 */
[----:B------:R-:W-:Y:S04]  /*0550*/  STG.E desc[UR6][R6.64+0x10], R11 ;  /* 0x0000100b06007986 */ /* 0x000fe8000c101906 */
[----:B------:R-:W-:Y:S04]  /*0560*/  STG.E desc[UR6][R6.64+0x14], R13 ;  /* 0x0000140d06007986 */ /* 0x000fe8000c101906 */
[----:B------:R-:W-:Y:S04]  /*0570*/  STG.E desc[UR6][R6.64+0x18], R15 ;  /* 0x0000180f06007986 */ /* 0x000fe8000c101906 */
[----:B------:R-:W-:Y:S04]  /*0580*/  STG.E desc[UR6][R6.64+0x1c], R17 ;  /* 0x00001c1106007986 */ /* 0x000fe8000c101906 */
[----:B------:R-:W-:Y:S04]  /*0590*/  STG.E desc[UR6][R6.64+0x20], R19 ;  /* 0x0000201306007986 */ /* 0x000fe8000c101906 */
[----:B------:R-:W-:Y:S04]  /*05a0*/  STG.E desc[UR6][R6.64+0x24], R21 ;  /* 0x0000241506007986 */ /* 0x000fe8000c101906 */
[----:B------:R-:W-:Y:S04]  /*05b0*/  STG.E desc[UR6][R6.64+0x28], R23 ;  /* 0x0000281706007986 */ /* 0x000fe8000c101906 */
[----:B------:R0:W-:Y:S02]  /*05c0*/  STG.E desc[UR6][R6.64+0xc], R0 ;  /* 0x00000c0006007986 */ /* 0x0001e4000c101906 */
[----:B0-----:R-:W-:-:S07]  /*05d0*/  VIADD R0, R0, 0x8 ;  /* 0x0000000800007836 */ /* 0x001fce0000000000 */
.L_x_43:
[----:B------:R-:W-:Y:S05]  /*05e0*/  @!P1 BRA `(.L_x_40) ;  /* 0x0000000000749947 */ /* 0x000fea0003800000 */
[----:B------:R-:W-:Y:S02]  /*05f0*/  ISETP.GE.U32.AND P0, PT, R4, 0x4, PT ;  /* 0x000000040400780c */ /* 0x000fe40003f06070 */
[----:B0-----:R-:W-:-:S04]  /*0600*/  LOP3.LUT R9, R9, 0x3, RZ, 0xc0, !PT ;  /* 0x0000000309097812 */ /* 0x001fc800078ec0ff */
[----:B------:R-:W-:-:S07]  /*0610*/  ISETP.NE.AND P1, PT, R9, RZ, PT ;  /* 0x000000ff0900720c */ /* 0x000fce0003f25270 */
[----:B------:R-:W-:Y:S06]  /*0620*/  @!P0 BRA `(.L_x_44) ;  /* 0x0000000000288947 */ /* 0x000fec0003800000 */
[----:B-1----:R-:W0:Y:S01]  /*0630*/  LDC.64 R6, c[0x0][0x380] ;  /* 0x0000e000ff067b82 */ /* 0x002e220000000a00 */
[C---:B------:R-:W-:Y:S01]  /*0640*/  IADD3 R11, PT, PT, R0.reuse, 0x1, RZ ;  /* 0x00000001000b7810 */ /* 0x040fe20007ffe0ff */
[C---:B------:R-:W-:Y:S02]  /*0650*/  VIADD R13, R0.reuse, 0x2 ;  /* 0x00000002000d7836 */ /* 0x040fe40000000000 */
[C---:B------:R-:W-:Y:S02]  /*0660*/  VIADD R15, R0.reuse, 0x3 ;  /* 0x00000003000f7836 */ /* 0x040fe40000000000 */
[----:B0-----:R-:W-:-:S05]  /*0670*/  IMAD.WIDE.U32 R6, R0, 0x4, R6 ;  /* 0x0000000400067825 */ /* 0x001fca00078e0006 */
[----:B------:R-:W-:Y:S04]  /*0680*/  STG.E desc[UR6][R6.64+0x10], R11 ;  /* 0x0000100b06007986 */ /* 0x000fe8000c101906 */
[----:B------:R-:W-:Y:S04]  /*0690*/  STG.E desc[UR6][R6.64+0x14], R13 ;  /* 0x0000140d06007986 */ /* 0x000fe8000c101906 */
[----:B------:R-:W-:Y:S04]  /*06a0*/  STG.E desc[UR6][R6.64+0x18], R15 ;  /* 0x0000180f06007986 */ /* 0x000fe8000c101906 */
[----:B------:R0:W-:Y:S02]  /*06b0*/  STG.E desc[UR6][R6.64+0xc], R0 ;  /* 0x00000c0006007986 */ /* 0x0001e4000c101906 */
[----:B0-----:R-:W-:-:S07]  /*06c0*/  IADD3 R0, PT, PT, R0, 0x4, RZ ;  /* 0x0000000400007810 */ /* 0x001fce0007ffe0ff */
.L_x_44:
[----:B------:R-:W-:Y:S05]  /*06d0*/  @!P1 BRA `(.L_x_40) ;  /* 0x0000000000389947 */ /* 0x000fea0003800000 */
[----:B-1----:R-:W0:Y:S01]  /*06e0*/  LDC.64 R6, c[0x0][0x380] ;  /* 0x0000e000ff067b82 */ /* 0x002e220000000a00 */
[----:B------:R-:W-:Y:S02]  /*06f0*/  IMAD.MOV R9, RZ, RZ, -R9 ;  /* 0x000000ffff097224 */ /* 0x000fe400078e0a09 */
[----:B0-----:R-:W-:-:S03]  /*0700*/  IMAD.WIDE.U32 R6, R0, 0x4, R6 ;  /* 0x0000000400067825 */ /* 0x001fc600078e0006 */
[----:B------:R-:W-:-:S05]  /*0710*/  IADD3 R4, P0, PT, R6, 0xc, RZ ;  /* 0x0000000c06047810 */ /* 0x000fca0007f1e0ff */
[----:B------:R-:W-:-:S08]  /*0720*/  IMAD.X R11, RZ, RZ, R7, P0 ;  /* 0x000000ffff0b7224 */ /* 0x000fd000000e0607 */
.L_x_45:
[----:B------:R-:W-:Y:S01]  /*0730*/  VIADD R9, R9, 0x1 ;  /* 0x0000000109097836 */ /* 0x000fe20000000000 */
[----:B------:R-:W-:Y:S01]  /*0740*/  MOV R6, R4 ;  /* 0x0000000400067202 */ /* 0x000fe20000000f00 */
[--C-:B------:R-:W-:Y:S01]  /*0750*/  IMAD.MOV.U32 R7, RZ, RZ, R11.reuse ;  /* 0x000000ffff077224 */ /* 0x100fe200078e000b */
[----:B------:R-:W-:Y:S02]  /*0760*/  IADD3 R4, P1, PT, R4, 0x4, RZ ;  /* 0x0000000404047810 */ /* 0x000fe40007f3e0ff */
[----:B------:R-:W-:Y:S02]  /*0770*/  ISETP.NE.AND P0, PT, R9, RZ, PT ;  /* 0x000000ff0900720c */ /* 0x000fe40003f05270 */
[----:B------:R0:W-:Y:S01]  /*0780*/  STG.E desc[UR6][R6.64], R0 ;  /* 0x0000000006007986 */ /* 0x0001e2000c101906 */
[----:B------:R-:W-:Y:S01]  /*0790*/  IMAD.X R11, RZ, RZ, R11, P1 ;  /* 0x000000ffff0b7224 */ /* 0x000fe200008e060b */
[----:B0-----:R-:W-:-:S09]  /*07a0*/  IADD3 R0, PT, PT, R0, 0x1, RZ ;  /* 0x0000000100007810 */ /* 0x001fd20007ffe0ff */
[----:B------:R-:W-:Y:S05]  /*07b0*/  @P0 BRA `(.L_x_45) ;  /* 0xfffffffc00dc0947 */ /* 0x000fea000383ffff */
.L_x_40:
[----:B------:R-:W-:-:S13]  /*07c0*/  FSETP.GT.AND P0, PT, R5, 0.69999998807907104492, PT ;  /* 0x3f3333330500780b */ /* 0x000fda0003f04000 */
[----:B01----:R-:W-:Y:S01]  /*07d0*/  @P0 IMAD.MOV.U32 R7, RZ, RZ, 0x49534f50 ;  /* 0x49534f50ff070424 */ /* 0x003fe200078e00ff */
[----:B------:R-:W-:Y:S01]  /*07e0*/  @P0 MOV R9, 0x45564954 ;  /* 0x4556495400090802 */ /* 0x000fe20000000f00 */
[----:B------:R0:W-:Y:S04]  /*07f0*/  @P0 STG.E.U8 desc[UR6][R2.64+0xe8], RZ ;  /* 0x0000e8ff02000986 */ /* 0x0001e8000c101106 */
[----:B------:R0:W-:Y:S04]  /*0800*/  @P0 STG.E desc[UR6][R2.64+0xe0], R7 ;  /* 0x0000e00702000986 */ /* 0x0001e8000c101906 */
[----:B------:R0:W-:Y:S01]  /*0810*/  @P0 STG.E desc[UR6][R2.64+0xe4], R9 ;  /* 0x0000e40902000986 */ /* 0x0001e2000c101906 */
[----:B------:R-:W-:Y:S05]  /*0820*/  @P0 EXIT ;  /* 0x000000000000094d */ /* 0x000fea0003800000 */
[----:B------:R-:W-:-:S13]  /*0830*/  FSETP.GEU.AND P0, PT, R5, 0.30000001192092895508, PT ;  /* 0x3e99999a0500780b */ /* 0x000fda0003f0e000 */
[----:B------:R-:W-:Y:S01]  /*0840*/  @!P0 IMAD.MOV.U32 R5, RZ, RZ, 0x4147454e ;  /* 0x4147454eff058424 */ /* 0x000fe200078e00ff */
[----:B0-----:R-:W-:Y:S01]  /*0850*/  @!P0 MOV R7, 0x45564954 ;  /* 0x4556495400078802 */ /* 0x001fe20000000f00 */
[----:B------:R0:W-:Y:S04]  /*0860*/  @!P0 STG.E.U8 desc[UR6][R2.64+0xe8], RZ ;  /* 0x0000e8ff02008986 */ /* 0x0001e8000c101106 */
[----:B------:R0:W-:Y:S04]  /*0870*/  @!P0 STG.E desc[UR6][R2.64+0xe0], R5 ;  /* 0x0000e00502008986 */ /* 0x0001e8000c101906 */
[----:B------:R0:W-:Y:S01]  /*0880*/  @!P0 STG.E desc[UR6][R2.64+0xe4], R7 ;  /* 0x0000e40702008986 */ /* 0x0001e2000c101906 */
[----:B------:R-:W-:Y:S05]  /*0890*/  @!P0 EXIT ;  /* 0x000000000000894d */ /* 0x000fea0003800000 */
[----:B0-----:R-:W-:Y:S02]  /*08a0*/  HFMA2 R7, -RZ, RZ, 4.5299530029296875e-06, 2.66015625 ;  /* 0x004c4152ff077431 */ /* 0x001fe400000001ff */
[----:B------:R-:W-:-:S05]  /*08b0*/  IMAD.MOV.U32 R5, RZ, RZ, 0x5455454e ;  /* 0x5455454eff057424 */ /* 0x000fca00078e00ff */
[----:B------:R-:W-:Y:S04]  /*08c0*/  STG.E desc[UR6][R2.64+0xe0], R5 ;  /* 0x0000e00502007986 */ /* 0x000fe8000c101906 */
[----:B------:R-:W-:Y:S01]  /*08d0*/  STG.E desc[UR6][R2.64+0xe4], R7 ;  /* 0x0000e40702007986 */ /* 0x000fe2000c101906 */
[----:B------:R-:W-:Y:S05]  /*08e0*/  EXIT ;  /* 0x000000000000794d */ /* 0x000fea0003800000 */
.L_x_46:
        /* <DEDUP_REMOVED lines=9> */
.L_x_243:


//--------------------- .text._Z27memory_consolidation_kernelP19ConsolidationBufferP10SDRPatternP9LayerDataPfifi --------------------------
	.section	.text._Z27memory_consolidation_kernelP19ConsolidationBufferP10SDRPatternP9LayerDataPfifi,"ax",@progbits
	.align	128
        .global         _Z27memory_consolidation_kernelP19ConsolidationBufferP10SDRPatternP9LayerDataPfifi
        .type           _Z27memory_consolidation_kernelP19ConsolidationBufferP10SDRPatternP9LayerDataPfifi,@function
        .size           _Z27memory_consolidation_kernelP19ConsolidationBufferP10SDRPatternP9LayerDataPfifi,(.L_x_235 - _Z27memory_consolidation_kernelP19ConsolidationBufferP10SDRPatternP9LayerDataPfifi)
        .other          _Z27memory_consolidation_kernelP19ConsolidationBufferP10SDRPatternP9LayerDataPfifi,@"STO_CUDA_ENTRY STV_DEFAULT"
_Z27memory_consolidation_kernelP19ConsolidationBufferP10SDRPatternP9LayerDataPfifi:
.text._Z27memory_consolidation_kernelP19ConsolidationBufferP10SDRPatternP9LayerDataPfifi:
        /* <DEDUP_REMOVED lines=9> */
[----:B------:R-:W0:Y:S02]  /*0090*/  LDCU.64 UR4, c[0x0][0x358] ;  /* 0x00006b00ff0477ac */ /* 0x000e240008000a00 */
[----:B0-----:R-:W2:Y:S02]  /*00a0*/  LDG.E R2, desc[UR4][R2.64+0x6400] ;  /* 0x0064000402027981 */ /* 0x001ea4000c1e1900 */
[----:B--2---:R-:W-:-:S13]  /*00b0*/  ISETP.GE.AND P0, PT, R2, 0x1, PT ;  /* 0x000000010200780c */ /* 0x004fda0003f06270 */
[----:B------:R-:W-:Y:S05]  /*00c0*/  @!P0 BRA `(.L_x_47) ;  /* 0x0000000400808947 */ /* 0x000fea0003800000 */
[----:B------:R-:W0:Y:S01]  /*00d0*/  LDC.64 R4, c[0x0][0x398] ;  /* 0x0000e600ff047b82 */ /* 0x000e220000000a00 */
[----:B------:R-:W-:Y:S01]  /*00e0*/  BSSY B2, `(.L_x_47) ;  /* 0x000005e000027945 */ /* 0x000fe20003800000 */
[----:B------:R-:W-:Y:S02]  /*00f0*/  IMAD.MOV.U32 R13, RZ, RZ, RZ ;  /* 0x000000ffff0d7224 */ /* 0x000fe400078e00ff */
[----:B0-----:R-:W-:-:S07]  /*0100*/  IMAD.WIDE R4, R0, 0x4, R4 ;  /* 0x0000000400047825 */ /* 0x001fce00078e0204 */
.L_x_61:
[----:B0-2---:R-:W0:Y:S02]  /*0110*/  LDC.64 R6, c[0x0][0x380] ;  /* 0x0000e000ff067b82 */ /* 0x005e240000000a00 */
[----:B0-----:R-:W-:-:S05]  /*0120*/  IMAD.WIDE.U32 R6, R13, 0x100, R6 ;  /* 0x000001000d067825 */ /* 0x001fca00078e0006 */
[----:B------:R-:W2:Y:S01]  /*0130*/  LDG.E R3, desc[UR4][R6.64+0xd8] ;  /* 0x0000d80406037981 */ /* 0x000ea2000c1e1900 */
[----:B------:R-:W-:Y:S05]  /*0140*/  YIELD ;  /* 0x0000000000007946 */ /* 0x000fea0003800000 */
[----:B------:R-:W-:Y:S01]  /*0150*/  BSSY B3, `(.L_x_48) ;  /* 0x0000053000037945 */ /* 0x000fe20003800000 */
[----:B--2---:R-:W-:-:S13]  /*0160*/  FSETP.GEU.AND P0, PT, R3, 1, PT ;  /* 0x3f8000000300780b */ /* 0x004fda0003f0e000 */
[----:B------:R-:W-:Y:S05]  /*0170*/  @P0 BRA `(.L_x_49) ;  /* 0x0000000400400947 */ /* 0x000fea0003800000 */
[----:B------:R-:W2:Y:S01]  /*0180*/  LDG.E R2, desc[UR4][R6.64+0x8] ;  /* 0x0000080406027981 */ /* 0x000ea2000c1e1900 */
[----:B------:R-:W0:Y:S03]  /*0190*/  LDCU UR6, c[0x0][0x3a4] ;  /* 0x00007480ff0677ac */ /* 0x000e260008000800 */
[----:B------:R-:W0:Y:S01]  /*01a0*/  LDG.E R12, desc[UR4][R6.64+0xd4] ;  /* 0x0000d404060c7981 */ /* 0x000e22000c1e1900 */
[----:B------:R-:W-:Y:S01]  /*01b0*/  BSSY B4, `(.L_x_50) ;  /* 0x0000046000047945 */ /* 0x000fe20003800000 */
[----:B--2---:R-:W-:Y:S01]  /*01c0*/  ISETP.GE.AND P0, PT, R2, 0x1, PT ;  /* 0x000000010200780c */ /* 0x004fe20003f06270 */
[----:B0-----:R-:W-:-:S12]  /*01d0*/  FMUL R12, R12, UR6 ;  /* 0x000000060c0c7c20 */ /* 0x001fd80008400000 */
[----:B------:R-:W-:Y:S05]  /*01e0*/  @!P0 BRA `(.L_x_51) ;  /* 0x0000000400088947 */ /* 0x000fea0003800000 */
[----:B------:R-:W-:Y:S02]  /*01f0*/  IMAD.MOV.U32 R8, RZ, RZ, R2 ;  /* 0x000000ffff087224 */ /* 0x000fe400078e0002 */
[----:B------:R-:W-:-:S07]  /*0200*/  IMAD.MOV.U32 R21, RZ, RZ, RZ ;  /* 0x000000ffff157224 */ /* 0x000fce00078e00ff */
.L_x_60:
[----:B-1----:R-:W-:-:S05]  /*0210*/  IMAD.WIDE.U32 R2, R21, 0x4, R6 ;  /* 0x0000000415027825 */ /* 0x002fca00078e0006 */
[----:B------:R-:W2:Y:S01]  /*0220*/  LDG.E R9, desc[UR4][R2.64+0xc] ;  /* 0x00000c0402097981 */ /* 0x000ea2000c1e1900 */
[----:B------:R-:W-:Y:S01]  /*0230*/  BSSY B5, `(.L_x_52) ;  /* 0x000003a000057945 */ /* 0x000fe20003800000 */
[----:B--2---:R-:W-:-:S13]  /*0240*/  ISETP.GT.AND P0, PT, R9, 0x3e7, PT ;  /* 0x000003e70900780c */ /* 0x004fda0003f04270 */
[----:B0-----:R-:W-:Y:S05]  /*0250*/  @P0 BRA `(.L_x_53) ;  /* 0x0000000000dc0947 */ /* 0x001fea0003800000 */
[----:B------:R-:W0:Y:S02]  /*0260*/  LDC.64 R2, c[0x0][0x388] ;  /* 0x0000e200ff027b82 */ /* 0x000e240000000a00 */
[----:B0-----:R-:W-:-:S05]  /*0270*/  IMAD.WIDE R2, R9, 0x970, R2 ;  /* 0x0000097009027825 */ /* 0x001fca00078e0202 */
[----:B------:R-:W2:Y:S02]  /*0280*/  LDG.E R9, desc[UR4][R2.64+0x4] ;  /* 0x0000040402097981 */ /* 0x000ea4000c1e1900 */
[----:B--2---:R-:W-:-:S13]  /*0290*/  ISETP.GE.AND P0, PT, R9, 0x1, PT ;  /* 0x000000010900780c */ /* 0x004fda0003f06270 */
[----:B------:R-:W-:Y:S05]  /*02a0*/  @!P0 BRA `(.L_x_53) ;  /* 0x0000000000c88947 */ /* 0x000fea0003800000 */
[----:B------:R-:W-:Y:S01]  /*02b0*/  BSSY B6, `(.L_x_54) ;  /* 0x0000030000067945 */ /* 0x000fe20003800000 */
[----:B------:R-:W-:Y:S01]  /*02c0*/  MOV R14, R9 ;  /* 0x00000009000e7202 */ /* 0x000fe20000000f00 */
[----:B------:R-:W-:-:S07]  /*02d0*/  IMAD.MOV.U32 R15, RZ, RZ, RZ ;  /* 0x000000ffff0f7224 */ /* 0x000fce00078e00ff */
.L_x_59:
[----:B------:R-:W-:-:S06]  /*02e0*/  IMAD.WIDE.U32 R8, R15, 0x4, R2 ;  /* 0x000000040f087825 */ /* 0x000fcc00078e0002 */
[----:B------:R-:W2:Y:S01]  /*02f0*/  LDG.E R9, desc[UR4][R8.64+0xc] ;  /* 0x00000c0408097981 */ /* 0x000ea2000c1e1900 */
[----:B------:R-:W-:Y:S05]  /*0300*/  YIELD ;  /* 0x0000000000007946 */ /* 0x000fea0003800000 */
[----:B------:R-:W-:Y:S01]  /*0310*/  BSSY.RECONVERGENT B7, `(.L_x_55) ;  /* 0x0000026000077945 */ /* 0x000fe20003800200 */
[----:B--2---:R-:W-:-:S13]  /*0320*/  ISETP.NE.AND P0, PT, R9, R0, PT ;  /* 0x000000000900720c */ /* 0x004fda0003f05270 */
[----:B-1----:R-:W-:Y:S05]  /*0330*/  @P0 BRA `(.L_x_56) ;  /* 0x00000000008c0947 */ /* 0x002fea0003800000 */
[----:B------:R-:W2:Y:S01]  /*0340*/  LDG.E R8, desc[UR4][R6.64+0x4] ;  /* 0x0000040406087981 */ /* 0x000ea2000c1e1900 */
[----:B------:R-:W-:Y:S01]  /*0350*/  IMAD.MOV.U32 R10, RZ, RZ, 0x3a83126f ;  /* 0x3a83126fff0a7424 */ /* 0x000fe200078e00ff */
[----:B------:R-:W-:Y:S01]  /*0360*/  BSSY.RECONVERGENT B8, `(.L_x_57) ;  /* 0x000000c000087945 */ /* 0x000fe20003800200 */
[----:B------:R-:W-:-:S04]  /*0370*/  IMAD.MOV.U32 R9, RZ, RZ, 0x447a0000 ;  /* 0x447a0000ff097424 */ /* 0x000fc800078e00ff */
[----:B------:R-:W-:-:S04]  /*0380*/  FFMA R9, -R10, R9, 1 ;  /* 0x3f8000000a097423 */ /* 0x000fc80000000109 */
[----:B------:R-:W-:Y:S01]  /*0390*/  FFMA R9, R9, -R10, -0.0010000000474974513054 ;  /* 0xba83126f09097423 */ /* 0x000fe2000000080a */
[----:B--2---:R-:W0:Y:S03]  /*03a0*/  FCHK P0, R8, -1000 ;  /* 0xc47a000008007902 */ /* 0x004e260000000000 */
[----:B------:R-:W-:-:S04]  /*03b0*/  FFMA R10, R8, R9, RZ ;  /* 0x00000009080a7223 */ /* 0x000fc800000000ff */
[----:B------:R-:W-:-:S04]  /*03c0*/  FFMA R11, R10, 1000, R8 ;  /* 0x447a00000a0b7823 */ /* 0x000fc80000000008 */
[----:B------:R-:W-:Y:S01]  /*03d0*/  FFMA R9, R9, R11, R10 ;  /* 0x0000000b09097223 */ /* 0x000fe2000000000a */
[----:B0-----:R-:W-:Y:S06]  /*03e0*/  @!P0 BRA `(.L_x_58) ;  /* 0x00000000000c8947 */ /* 0x001fec0003800000 */
[----:B------:R-:W-:Y:S01]  /*03f0*/  HFMA2 R9, -RZ, RZ, -4.4765625, 0 ;  /* 0xc47a0000ff097431 */ /* 0x000fe200000001ff */
[----:B------:R-:W-:-:S07]  /*0400*/  MOV R16, 0x420 ;  /* 0x0000042000107802 */ /* 0x000fce0000000f00 */
[----:B------:R-:W-:Y:S05]  /*0410*/  CALL.REL.NOINC `($__internal_1_$__cuda_sm3x_div_rn_noftz_f32_slowpath) ;  /* 0x00000014002c7944 */ /* 0x000fea0003c00000 */
.L_x_58:
[----:B------:R-:W-:Y:S05]  /*0420*/  BSYNC.RECONVERGENT B8 ;  /* 0x0000000000087941 */ /* 0x000fea0003800200 */
.L_x_57:
[----:B------:R-:W-:Y:S02]  /*0430*/  IMAD.MOV.U32 R8, RZ, RZ, 0x3bbb989d ;  /* 0x3bbb989dff087424 */ /* 0x000fe400078e00ff */
[----:B------:R-:W-:Y:S02]  /*0440*/  IMAD.MOV.U32 R11, RZ, RZ, 0x437c0000 ;  /* 0x437c0000ff0b7424 */ /* 0x000fe400078e00ff */
[----:B------:R-:W-:-:S04]  /*0450*/  FFMA.SAT R8, R9, R8, 0.5 ;  /* 0x3f00000009087423 */ /* 0x000fc80000002008 */
[----:B------:R-:W-:-:S04]  /*0460*/  FFMA.RM R10, R8, R11, 12582913 ;  /* 0x4b400001080a7423 */ /* 0x000fc8000000400b */
[C---:B------:R-:W-:Y:S01]  /*0470*/  FADD R8, R10.reuse, -12583039 ;  /* 0xcb40007f0a087421 */ /* 0x040fe20000000000 */
[----:B------:R-:W-:-:S03]  /*0480*/  IMAD.SHL.U32 R10, R10, 0x800000, RZ ;  /* 0x008000000a0a7824 */ /* 0x000fc600078e00ff */
[----:B------:R-:W-:-:S04]  /*0490*/  FFMA R8, R9, 1.4426950216293334961, -R8 ;  /* 0x3fb8aa3b09087823 */ /* 0x000fc80000000808 */
[----:B------:R-:W-:Y:S02]  /*04a0*/  FFMA R14, R9, 1.925963033500011079e-08, R8 ;  /* 0x32a57060090e7823 */ /* 0x000fe40000000008 */
[----:B------:R-:W0:Y:S02]  /*04b0*/  LDC.64 R8, c[0x0][0x390] ;  /* 0x0000e400ff087b82 */ /* 0x000e240000000a00 */
[----:B------:R-:W1:Y:S02]  /*04c0*/  MUFU.EX2 R11, R14 ;  /* 0x0000000e000b7308 */ /* 0x000e640000000800 */
[----:B-1----:R-:W-:-:S04]  /*04d0*/  FMUL R11, R10, R11 ;  /* 0x0000000b0a0b7220 */ /* 0x002fc80000400000 */
[----:B------:R-:W-:-:S04]  /*04e0*/  FMUL R11, R12, R11 ;  /* 0x0000000b0c0b7220 */ /* 0x000fc80000400000 */
[----:B------:R-:W-:-:S05]  /*04f0*/  FMUL R17, R11, 0.0099999997764825820923 ;  /* 0x3c23d70a0b117820 */ /* 0x000fca0000400000 */
[----:B------:R1:W-:Y:S04]  /*0500*/  REDG.E.ADD.F32.FTZ.RN.STRONG.GPU desc[UR4][R4.64], R17 ;  /* 0x00000011040079a6 */ /* 0x0003e8000c12f304 */
[----:B0-----:R-:W2:Y:S02]  /*0510*/  LDG.E.64 R8, desc[UR4][R8.64+0x8] ;  /* 0x0000080408087981 */ /* 0x001ea4000c1e1b00 */
[----:B--2---:R-:W-:-:S05]  /*0520*/  IMAD.WIDE R10, R0, 0x4, R8 ;  /* 0x00000004000a7825 */ /* 0x004fca00078e0208 */
[----:B------:R-:W2:Y:S02]  /*0530*/  LD.E R16, desc[UR4][R10.64] ;  /* 0x000000040a107980 */ /* 0x000ea4000c101900 */
[----:B--2---:R-:W-:-:S05]  /*0540*/  FFMA R19, R17, 0.5, R16 ;  /* 0x3f00000011137823 */ /* 0x004fca0000000010 */
[----:B------:R1:W-:Y:S04]  /*0550*/  ST.E desc[UR4][R10.64], R19 ;  /* 0x000000130a007985 */ /* 0x0003e8000c101904 */
[----:B------:R1:W5:Y:S02]  /*0560*/  LDG.E R14, desc[UR4][R2.64+0x4] ;  /* 0x00000404020e7981 */ /* 0x000364000c1e1900 */
.L_x_56:
[----:B------:R-:W-:Y:S05]  /*0570*/  BSYNC.RECONVERGENT B7 ;  /* 0x0000000000077941 */ /* 0x000fea0003800200 */
.L_x_55:
[----:B------:R-:W-:-:S04]  /*0580*/  IADD3 R15, PT, PT, R15, 0x1, RZ ;  /* 0x000000010f0f7810 */ /* 0x000fc80007ffe0ff */
[----:B-----5:R-:W-:-:S13]  /*0590*/  ISETP.GE.AND P0, PT, R15, R14, PT ;  /* 0x0000000e0f00720c */ /* 0x020fda0003f06270 */
[----:B------:R-:W-:Y:S05]  /*05a0*/  @!P0 BRA `(.L_x_59) ;  /* 0xfffffffc004c8947 */ /* 0x000fea000383ffff */
[----:B------:R-:W-:Y:S05]  /*05b0*/  BSYNC B6 ;  /* 0x0000000000067941 */ /* 0x000fea0003800000 */
.L_x_54:
[----:B------:R0:W5:Y:S02]  /*05c0*/  LDG.E R8, desc[UR4][R6.64+0x8] ;  /* 0x0000080406087981 */ /* 0x000164000c1e1900 */
.L_x_53:
[----:B------:R-:W-:Y:S05]  /*05d0*/  BSYNC B5 ;  /* 0x0000000000057941 */ /* 0x000fea0003800000 */
.L_x_52:
[----:B------:R-:W-:-:S05]  /*05e0*/  VIADD R21, R21, 0x1 ;  /* 0x0000000115157836 */ /* 0x000fca0000000000 */
[----:B-----5:R-:W-:-:S13]  /*05f0*/  ISETP.GE.AND P0, PT, R21, R8, PT ;  /* 0x000000081500720c */ /* 0x020fda0003f06270 */
[----:B------:R-:W-:Y:S05]  /*0600*/  @!P0 BRA `(.L_x_60) ;  /* 0xfffffffc00008947 */ /* 0x000fea000383ffff */
.L_x_51:
[----:B------:R-:W-:Y:S05]  /*0610*/  BSYNC B4 ;  /* 0x0000000000047941 */ /* 0x000fea0003800000 */
.L_x_50:
[----:B-1----:R-:W1:Y:S01]  /*0620*/  LDC.64 R2, c[0x0][0x380] ;  /* 0x0000e000ff027b82 */ /* 0x002e620000000a00 */
[----:B------:R-:W-:Y:S01]  /*0630*/  FMUL R9, R12, 0.0010000000474974513054 ;  /* 0x3a83126f0c097820 */ /* 0x000fe20000400000 */
[----:B------:R-:W-:-:S04]  /*0640*/  IMAD.MOV.U32 R11, RZ, RZ, 0x3f800000 ;  /* 0x3f800000ff0b7424 */ /* 0x000fc800078e00ff */
[----:B------:R2:W-:Y:S04]  /*0650*/  REDG.E.ADD.F32.FTZ.RN.STRONG.GPU desc[UR4][R6.64+0xd8], R9 ;  /* 0x0000d809060079a6 */ /* 0x0005e8000c12f304 */
[----:B------:R2:W-:Y:S04]  /*0660*/  REDG.E.ADD.F32.FTZ.RN.STRONG.GPU desc[UR4][R6.64+0xdc], R11 ;  /* 0x0000dc0b060079a6 */ /* 0x0005e8000c12f304 */
[----:B-1----:R2:W5:Y:S02]  /*0670*/  LDG.E R2, desc[UR4][R2.64+0x6400] ;  /* 0x0064000402027981 */ /* 0x002564000c1e1900 */
.L_x_49:
[----:B------:R-:W-:Y:S05]  /*0680*/  BSYNC B3 ;  /* 0x0000000000037941 */ /* 0x000fea0003800000 */
.L_x_48:
[----:B------:R-:W-:-:S05]  /*0690*/  VIADD R13, R13, 0x1 ;  /* 0x000000010d0d7836 */ /* 0x000fca0000000000 */
[----:B-----5:R-:W-:-:S13]  /*06a0*/  ISETP.GE.AND P0, PT, R13, R2, PT ;  /* 0x000000020d00720c */ /* 0x020fda0003f06270 */
[----:B------:R-:W-:Y:S05]  /*06b0*/  @!P0 BRA `(.L_x_61) ;  /* 0xfffffff800948947 */ /* 0x000fea000383ffff */
[----:B------:R-:W-:Y:S05]  /*06c0*/  BSYNC B2 ;  /* 0x0000000000027941 */ /* 0x000fea0003800000 */
.L_x_47:
[----:B------:R-:W-:-:S13]  /*06d0*/  ISETP.NE.AND P0, PT, R0, RZ, PT ;  /* 0x000000ff0000720c */ /* 0x000fda0003f05270 */
[----:B------:R-:W-:Y:S05]  /*06e0*/  @P0 BRA `(.L_x_62) ;  /* 0x00000010004c0947 */ /* 0x000fea0003800000 */
[----:B--2---:R-:W1:Y:S01]  /*06f0*/  LDC R3, c[0x0][0x3a8] ;  /* 0x0000ea00ff037b82 */ /* 0x004e620000000800 */
[----:B------:R-:W-:Y:S01]  /*0700*/  ISETP.GE.AND P0, PT, R2, 0x2, PT ;  /* 0x000000020200780c */ /* 0x000fe20003f06270 */
[----:B------:R-:W-:Y:S03]  /*0710*/  BSSY.RECONVERGENT B2, `(.L_x_63) ;  /* 0x0000108000027945 */ /* 0x000fe60003800200 */
[----:B-1----:R-:W-:-:S13]  /*0720*/  ISETP.LT.OR P0, PT, R3, 0x1, !P0 ;  /* 0x000000010300780c */ /* 0x002fda0004701670 */
[----:B------:R-:W-:Y:S05]  /*0730*/  @P0 BRA `(.L_x_64) ;  /* 0x0000001000140947 */ /* 0x000fea0003800000 */
[----:B------:R-:W-:-:S07]  /*0740*/  HFMA2 R3, -RZ, RZ, 0, 0 ;  /* 0x00000000ff037431 */ /* 0x000fce00000001ff */
.L_x_89:
[----:B-1----:R-:W1:Y:S01]  /*0750*/  LDCU UR6, c[0x0][0x3a8] ;  /* 0x00007500ff0677ac */ /* 0x002e620008000800 */
[----:B------:R-:W-:Y:S01]  /*0760*/  I2FP.F32.U32 R8, R3 ;  /* 0x0000000300087245 */ /* 0x000fe20000201000 */
[----:B------:R-:W-:Y:S01]  /*0770*/  VIADD R3, R3, 0x1 ;  /* 0x0000000103037836 */ /* 0x000fe20000000000 */
[----:B------:R-:W-:Y:S01]  /*0780*/  BSSY.RECONVERGENT B3, `(.L_x_65) ;  /* 0x000000e000037945 */ /* 0x000fe20003800200 */
[----:B-1----:R-:W-:-:S03]  /*0790*/  I2FP.F32.U32 R9, UR6 ;  /* 0x0000000600097c45 */ /* 0x002fc60008201000 */
[----:B------:R-:W-:Y:S01]  /*07a0*/  ISETP.NE.AND P1, PT, R3, UR6, PT ;  /* 0x0000000603007c0c */ /* 0x000fe2000bf25270 */
[----:B------:R-:W1:Y:S08]  /*07b0*/  MUFU.RCP R4, R9 ;  /* 0x0000000900047308 */ /* 0x000e700000001000 */
[----:B------:R-:W2:Y:S01]  /*07c0*/  FCHK P0, R8, R9 ;  /* 0x0000000908007302 */ /* 0x000ea20000000000 */
[----:B-1----:R-:W-:-:S04]  /*07d0*/  FFMA R5, -R9, R4, 1 ;  /* 0x3f80000009057423 */ /* 0x002fc80000000104 */
[----:B------:R-:W-:-:S04]  /*07e0*/  FFMA R5, R4, R5, R4 ;  /* 0x0000000504057223 */ /* 0x000fc80000000004 */
[----:B------:R-:W-:-:S04]  /*07f0*/  FFMA R4, R8, R5, RZ ;  /* 0x0000000508047223 */ /* 0x000fc800000000ff */
[----:B0-----:R-:W-:-:S04]  /*0800*/  FFMA R6, -R9, R4, R8 ;  /* 0x0000000409067223 */ /* 0x001fc80000000108 */
[----:B------:R-:W-:Y:S01]  /*0810*/  FFMA R4, R5, R6, R4 ;  /* 0x0000000605047223 */ /* 0x000fe20000000004 */
[----:B--2--5:R-:W-:Y:S06]  /*0820*/  @!P0 BRA `(.L_x_66) ;  /* 0x00000000000c8947 */ /* 0x024fec0003800000 */
[----:B------:R-:W-:-:S07]  /*0830*/  MOV R16, 0x850 ;  /* 0x0000085000107802 */ /* 0x000fce0000000f00 */
[----:B------:R-:W-:Y:S05]  /*0840*/  CALL.REL.NOINC `($__internal_1_$__cuda_sm3x_div_rn_noftz_f32_slowpath) ;  /* 0x0000001000207944 */ /* 0x000fea0003c00000 */
[----:B------:R-:W-:-:S07]  /*0850*/  IMAD.MOV.U32 R4, RZ, RZ, R9 ;  /* 0x000000ffff047224 */ /* 0x000fce00078e0009 */
.L_x_66:
[----:B------:R-:W-:Y:S05]  /*0860*/  BSYNC.RECONVERGENT B3 ;  /* 0x0000000000037941 */ /* 0x000fea0003800200 */
.L_x_65:
[----:B------:R-:W-:Y:S01]  /*0870*/  BSSY.RECONVERGENT B4, `(.L_x_67) ;  /* 0x00000f0000047945 */ /* 0x000fe20003800200 */
[----:B------:R-:W-:Y:S01]  /*0880*/  FADD R4, -R4, 1 ;  /* 0x3f80000004047421 */ /* 0x000fe20000000100 */
[----:B------:R-:W-:-:S07]  /*0890*/  IMAD.MOV.U32 R5, RZ, RZ, RZ ;  /* 0x000000ffff057224 */ /* 0x000fce00078e00ff */
.L_x_88:
[----:B-1----:R-:W-:Y:S01]  /*08a0*/  IADD3 R9, PT, PT, R5, 0x1, RZ ;  /* 0x0000000105097810 */ /* 0x002fe20007ffe0ff */
[----:B------:R-:W-:Y:S01]  /*08b0*/  IMAD.MOV.U32 R7, RZ, RZ, R5 ;  /* 0x000000ffff077224 */ /* 0x000fe200078e0005 */
[----:B------:R-:W-:Y:S01]  /*08c0*/  VIMNMX R6, PT, PT, R2, 0x2, !PT ;  /* 0x0000000202067848 */ /* 0x000fe20007fe0100 */
[----:B------:R-:W-:Y:S01]  /*08d0*/  BSSY.RECONVERGENT B3, `(.L_x_68) ;  /* 0x00000e8000037945 */ /* 0x000fe20003800200 */
[----:B------:R-:W-:Y:S01]  /*08e0*/  ISETP.GE.AND P0, PT, R9, R2, PT ;  /* 0x000000020900720c */ /* 0x000fe20003f06270 */
[----:B------:R-:W-:Y:S02]  /*08f0*/  IMAD.MOV.U32 R5, RZ, RZ, R9 ;  /* 0x000000ffff057224 */ /* 0x000fe400078e0009 */
[----:B------:R-:W-:-:S05]  /*0900*/  VIADD R6, R6, 0xfffffffe ;  /* 0xfffffffe06067836 */ /* 0x000fca0000000000 */
[----:B------:R-:W-:-:S05]  /*0910*/  ISETP.NE.AND P2, PT, R7, R6, PT ;  /* 0x000000060700720c */ /* 0x000fca0003f45270 */
[----:B0----5:R-:W-:Y:S08]  /*0920*/  @P0 BRA `(.L_x_69) ;  /* 0x0000000c00880947 */ /* 0x021ff00003800000 */
[----:B------:R-:W0:Y:S02]  /*0930*/  LDC.64 R12, c[0x0][0x380] ;  /* 0x0000e000ff0c7b82 */ /* 0x000e240000000a00 */
[----:B0-----:R-:W-:-:S05]  /*0940*/  IMAD.WIDE.U32 R12, R7, 0x100, R12 ;  /* 0x00000100070c7825 */ /* 0x001fca00078e000c */
[----:B------:R0:W5:Y:S01]  /*0950*/  LDG.E R6, desc[UR4][R12.64+0x8] ;  /* 0x000008040c067981 */ /* 0x000162000c1e1900 */
[----:B------:R-:W-:-:S07]  /*0960*/  MOV R7, R9 ;  /* 0x0000000900077202 */ /* 0x000fce0000000f00 */
.L_x_87:
[----:B-1----:R-:W1:Y:S01]  /*0970*/  LDC.64 R14, c[0x0][0x380] ;  /* 0x0000e000ff0e7b82 */ /* 0x002e620000000a00 */
[----:B-----5:R-:W-:Y:S01]  /*0980*/  ISETP.GE.AND P0, PT, R6, 0x1, PT ;  /* 0x000000010600780c */ /* 0x020fe20003f06270 */
[----:B------:R-:W-:Y:S01]  /*0990*/  BSSY.RECONVERGENT B0, `(.L_x_70) ;  /* 0x00000be000007945 */ /* 0x000fe20003800200 */
[----:B------:R-:W-:Y:S02]  /*09a0*/  IMAD.MOV.U32 R24, RZ, RZ, RZ ;  /* 0x000000ffff187224 */ /* 0x000fe400078e00ff */
[----:B-1----:R-:W-:-:S04]  /*09b0*/  IMAD.WIDE.U32 R14, R7, 0x100, R14 ;  /* 0x00000100070e7825 */ /* 0x002fc800078e000e */
[----:B------:R-:W-:-:S05]  /*09c0*/  VIADD R7, R7, 0x1 ;  /* 0x0000000107077836 */ /* 0x000fca0000000000 */
[----:B------:R-:W-:Y:S01]  /*09d0*/  ISETP.GE.AND P3, PT, R7, R2, PT ;  /* 0x000000020700720c */ /* 0x000fe20003f66270 */
[----:B------:R-:W-:-:S12]  /*09e0*/  @!P0 BRA `(.L_x_71) ;  /* 0x0000000800e08947 */ /* 0x000fd80003800000 */
[----:B------:R-:W2:Y:S02]  /*09f0*/  LDG.E R8, desc[UR4][R14.64+0x8] ;  /* 0x000008040e087981 */ /* 0x000ea4000c1e1900 */
[----:B--2---:R-:W-:-:S13]  /*0a00*/  ISETP.GT.AND P0, PT, R8, RZ, PT ;  /* 0x000000ff0800720c */ /* 0x004fda0003f04270 */
[----:B------:R-:W-:Y:S05]  /*0a10*/  @!P0 BRA `(.L_x_71) ;  /* 0x0000000800d48947 */ /* 0x000fea0003800000 */
[----:B------:R-:W-:Y:S01]  /*0a20*/  LOP3.LUT R10, R8, 0x7ffffff0, RZ, 0xc0, !PT ;  /* 0x7ffffff0080a7812 */ /* 0x000fe200078ec0ff */
[----:B------:R-:W-:Y:S01]  /*0a30*/  HFMA2 R24, -RZ, RZ, 0, 0 ;  /* 0x00000000ff187431 */ /* 0x000fe200000001ff */
[----:B------:R-:W-:Y:S01]  /*0a40*/  IADD3 R11, P0, PT, R14, 0x24, RZ ;  /* 0x000000240e0b7810 */ /* 0x000fe20007f1e0ff */
[----:B------:R-:W-:Y:S01]  /*0a50*/  IMAD.MOV.U32 R21, RZ, RZ, RZ ;  /* 0x000000ffff157224 */ /* 0x000fe200078e00ff */
[C---:B------:R-:W-:Y:S01]  /*0a60*/  LOP3.LUT R9, R8.reuse, 0xf, RZ, 0xc0, !PT ;  /* 0x0000000f08097812 */ /* 0x040fe200078ec0ff */
[----:B------:R-:W-:Y:S01]  /*0a70*/  IMAD.MOV R22, RZ, RZ, -R10 ;  /* 0x000000ffff167224 */ /* 0x000fe200078e0a0a */
[C---:B------:R-:W-:Y:S01]  /*0a80*/  LOP3.LUT R18, R8.reuse, 0x7, RZ, 0xc0, !PT ;  /* 0x0000000708127812 */ /* 0x040fe200078ec0ff */
[----:B------:R-:W-:Y:S01]  /*0a90*/  IMAD.X R20, RZ, RZ, R15, P0 ;  /* 0x000000ffff147224 */ /* 0x000fe200000e060f */
[----:B------:R-:W-:-:S07]  /*0aa0*/  LOP3.LUT R19, R8, 0x3, RZ, 0xc0, !PT ;  /* 0x0000000308137812 */ /* 0x000fce00078ec0ff */
.L_x_82:
[----:B------:R-:W-:-:S05]  /*0ab0*/  IMAD.WIDE.U32 R16, R21, 0x4, R12 ;  /* 0x0000000415107825 */ /* 0x000fca00078e000c */
[----:B-----5:R1:W5:Y:S01]  /*0ac0*/  LDG.E R23, desc[UR4][R16.64+0xc] ;  /* 0x00000c0410177981 */ /* 0x020362000c1e1900 */
[----:B------:R-:W-:Y:S01]  /*0ad0*/  ISETP.GE.U32.AND P4, PT, R8, 0x10, PT ;  /* 0x000000100800780c */ /* 0x000fe20003f86070 */
[----:B------:R-:W-:Y:S01]  /*0ae0*/  VIADD R21, R21, 0x1 ;  /* 0x0000000115157836 */ /* 0x000fe20000000000 */
[----:B------:R-:W-:Y:S01]  /*0af0*/  BSSY.RECONVERGENT B1, `(.L_x_72) ;  /* 0x000004f000017945 */ /* 0x000fe20003800200 */
[----:B------:R-:W-:-:S03]  /*0b00*/  MOV R25, RZ ;  /* 0x000000ff00197202 */ /* 0x000fc60000000f00 */
[----:B------:R-:W-:-:S07]  /*0b10*/  ISETP.NE.AND P0, PT, R21, R6, PT ;  /* 0x000000061500720c */ /* 0x000fce0003f05270 */
[----:B-1----:R-:W-:Y:S06]  /*0b20*/  @!P4 BRA `(.L_x_73) ;  /* 0x00000004002cc947 */ /* 0x002fec0003800000 */
[----:B------:R-:W-:Y:S01]  /*0b30*/  BSSY.RECONVERGENT B5, `(.L_x_74) ;  /* 0x0000049000057945 */ /* 0x000fe20003800200 */
[----:B------:R-:W-:Y:S02]  /*0b40*/  IMAD.MOV.U32 R16, RZ, RZ, R11 ;  /* 0x000000ffff107224 */ /* 0x000fe400078e000b */
[----:B------:R-:W-:Y:S02]  /*0b50*/  IMAD.MOV.U32 R17, RZ, RZ, R20 ;  /* 0x000000ffff117224 */ /* 0x000fe400078e0014 */
[----:B------:R-:W-:-:S07]  /*0b60*/  IMAD.MOV.U32 R25, RZ, RZ, R22 ;  /* 0x000000ffff197224 */ /* 0x000fce00078e0016 */
.L_x_75:
[----:B------:R-:W2:Y:S04]  /*0b70*/  LDG.E R29, desc[UR4][R16.64+-0x18] ;  /* 0xffffe804101d7981 */ /* 0x000ea8000c1e1900 */
[----:B------:R-:W3:Y:S04]  /*0b80*/  LDG.E R26, desc[UR4][R16.64+-0x14] ;  /* 0xffffec04101a7981 */ /* 0x000ee8000c1e1900 */
[----:B------:R-:W4:Y:S04]  /*0b90*/  LDG.E R28, desc[UR4][R16.64+-0x10] ;  /* 0xfffff004101c7981 */ /* 0x000f28000c1e1900 */
[----:B------:R-:W4:Y:S01]  /*0ba0*/  LDG.E R27, desc[UR4][R16.64+-0xc] ;  /* 0xfffff404101b7981 */ /* 0x000f22000c1e1900 */
[----:B--2--5:R-:W-:-:S02]  /*0bb0*/  ISETP.NE.AND P4, PT, R23, R29, PT ;  /* 0x0000001d1700720c */ /* 0x024fc40003f85270 */
[----:B------:R-:W-:-:S11]  /*0bc0*/  IADD3 R29, PT, PT, R24, 0x1, RZ ;  /* 0x00000001181d7810 */ /* 0x000fd60007ffe0ff */
[----:B------:R-:W-:Y:S01]  /*0bd0*/  @P4 IMAD.MOV R29, RZ, RZ, R24 ;  /* 0x000000ffff1d4224 */ /* 0x000fe200078e0218 */
[----:B---3--:R-:W-:-:S03]  /*0be0*/  ISETP.NE.AND P4, PT, R23, R26, PT ;  /* 0x0000001a1700720c */ /* 0x008fc60003f85270 */
[----:B------:R-:W-:-:S10]  /*0bf0*/  VIADD R24, R29, 0x1 ;  /* 0x000000011d187836 */ /* 0x000fd40000000000 */
[----:B------:R-:W-:Y:S01]  /*0c00*/  @P4 IMAD.MOV R24, RZ, RZ, R29 ;  /* 0x000000ffff184224 */ /* 0x000fe200078e021d */
[----:B----4-:R-:W-:Y:S02]  /*0c10*/  ISETP.NE.AND P4, PT, R23, R28, PT ;  /* 0x0000001c1700720c */ /* 0x010fe40003f85270 */
[----:B------:R-:W2:Y:S02]  /*0c20*/  LDG.E R28, desc[UR4][R16.64+0x4] ;  /* 0x00000404101c7981 */ /* 0x000ea4000c1e1900 */
[----:B------:R-:W-:-:S09]  /*0c30*/  IADD3 R26, PT, PT, R24, 0x1, RZ ;  /* 0x00000001181a7810 */ /* 0x000fd20007ffe0ff */
[----:B------:R-:W-:Y:S01]  /*0c40*/  @P4 IMAD.MOV R26, RZ, RZ, R24 ;  /* 0x000000ffff1a4224 */ /* 0x000fe200078e0218 */
[----:B------:R-:W-:Y:S01]  /*0c50*/  ISETP.NE.AND P4, PT, R23, R27, PT ;  /* 0x0000001b1700720c */ /* 0x000fe20003f85270 */
[----:B------:R-:W3:Y:S02]  /*0c60*/  LDG.E R24, desc[UR4][R16.64+-0x4] ;  /* 0xfffffc0410187981 */ /* 0x000ee4000c1e1900 */
[----:B------:R-:W-:Y:S02]  /*0c70*/  VIADD R29, R26, 0x1 ;  /* 0x000000011a1d7836 */ /* 0x000fe40000000000 */
[----:B------:R-:W4:Y:S08]  /*0c80*/  LDG.E R27, desc[UR4][R16.64+-0x8] ;  /* 0xfffff804101b7981 */ /* 0x000f30000c1e1900 */
[----:B------:R-:W-:-:S02]  /*0c90*/  @P4 IMAD.MOV R29, RZ, RZ, R26 ;  /* 0x000000ffff1d4224 */ /* 0x000fc400078e021a */
[----:B------:R-:W2:Y:S01]  /*0ca0*/  LDG.E R26, desc[UR4][R16.64] ;  /* 0x00000004101a7981 */ /* 0x000ea2000c1e1900 */
[----:B----4-:R-:W-:Y:S02]  /*0cb0*/  ISETP.NE.AND P4, PT, R23, R27, PT ;  /* 0x0000001b1700720c */ /* 0x010fe40003f85270 */
[----:B------:R-:W-:-:S11]  /*0cc0*/  IADD3 R27, PT, PT, R29, 0x1, RZ ;  /* 0x000000011d1b7810 */ /* 0x000fd60007ffe0ff */
[----:B------:R-:W-:Y:S01]  /*0cd0*/  @P4 IMAD.MOV R27, RZ, RZ, R29 ;  /* 0x000000ffff1b4224 */ /* 0x000fe200078e021d */
[----:B---3--:R-:W-:-:S03]  /*0ce0*/  ISETP.NE.AND P4, PT, R23, R24, PT ;  /* 0x000000181700720c */ /* 0x008fc60003f85270 */
[----:B------:R-:W-:-:S10]  /*0cf0*/  VIADD R24, R27, 0x1 ;  /* 0x000000011b187836 */ /* 0x000fd40000000000 */
[----:B------:R-:W-:Y:S01]  /*0d00*/  @P4 IMAD.MOV R24, RZ, RZ, R27 ;  /* 0x000000ffff184224 */ /* 0x000fe200078e021b */
[----:B--2---:R-:W-:Y:S01]  /*0d10*/  ISETP.NE.AND P4, PT, R23, R26, PT ;  /* 0x0000001a1700720c */ /* 0x004fe20003f85270 */
[----:B------:R-:W2:Y:S03]  /*0d20*/  LDG.E R27, desc[UR4][R16.64+0x8] ;  /* 0x00000804101b7981 */ /* 0x000ea6000c1e1900 */
[----:B------:R-:W-:-:S09]  /*0d30*/  IADD3 R26, PT, PT, R24, 0x1, RZ ;  /* 0x00000001181a7810 */ /* 0x000fd20007ffe0ff */
[----:B------:R-:W-:Y:S01]  /*0d40*/  @P4 IMAD.MOV R26, RZ, RZ, R24 ;  /* 0x000000ffff1a4224 */ /* 0x000fe200078e0218 */
[----:B------:R-:W-:Y:S01]  /*0d50*/  ISETP.NE.AND P4, PT, R23, R28, PT ;  /* 0x0000001c1700720c */ /* 0x000fe20003f85270 */
[----:B------:R-:W3:Y:S02]  /*0d60*/  LDG.E R24, desc[UR4][R16.64+0xc] ;  /* 0x00000c0410187981 */ /* 0x000ee4000c1e1900 */
[----:B------:R-:W-:Y:S02]  /*0d70*/  VIADD R29, R26, 0x1 ;  /* 0x000000011a1d7836 */ /* 0x000fe40000000000 */
[----:B------:R-:W4:Y:S08]  /*0d80*/  LDG.E R28, desc[UR4][R16.64+0x14] ;  /* 0x00001404101c7981 */ /* 0x000f30000c1e1900 */
[----:B------:R-:W-:-:S02]  /*0d90*/  @P4 IMAD.MOV R29, RZ, RZ, R26 ;  /* 0x000000ffff1d4224 */ /* 0x000fc400078e021a */
[----:B------:R-:W4:Y:S01]  /*0da0*/  LDG.E R26, desc[UR4][R16.64+0x10] ;  /* 0x00001004101a7981 */ /* 0x000f22000c1e1900 */
[----:B--2---:R-:W-:Y:S02]  /*0db0*/  ISETP.NE.AND P4, PT, R23, R27, PT ;  /* 0x0000001b1700720c */ /* 0x004fe40003f85270 */
[----:B------:R-:W-:-:S11]  /*0dc0*/  IADD3 R27, PT, PT, R29, 0x1, RZ ;  /* 0x000000011d1b7810 */ /* 0x000fd60007ffe0ff */
[----:B------:R-:W-:Y:S01]  /*0dd0*/  @P4 IMAD.MOV R27, RZ, RZ, R29 ;  /* 0x000000ffff1b4224 */ /* 0x000fe200078e021d */
[----:B---3--:R-:W-:-:S03]  /*0de0*/  ISETP.NE.AND P4, PT, R23, R24, PT ;  /* 0x000000181700720c */ /* 0x008fc60003f85270 */
[----:B------:R-:W-:-:S10]  /*0df0*/  VIADD R24, R27, 0x1 ;  /* 0x000000011b187836 */ /* 0x000fd40000000000 */
[----:B------:R-:W-:Y:S01]  /*0e00*/  @P4 IMAD.MOV R24, RZ, RZ, R27 ;  /* 0x000000ffff184224 */ /* 0x000fe200078e021b */
[----:B----4-:R-:W-:Y:S01]  /*0e10*/  ISETP.NE.AND P4, PT, R23, R26, PT ;  /* 0x0000001a1700720c */ /* 0x010fe20003f85270 */
        /* <DEDUP_REMOVED lines=8> */
[----:B------:R1:W4:Y:S01]  /*0ea0*/  LDG.E R26, desc[UR4][R16.64+0x20] ;  /* 0x00002004101a7981 */ /* 0x000322000c1e1900 */
[----:B------:R-:W-:Y:S01]  /*0eb0*/  VIADD R25, R25, 0x10 ;  /* 0x0000001019197836 */ /* 0x000fe20000000000 */
[----:B-1----:R-:W-:-:S05]  /*0ec0*/  IADD3 R16, P5, PT, R16, 0x40, RZ ;  /* 0x0000004010107810 */ /* 0x002fca0007fbe0ff */
[----:B------:R-:W-:Y:S01]  /*0ed0*/  IMAD.X R17, RZ, RZ, R17, P5 ;  /* 0x000000ffff117224 */ /* 0x000fe200028e0611 */
[----:B--2---:R-:W-:Y:S02]  /*0ee0*/  ISETP.NE.AND P4, PT, R23, R27, PT ;  /* 0x0000001b1700720c */ /* 0x004fe40003f85270 */
[----:B------:R-:W-:-:S11]  /*0ef0*/  IADD3 R27, PT, PT, R29, 0x1, RZ ;  /* 0x000000011d1b7810 */ /* 0x000fd60007ffe0ff */
[----:B------:R-:W-:Y:S01]  /*0f00*/  @P4 IMAD.MOV R27, RZ, RZ, R29 ;  /* 0x000000ffff1b4224 */ /* 0x000fe200078e021d */
[----:B---3--:R-:W-:-:S03]  /*0f10*/  ISETP.NE.AND P4, PT, R23, R24, PT ;  /* 0x000000181700720c */ /* 0x008fc60003f85270 */
[----:B------:R-:W-:-:S10]  /*0f20*/  VIADD R24, R27, 0x1 ;  /* 0x000000011b187836 */ /* 0x000fd40000000000 */
[----:B------:R-:W-:Y:S01]  /*0f30*/  @P4 IMAD.MOV R24, RZ, RZ, R27 ;  /* 0x000000ffff184224 */ /* 0x000fe200078e021b */
[----:B----4-:R-:W-:-:S04]  /*0f40*/  ISETP.NE.AND P4, PT, R23, R26, PT ;  /* 0x0000001a1700720c */ /* 0x010fc80003f85270 */
[----:B------:R-:W-:-:S09]  /*0f50*/  IADD3 R26, PT, PT, R24, 0x1, RZ ;  /* 0x00000001181a7810 */ /* 0x000fd20007ffe0ff */
[----:B------:R-:W-:Y:S01]  /*0f60*/  @P4 IMAD.MOV R26, RZ, RZ, R24 ;  /* 0x000000ffff1a4224 */ /* 0x000fe200078e0218 */
[----:B------:R-:W-:-:S03]  /*0f70*/  ISETP.NE.AND P4, PT, R23, R28, PT ;  /* 0x0000001c1700720c */ /* 0x000fc60003f85270 */
[----:B------:R-:W-:-:S10]  /*0f80*/  VIADD R24, R26, 0x1 ;  /* 0x000000011a187836 */ /* 0x000fd40000000000 */
[----:B------:R-:W-:Y:S02]  /*0f90*/  @P4 IADD3 R24, PT, PT, R26, RZ, RZ ;  /* 0x000000ff1a184210 */ /* 0x000fe40007ffe0ff */
[----:B------:R-:W-:-:S13]  /*0fa0*/  ISETP.NE.AND P4, PT, R25, RZ, PT ;  /* 0x000000ff1900720c */ /* 0x000fda0003f85270 */
[----:B------:R-:W-:Y:S05]  /*0fb0*/  @P4 BRA `(.L_x_75) ;  /* 0xfffffff800ec4947 */ /* 0x000fea000383ffff */
[----:B------:R-:W-:Y:S05]  /*0fc0*/  BSYNC.RECONVERGENT B5 ;  /* 0x0000000000057941 */ /* 0x000fea0003800200 */
.L_x_74:
[----:B------:R-:W-:-:S07]  /*0fd0*/  IMAD.MOV.U32 R25, RZ, RZ, R10 ;  /* 0x000000ffff197224 */ /* 0x000fce00078e000a */
.L_x_73:
[----:B------:R-:W-:Y:S05]  /*0fe0*/  BSYNC.RECONVERGENT B1 ;  /* 0x0000000000017941 */ /* 0x000fea0003800200 */
.L_x_72:
[----:B------:R-:W-:Y:S01]  /*0ff0*/  ISETP.NE.AND P4, PT, R9, RZ, PT ;  /* 0x000000ff0900720c */ /* 0x000fe20003f85270 */
[----:B------:R-:W-:-:S12]  /*1000*/  BSSY.RECONVERGENT B1, `(.L_x_76) ;  /* 0x0000055000017945 */ /* 0x000fd80003800200 */
[----:B------:R-:W-:Y:S05]  /*1010*/  @!P4 BRA `(.L_x_77) ;  /* 0x00000004004cc947 */ /* 0x000fea0003800000 */
[----:B------:R-:W-:Y:S01]  /*1020*/  ISETP.GE.U32.AND P5, PT, R9, 0x8, PT ;  /* 0x000000080900780c */ /* 0x000fe20003fa6070 */
[----:B------:R-:W-:Y:S01]  /*1030*/  BSSY.RECONVERGENT B5, `(.L_x_78) ;  /* 0x0000025000057945 */ /* 0x000fe20003800200 */
[----:B------:R-:W-:-:S11]  /*1040*/  ISETP.NE.AND P4, PT, R18, RZ, PT ;  /* 0x000000ff1200720c */ /* 0x000fd60003f85270 */
[----:B------:R-:W-:Y:S05]  /*1050*/  @!P5 BRA `(.L_x_79) ;  /* 0x000000000088d947 */ /* 0x000fea0003800000 */
[----:B------:R-:W-:-:S05]  /*1060*/  IMAD.WIDE.U32 R16, R25, 0x4, R14 ;  /* 0x0000000419107825 */ /* 0x000fca00078e000e */
[----:B------:R-:W2:Y:S04]  /*1070*/  LDG.E R26, desc[UR4][R16.64+0xc] ;  /* 0x00000c04101a7981 */ /* 0x000ea8000c1e1900 */
[----:B------:R-:W3:Y:S04]  /*1080*/  LDG.E R28, desc[UR4][R16.64+0x10] ;  /* 0x00001004101c7981 */ /* 0x000ee8000c1e1900 */
[----:B------:R-:W4:Y:S04]  /*1090*/  LDG.E R29, desc[UR4][R16.64+0x14] ;  /* 0x00001404101d7981 */ /* 0x000f28000c1e1900 */
[----:B------:R-:W4:Y:S01]  /*10a0*/  LDG.E R27, desc[UR4][R16.64+0x20] ;  /* 0x00002004101b7981 */ /* 0x000f22000c1e1900 */
[----:B--2--5:R-:W-:Y:S01]  /*10b0*/  ISETP.NE.AND P5, PT, R23, R26, PT ;  /* 0x0000001a1700720c */ /* 0x024fe20003fa5270 */
[----:B------:R-:W-:-:S12]  /*10c0*/  VIADD R26, R24, 0x1 ;  /* 0x00000001181a7836 */ /* 0x000fd80000000000 */
[----:B------:R-:W-:Y:S02]  /*10d0*/  @P5 IADD3 R26, PT, PT, R24, RZ, RZ ;  /* 0x000000ff181a5210 */ /* 0x000fe40007ffe0ff */
[----:B---3--:R-:W-:Y:S02]  /*10e0*/  ISETP.NE.AND P5, PT, R23, R28, PT ;  /* 0x0000001c1700720c */ /* 0x008fe40003fa5270 */
[----:B------:R-:W2:Y:S01]  /*10f0*/  LDG.E R28, desc[UR4][R16.64+0x1c] ;  /* 0x00001c04101c7981 */ /* 0x000ea2000c1e1900 */
[----:B------:R-:W-:-:S10]  /*1100*/  VIADD R24, R26, 0x1 ;  /* 0x000000011a187836 */ /* 0x000fd40000000000 */
[----:B------:R-:W-:Y:S02]  /*1110*/  @P5 IMAD.MOV R24, RZ, RZ, R26 ;  /* 0x000000ffff185224 */ /* 0x000fe400078e021a */
[----:B------:R-:W3:Y:S01]  /*1120*/  LDG.E R26, desc[UR4][R16.64+0x18] ;  /* 0x00001804101a7981 */ /* 0x000ee2000c1e1900 */
[----:B----4-:R-:W-:Y:S01]  /*1130*/  ISETP.NE.AND P5, PT, R23, R29, PT ;  /* 0x0000001d1700720c */ /* 0x010fe20003fa5270 */
[----:B------:R-:W-:-:S12]  /*1140*/  VIADD R29, R24, 0x1 ;  /* 0x00000001181d7836 */ /* 0x000fd80000000000 */
[----:B------:R-:W-:-:S05]  /*1150*/  @P5 IADD3 R29, PT, PT, R24, RZ, RZ ;  /* 0x000000ff181d5210 */ /* 0x000fca0007ffe0ff */
[----:B------:R-:W-:Y:S01]  /*1160*/  VIADD R24, R29, 0x1 ;  /* 0x000000011d187836 */ /* 0x000fe20000000000 */
[----:B---3--:R-:W-:-:S13]  /*1170*/  ISETP.NE.AND P5, PT, R23, R26, PT ;  /* 0x0000001a1700720c */ /* 0x008fda0003fa5270 */
[----:B------:R-:W-:Y:S01]  /*1180*/  @P5 IMAD.MOV R24, RZ, RZ, R29 ;  /* 0x000000ffff185224 */ /* 0x000fe200078e021d */
[----:B--2---:R-:W-:-:S03]  /*1190*/  ISETP.NE.AND P5, PT, R23, R28, PT ;  /* 0x0000001c1700720c */ /* 0x004fc60003fa5270 */
[----:B------:R-:W-:-:S10]  /*11a0*/  VIADD R26, R24, 0x1 ;  /* 0x00000001181a7836 */ /* 0x000fd40000000000 */
[----:B------:R-:W-:Y:S02]  /*11b0*/  @P5 IADD3 R26, PT, PT, R24, RZ, RZ ;  /* 0x000000ff181a5210 */ /* 0x000fe40007ffe0ff */
[----:B------:R-:W-:Y:S01]  /*11c0*/  ISETP.NE.AND P5, PT, R23, R27, PT ;  /* 0x0000001b1700720c */ /* 0x000fe20003fa5270 */
[----:B------:R-:W2:Y:S02]  /*11d0*/  LDG.E R24, desc[UR4][R16.64+0x24] ;  /* 0x0000240410187981 */ /* 0x000ea4000c1e1900 */
[----:B------:R-:W-:-:S10]  /*11e0*/  VIADD R27, R26, 0x1 ;  /* 0x000000011a1b7836 */ /* 0x000fd40000000000 */
[----:B------:R-:W-:Y:S02]  /*11f0*/  @P5 IMAD.MOV R27, RZ, RZ, R26 ;  /* 0x000000ffff1b5224 */ /* 0x000fe400078e021a */
[----:B------:R-:W3:Y:S01]  /*1200*/  LDG.E R26, desc[UR4][R16.64+0x28] ;  /* 0x00002804101a7981 */ /* 0x000ee2000c1e1900 */
[----:B------:R-:W-:Y:S01]  /*1210*/  VIADD R25, R25, 0x8 ;  /* 0x0000000819197836 */ /* 0x000fe20000000000 */
[C---:B--2---:R-:W-:Y:S02]  /*1220*/  ISETP.NE.AND P5, PT, R23.reuse, R24, PT ;  /* 0x000000181700720c */ /* 0x044fe40003fa5270 */
[----:B---3--:R-:W-:Y:S01]  /*1230*/  ISETP.NE.AND P6, PT, R23, R26, PT ;  /* 0x0000001a1700720c */ /* 0x008fe20003fc5270 */
[----:B------:R-:W-:-:S10]  /*1240*/  VIADD R26, R27, 0x1 ;  /* 0x000000011b1a7836 */ /* 0x000fd40000000000 */
[----:B------:R-:W-:-:S05]  /*1250*/  @P5 IADD3 R26, PT, PT, R27, RZ, RZ ;  /* 0x000000ff1b1a5210 */ /* 0x000fca0007ffe0ff */
[----:B------:R-:W-:Y:S02]  /*1260*/  VIADD R24, R26, 0x1 ;  /* 0x000000011a187836 */ /* 0x000fe40000000000 */
[----:B------:R-:W-:-:S07]  /*1270*/  @P6 IMAD.MOV R24, RZ, RZ, R26 ;  /* 0x000000ffff186224 */ /* 0x000fce00078e021a */
.L_x_79:
[----:B------:R-:W-:Y:S05]  /*1280*/  BSYNC.RECONVERGENT B5 ;  /* 0x0000000000057941 */ /* 0x000fea0003800200 */
.L_x_78:
[----:B------:R-:W-:Y:S05]  /*1290*/  @!P4 BRA `(.L_x_77) ;  /* 0x0000000000acc947 */ /* 0x000fea0003800000 */
[----:B------:R-:W-:Y:S01]  /*12a0*/  ISETP.GE.U32.AND P4, PT, R18, 0x4, PT ;  /* 0x000000041200780c */ /* 0x000fe20003f86070 */
[----:B------:R-:W-:-:S12]  /*12b0*/  BSSY.RECONVERGENT B5, `(.L_x_80) ;  /* 0x0000014000057945 */ /* 0x000fd80003800200 */
[----:B------:R-:W-:Y:S05]  /*12c0*/  @!P4 BRA `(.L_x_81) ;  /* 0x000000000048c947 */ /* 0x000fea0003800000 */
[----:B------:R-:W-:-:S05]  /*12d0*/  IMAD.WIDE.U32 R16, R25, 0x4, R14 ;  /* 0x0000000419107825 */ /* 0x000fca00078e000e */
[----:B------:R-:W2:Y:S04]  /*12e0*/  LDG.E R28, desc[UR4][R16.64+0x10] ;  /* 0x00001004101c7981 */ /* 0x000ea8000c1e1900 */
[----:B------:R-:W3:Y:S04]  /*12f0*/  LDG.E R26, desc[UR4][R16.64+0xc] ;  /* 0x00000c04101a7981 */ /* 0x000ee8000c1e1900 */
[----:B------:R-:W4:Y:S01]  /*1300*/  LDG.E R27, desc[UR4][R16.64+0x18] ;  /* 0x00001804101b7981 */ /* 0x000f22000c1e1900 */
[----:B--2--5:R-:W-:-:S03]  /*1310*/  ISETP.NE.AND P5, PT, R23, R28, PT ;  /* 0x0000001c1700720c */ /* 0x024fc60003fa5270 */
[----:B------:R-:W2:Y:S01]  /*1320*/  LDG.E R28, desc[UR4][R16.64+0x14] ;  /* 0x00001404101c7981 */ /* 0x000ea2000c1e1900 */
[----:B---3--:R-:W-:Y:S02]  /*1330*/  ISETP.NE.AND P4, PT, R23, R26, PT ;  /* 0x0000001a1700720c */ /* 0x008fe40003f85270 */
[----:B------:R-:W-:-:S11]  /*1340*/  IADD3 R26, PT, PT, R24, 0x1, RZ ;  /* 0x00000001181a7810 */ /* 0x000fd60007ffe0ff */
[----:B------:R-:W-:-:S04]  /*1350*/  @P4 IMAD.MOV R26, RZ, RZ, R24 ;  /* 0x000000ffff1a4224 */ /* 0x000fc800078e0218 */
[----:B------:R-:W-:Y:S02]  /*1360*/  VIADD R24, R26, 0x1 ;  /* 0x000000011a187836 */ /* 0x000fe40000000000 */
[----:B------:R-:W-:Y:S01]  /*1370*/  @P5 IMAD.MOV R24, RZ, RZ, R26 ;  /* 0x000000ffff185224 */ /* 0x000fe200078e021a */
[----:B----4-:R-:W-:-:S04]  /*1380*/  ISETP.NE.AND P5, PT, R23, R27, PT ;  /* 0x0000001b1700720c */ /* 0x010fc80003fa5270 */
[----:B------:R-:W-:Y:S01]  /*1390*/  IADD3 R26, PT, PT, R24, 0x1, RZ ;  /* 0x00000001181a7810 */ /* 0x000fe20007ffe0ff */
[----:B------:R-:W-:Y:S01]  /*13a0*/  VIADD R25, R25, 0x4 ;  /* 0x0000000419197836 */ /* 0x000fe20000000000 */
[----:B--2---:R-:W-:-:S13]  /*13b0*/  ISETP.NE.AND P4, PT, R23, R28, PT ;  /* 0x0000001c1700720c */ /* 0x004fda0003f85270 */
[----:B------:R-:W-:-:S04]  /*13c0*/  @P4 IMAD.MOV R26, RZ, RZ, R24 ;  /* 0x000000ffff1a4224 */ /* 0x000fc800078e0218 */
[C---:B------:R-:W-:Y:S01]  /*13d0*/  VIADD R24, R26.reuse, 0x1 ;  /* 0x000000011a187836 */ /* 0x040fe20000000000 */
[----:B------:R-:W-:-:S07]  /*13e0*/  @P5 IADD3 R24, PT, PT, R26, RZ, RZ ;  /* 0x000000ff1a185210 */ /* 0x000fce0007ffe0ff */
.L_x_81:
[----:B------:R-:W-:Y:S05]  /*13f0*/  BSYNC.RECONVERGENT B5 ;  /* 0x0000000000057941 */ /* 0x000fea0003800200 */
.L_x_80:
[----:B------:R-:W-:-:S13]  /*1400*/  ISETP.NE.AND P4, PT, R19, RZ, PT ;  /* 0x000000ff1300720c */ /* 0x000fda0003f85270 */
[----:B------:R-:W-:Y:S05]  /*1410*/  @!P4 BRA `(.L_x_77) ;  /* 0x00000000004cc947 */ /* 0x000fea0003800000 */
[----:B------:R-:W-:-:S05]  /*1420*/  IMAD.WIDE.U32 R16, R25, 0x4, R14 ;  /* 0x0000000419107825 */ /* 0x000fca00078e000e */
[----:B------:R-:W2:Y:S01]  /*1430*/  LDG.E R26, desc[UR4][R16.64+0xc] ;  /* 0x00000c04101a7981 */ /* 0x000ea2000c1e1900 */
[----:B------:R-:W-:Y:S01]  /*1440*/  ISETP.NE.AND P5, PT, R19, 0x1, PT ;  /* 0x000000011300780c */ /* 0x000fe20003fa5270 */
[----:B------:R-:W-:Y:S01]  /*1450*/  VIADD R25, R24, 0x1 ;  /* 0x0000000118197836 */ /* 0x000fe20000000000 */
[----:B--2--5:R-:W-:-:S13]  /*1460*/  ISETP.NE.AND P4, PT, R23, R26, PT ;  /* 0x0000001a1700720c */ /* 0x024fda0003f85270 */
[----:B------:R-:W-:-:S04]  /*1470*/  @P4 IMAD.MOV R25, RZ, RZ, R24 ;  /* 0x000000ffff194224 */ /* 0x000fc800078e0218 */
[----:B------:R-:W-:Y:S01]  /*1480*/  IMAD.MOV.U32 R24, RZ, RZ, R25 ;  /* 0x000000ffff187224 */ /* 0x000fe200078e0019 */
[----:B------:R-:W-:Y:S06]  /*1490*/  @!P5 BRA `(.L_x_77) ;  /* 0x00000000002cd947 */ /* 0x000fec0003800000 */
[----:B------:R-:W-:Y:S01]  /*14a0*/  ISETP.NE.AND P5, PT, R19, 0x2, PT ;  /* 0x000000021300780c */ /* 0x000fe20003fa5270 */
[----:B------:R-:W2:-:S12]  /*14b0*/  LDG.E R26, desc[UR4][R16.64+0x10] ;  /* 0x00001004101a7981 */ /* 0x000e98000c1e1900 */
[----:B------:R-:W3:Y:S01]  /*14c0*/  @P5 LDG.E R28, desc[UR4][R16.64+0x14] ;  /* 0x00001404101c5981 */ /* 0x000ee2000c1e1900 */
[----:B------:R-:W-:Y:S02]  /*14d0*/  IADD3 R25, PT, PT, R24, 0x1, RZ ;  /* 0x0000000118197810 */ /* 0x000fe40007ffe0ff */
[C---:B--2---:R-:W-:Y:S02]  /*14e0*/  ISETP.NE.AND P4, PT, R23.reuse, R26, PT ;  /* 0x0000001a1700720c */ /* 0x044fe40003f85270 */
[----:B---3--:R-:W-:-:S11]  /*14f0*/  ISETP.NE.AND P6, PT, R23, R28, P5 ;  /* 0x0000001c1700720c */ /* 0x008fd60002fc5270 */
[----:B------:R-:W-:-:S04]  /*1500*/  @P4 IMAD.MOV R25, RZ, RZ, R24 ;  /* 0x000000ffff194224 */ /* 0x000fc800078e0218 */
[----:B------:R-:W-:-:S04]  /*1510*/  IMAD.MOV.U32 R24, RZ, RZ, R25 ;  /* 0x000000ffff187224 */ /* 0x000fc800078e0019 */
[C---:B------:R-:W-:Y:S01]  /*1520*/  @P5 VIADD R23, R24.reuse, 0x1 ;  /* 0x0000000118175836 */ /* 0x040fe20000000000 */
[----:B------:R-:W-:-:S05]  /*1530*/  @P6 IADD3 R23, PT, PT, R24, RZ, RZ ;  /* 0x000000ff18176210 */ /* 0x000fca0007ffe0ff */
[----:B------:R-:W-:-:S07]  /*1540*/  @P5 IMAD.MOV.U32 R24, RZ, RZ, R23 ;  /* 0x000000ffff185224 */ /* 0x000fce00078e0017 */
.L_x_77:
[----:B------:R-:W-:Y:S05]  /*1550*/  BSYNC.RECONVERGENT B1 ;  /* 0x0000000000017941 */ /* 0x000fea0003800200 */
.L_x_76:
[----:B------:R-:W-:Y:S05]  /*1560*/  @P0 BRA `(.L_x_82) ;  /* 0xfffffff400500947 */ /* 0x000fea000383ffff */
.L_x_71:
[----:B------:R-:W-:Y:S05]  /*1570*/  BSYNC.RECONVERGENT B0 ;  /* 0x0000000000007941 */ /* 0x000fea0003800200 */
.L_x_70:
[----:B------:R-:W-:Y:S01]  /*1580*/  ISETP.GE.AND P0, PT, R24, 0x3, PT ;  /* 0x000000031800780c */ /* 0x000fe20003f06270 */
[----:B------:R-:W-:-:S12]  /*1590*/  BSSY.RECONVERGENT B5, `(.L_x_83) ;  /* 0x000001a000057945 */ /* 0x000fd80003800200 */
[----:B------:R-:W-:Y:S05]  /*15a0*/  @!P0 BRA `(.L_x_84) ;  /* 0x0000000000608947 */ /* 0x000fea0003800000 */
[----:B------:R-:W2:Y:S01]  /*15b0*/  LDG.E R9, desc[UR4][R14.64+0x8] ;  /* 0x000008040e097981 */ /* 0x000ea2000c1e1900 */
[----:B------:R-:W-:Y:S01]  /*15c0*/  I2FP.F32.U32 R8, R24 ;  /* 0x0000001800087245 */ /* 0x000fe20000201000 */
[----:B------:R-:W-:Y:S01]  /*15d0*/  BSSY.RECONVERGENT B6, `(.L_x_85) ;  /* 0x000000e000067945 */ /* 0x000fe20003800200 */
[----:B--2---:R-:W-:-:S04]  /*15e0*/  VIMNMX R9, PT, PT, R6, R9, !PT ;  /* 0x0000000906097248 */ /* 0x004fc80007fe0100 */
[----:B------:R-:W-:-:S04]  /*15f0*/  I2FP.F32.S32 R17, R9 ;  /* 0x0000000900117245 */ /* 0x000fc80000201400 */
[----:B------:R-:W1:Y:S08]  /*1600*/  MUFU.RCP R9, R17 ;  /* 0x0000001100097308 */ /* 0x000e700000001000 */
[----:B------:R-:W2:Y:S01]  /*1610*/  FCHK P0, R8, R17 ;  /* 0x0000001108007302 */ /* 0x000ea20000000000 */
[----:B-1----:R-:W-:-:S04]  /*1620*/  FFMA R10, -R17, R9, 1 ;  /* 0x3f800000110a7423 */ /* 0x002fc80000000109 */
[----:B------:R-:W-:-:S04]  /*1630*/  FFMA R9, R9, R10, R9 ;  /* 0x0000000a09097223 */ /* 0x000fc80000000009 */
[----:B------:R-:W-:-:S04]  /*1640*/  FFMA R10, R8, R9, RZ ;  /* 0x00000009080a7223 */ /* 0x000fc800000000ff */
[----:B------:R-:W-:-:S04]  /*1650*/  FFMA R11, -R17, R10, R8 ;  /* 0x0000000a110b7223 */ /* 0x000fc80000000108 */
[----:B------:R-:W-:Y:S01]  /*1660*/  FFMA R9, R9, R11, R10 ;  /* 0x0000000b09097223 */ /* 0x000fe2000000000a */
[----:B--2---:R-:W-:Y:S06]  /*1670*/  @!P0 BRA `(.L_x_86) ;  /* 0x00000000000c8947 */ /* 0x004fec0003800000 */
[----:B------:R-:W-:Y:S01]  /*1680*/  IMAD.MOV.U32 R9, RZ, RZ, R17 ;  /* 0x000000ffff097224 */ /* 0x000fe200078e0011 */
[----:B------:R-:W-:-:S07]  /*1690*/  MOV R16, 0x16b0 ;  /* 0x000016b000107802 */ /* 0x000fce0000000f00 */
[----:B0----5:R-:W-:Y:S05]  /*16a0*/  CALL.REL.NOINC `($__internal_1_$__cuda_sm3x_div_rn_noftz_f32_slowpath) ;  /* 0x0000000000887944 */ /* 0x021fea0003c00000 */
.L_x_86:
[----:B------:R-:W-:Y:S05]  /*16b0*/  BSYNC.RECONVERGENT B6 ;  /* 0x0000000000067941 */ /* 0x000fea0003800200 */
.L_x_85:
[----:B------:R-:W2:Y:S01]  /*16c0*/  LDG.E R11, desc[UR4][R12.64+0xd8] ;  /* 0x0000d8040c0b7981 */ /* 0x000ea2000c1e1900 */
[----:B------:R-:W-:-:S04]  /*16d0*/  FMUL R9, R9, 0.10000000149011611938 ;  /* 0x3dcccccd09097820 */ /* 0x000fc80000400000 */
[----:B--2---:R-:W-:-:S05]  /*16e0*/  FFMA R11, R4, R9, R11 ;  /* 0x00000009040b7223 */ /* 0x004fca000000000b */
[----:B------:R1:W-:Y:S04]  /*16f0*/  STG.E desc[UR4][R12.64+0xd8], R11 ;  /* 0x0000d80b0c007986 */ /* 0x0003e8000c101904 */
[----:B------:R-:W2:Y:S02]  /*1700*/  LDG.E R8, desc[UR4][R14.64+0xd8] ;  /* 0x0000d8040e087981 */ /* 0x000ea4000c1e1900 */
[----:B--2---:R-:W-:-:S05]  /*1710*/  FFMA R9, R4, R9, R8 ;  /* 0x0000000904097223 */ /* 0x004fca0000000008 */
[----:B------:R1:W-:Y:S02]  /*1720*/  STG.E desc[UR4][R14.64+0xd8], R9 ;  /* 0x0000d8090e007986 */ /* 0x0003e4000c101904 */
.L_x_84:
[----:B------:R-:W-:Y:S05]  /*1730*/  BSYNC.RECONVERGENT B5 ;  /* 0x0000000000057941 */ /* 0x000fea0003800200 */
.L_x_83:
[----:B------:R-:W-:Y:S05]  /*1740*/  @!P3 BRA `(.L_x_87) ;  /* 0xfffffff00088b947 */ /* 0x000fea000383ffff */
.L_x_69:
[----:B------:R-:W-:Y:S05]  /*1750*/  BSYNC.RECONVERGENT B3 ;  /* 0x0000000000037941 */ /* 0x000fea0003800200 */
.L_x_68:
[----:B------:R-:W-:Y:S05]  /*1760*/  @P2 BRA `(.L_x_88) ;  /* 0xfffffff0004c2947 */ /* 0x000fea000383ffff */
[----:B------:R-:W-:Y:S05]  /*1770*/  BSYNC.RECONVERGENT B4 ;  /* 0x0000000000047941 */ /* 0x000fea0003800200 */
.L_x_67:
[----:B------:R-:W-:Y:S05]  /*1780*/  @P1 BRA `(.L_x_89) ;  /* 0xffffffec00f01947 */ /* 0x000fea000383ffff */
.L_x_64:
[----:B------:R-:W-:Y:S05]  /*1790*/  BSYNC.RECONVERGENT B2 ;  /* 0x0000000000027941 */ /* 0x000fea0003800200 */
.L_x_63:
[----:B------:R-:W2:Y:S01]  /*17a0*/  LDC.64 R2, c[0x0][0x380] ;  /* 0x0000e000ff027b82 */ /* 0x000ea20000000a00 */
[----:B------:R-:W3:Y:S07]  /*17b0*/  LDCU UR6, c[0x0][0x3a8] ;  /* 0x00007500ff0677ac */ /* 0x000eee0008000800 */
[----:B0-----:R-:W0:Y:S01]  /*17c0*/  LDC R7, c[0x0][0x3a4] ;  /* 0x0000e900ff077b82 */ /* 0x001e220000000800 */
[----:B--2---:R-:W2:Y:S02]  /*17d0*/  LDG.E.64 R4, desc[UR4][R2.64+0x6418] ;  /* 0x0064180402047981 */ /* 0x004ea4000c1e1b00 */
[----:B--2---:R-:W-:Y:S01]  /*17e0*/  FMUL R4, R4, 0.99000000953674316406 ;  /* 0x3f7d70a404047820 */ /* 0x004fe20000400000 */
[----:B---3--:R-:W-:-:S03]  /*17f0*/  IADD3 R5, PT, PT, R5, UR6, RZ ;  /* 0x0000000605057c10 */ /* 0x008fc6000fffe0ff */
[----:B0-----:R-:W-:-:S05]  /*1800*/  FFMA R4, R7, 0.0099999997764825820923, R4 ;  /* 0x3c23d70a07047823 */ /* 0x001fca0000000004 */
[----:B------:R3:W-:Y:S02]  /*1810*/  STG.E.64 desc[UR4][R2.64+0x6418], R4 ;  /* 0x0064180402007986 */ /* 0x0007e4000c101b04 */
.L_x_62:
[----:B--23--:R-:W2:Y:S01]  /*1820*/  LDC.64 R2, c[0x0][0x398] ;  /* 0x0000e600ff027b82 */ /* 0x00cea20000000a00 */
[----:B------:R-:W-:Y:S05]  /*1830*/  WARPSYNC.ALL ;  /* 0x0000000000007948 */ /* 0x000fea0003800000 */
[----:B--2---:R-:W-:Y:S02]  /*1840*/  IMAD.WIDE R2, R0, 0x4, R2 ;  /* 0x0000000400027825 */ /* 0x004fe400078e0202 */
[----:B------:R-:W-:Y:S06]  /*1850*/  BAR.SYNC.DEFER_BLOCKING 0x0 ;  /* 0x0000000000007b1d */ /* 0x000fec0000010000 */
[----:B------:R-:W2:Y:S02]  /*1860*/  LDG.E R0, desc[UR4][R2.64] ;  /* 0x0000000402007981 */ /* 0x000ea4000c1e1900 */
[----:B--2---:R-:W-:-:S04]  /*1870*/  FADD R5, -R0, 0.5 ;  /* 0x3f00000000057421 */ /* 0x004fc80000000100 */
[----:B------:R-:W-:-:S05]  /*1880*/  FFMA R5, R5, 0.0010000000474974513054, R0 ;  /* 0x3a83126f05057823 */ /* 0x000fca0000000000 */
[----:B------:R-:W-:-:S04]  /*1890*/  FMNMX R5, R5, 2, PT ;  /* 0x4000000005057809 */ /* 0x000fc80003800000 */
[----:B------:R-:W-:-:S05]  /*18a0*/  FMNMX R5, RZ, R5, !PT ;  /* 0x00000005ff057209 */ /* 0x000fca0007800000 */
[----:B------:R-:W-:Y:S01]  /*18b0*/  STG.E desc[UR4][R2.64], R5 ;  /* 0x0000000502007986 */ /* 0x000fe2000c101904 */
[----:B------:R-:W-:Y:S05]  /*18c0*/  EXIT ;  /* 0x000000000000794d */ /* 0x000fea0003800000 */
        .weak           $__internal_1_$__cuda_sm3x_div_rn_noftz_f32_slowpath
        .type           $__internal_1_$__cuda_sm3x_div_rn_noftz_f32_slowpath,@function
        .size           $__internal_1_$__cuda_sm3x_div_rn_noftz_f32_slowpath,(.L_x_235 - $__internal_1_$__cuda_sm3x_div_rn_noftz_f32_slowpath)
$__internal_1_$__cuda_sm3x_div_rn_noftz_f32_slowpath:
        /* <DEDUP_REMOVED lines=9> */
[----:B------:R-:W-:Y:S01]  /*1960*/  @!P0 MOV R10, RZ ;  /* 0x000000ff000a8202 */ /* 0x000fe20000000f00 */
[----:B------:R-:W-:Y:S06]  /*1970*/  @!P0 BRA `(.L_x_91) ;  /* 0x0000000000648947 */ /* 0x000fec0003800000 */
[----:B------:R-:W-:Y:S02]  /*1980*/  FSETP.GTU.FTZ.AND P0, PT, |R8|, +INF , PT ;  /* 0x7f8000000800780b */ /* 0x000fe40003f1c200 */
        /* <DEDUP_REMOVED lines=15> */
[----:B------:R-:W-:-:S05]  /*1a80*/  VIADD R10, R18, 0xffffffff ;  /* 0xffffffff120a7836 */ /* 0x000fca0000000000 */
[----:B------:R-:W-:Y:S01]  /*1a90*/  ISETP.GE.AND P0, PT, R10, RZ, PT ;  /* 0x000000ff0a00720c */ /* 0x000fe20003f06270 */
[----:B------:R-:W-:-:S05]  /*1aa0*/  VIADD R10, R11, 0xffffffff ;  /* 0xffffffff0b0a7836 */ /* 0x000fca0000000000 */
[----:B------:R-:W-:-:S07]  /*1ab0*/  ISETP.GE.AND P4, PT, R10, RZ, PT ;  /* 0x000000ff0a00720c */ /* 0x000fce0003f86270 */
[----:B------:R-:W-:Y:S01]  /*1ac0*/  @P0 MOV R10, RZ ;  /* 0x000000ff000a0202 */ /* 0x000fe20000000f00 */
[----:B------:R-:W-:Y:S02]  /*1ad0*/  @!P0 IMAD.MOV.U32 R10, RZ, RZ, -0x40 ;  /* 0xffffffc0ff0a8424 */ /* 0x000fe400078e00ff */
[----:B------:R-:W-:-:S03]  /*1ae0*/  @!P0 FFMA R8, R8, 1.84467440737095516160e+19, RZ ;  /* 0x5f80000008088823 */ /* 0x000fc600000000ff */
[----:B------:R-:W-:Y:S01]  /*1af0*/  @!P4 FFMA R9, R9, 1.84467440737095516160e+19, RZ ;  /* 0x5f8000000909c823 */ /* 0x000fe200000000ff */
[----:B------:R-:W-:-:S07]  /*1b00*/  @!P4 VIADD R10, R10, 0x40 ;  /* 0x000000400a0ac836 */ /* 0x000fce0000000000 */
.L_x_91:
[----:B------:R-:W-:Y:S01]  /*1b10*/  LEA R20, R11, 0xc0800000, 0x17 ;  /* 0xc08000000b147811 */ /* 0x000fe200078eb8ff */
[----:B------:R-:W-:Y:S01]  /*1b20*/  VIADD R18, R18, 0xffffff81 ;  /* 0xffffff8112127836 */ /* 0x000fe20000000000 */
[----:B------:R-:W-:Y:S02]  /*1b30*/  BSSY.RECONVERGENT B1, `(.L_x_96) ;  /* 0x0000035000017945 */ /* 0x000fe40003800200 */
[----:B------:R-:W-:Y:S01]  /*1b40*/  IADD3 R22, PT, PT, -R20, R9, RZ ;  /* 0x0000000914167210 */ /* 0x000fe20007ffe1ff */
[C---:B------:R-:W-:Y:S01]  /*1b50*/  IMAD R8, R18.reuse, -0x800000, R8 ;  /* 0xff80000012087824 */ /* 0x040fe200078e0208 */
[----:B------:R-:W-:Y:S02]  /*1b60*/  IADD3 R11, PT, PT, R18, 0x7f, -R11 ;  /* 0x0000007f120b7810 */ /* 0x000fe40007ffe80b */
[----:B------:R-:W0:Y:S01]  /*1b70*/  MUFU.RCP R20, R22 ;  /* 0x0000001600147308 */ /* 0x000e220000001000 */
[----:B------:R-:W-:Y:S02]  /*1b80*/  FADD.FTZ R9, -R22, -RZ ;  /* 0x800000ff16097221 */ /* 0x000fe40000010100 */
[----:B------:R-:W-:-:S02]  /*1b90*/  IMAD.IADD R11, R11, 0x1, R10 ;  /* 0x000000010b0b7824 */ /* 0x000fc400078e020a */
[----:B0-----:R-:W-:-:S04]  /*1ba0*/  FFMA R17, R20, R9, 1 ;  /* 0x3f80000014117423 */ /* 0x001fc80000000009 */
[----:B------:R-:W-:-:S04]  /*1bb0*/  FFMA R17, R20, R17, R20 ;  /* 0x0000001114117223 */ /* 0x000fc80000000014 */
[----:B------:R-:W-:-:S04]  /*1bc0*/  FFMA R20, R8, R17, RZ ;  /* 0x0000001108147223 */ /* 0x000fc800000000ff */
[----:B------:R-:W-:-:S04]  /*1bd0*/  FFMA R19, R9, R20, R8 ;  /* 0x0000001409137223 */ /* 0x000fc80000000008 */
[----:B------:R-:W-:-:S04]  /*1be0*/  FFMA R20, R17, R19, R20 ;  /* 0x0000001311147223 */ /* 0x000fc80000000014 */
[----:B------:R-:W-:-:S04]  /*1bf0*/  FFMA R9, R9, R20, R8 ;  /* 0x0000001409097223 */ /* 0x000fc80000000008 */
[----:B------:R-:W-:-:S05]  /*1c00*/  FFMA R8, R17, R9, R20 ;  /* 0x0000000911087223 */ /* 0x000fca0000000014 */
[----:B------:R-:W-:-:S04]  /*1c10*/  SHF.R.U32.HI R18, RZ, 0x17, R8 ;  /* 0x00000017ff127819 */ /* 0x000fc80000011608 */
[----:B------:R-:W-:-:S04]  /*1c20*/  LOP3.LUT R10, R18, 0xff, RZ, 0xc0, !PT ;  /* 0x000000ff120a7812 */ /* 0x000fc800078ec0ff */
[----:B------:R-:W-:-:S05]  /*1c30*/  IADD3 R10, PT, PT, R10, R11, RZ ;  /* 0x0000000b0a0a7210 */ /* 0x000fca0007ffe0ff */
        /* <DEDUP_REMOVED lines=10> */
[CCC-:B------:R-:W-:Y:S01]  /*1ce0*/  FFMA.RZ R11, R17.reuse, R9.reuse, R20.reuse ;  /* 0x00000009110b7223 */ /* 0x1c0fe2000000c014 */
[CCC-:B------:R-:W-:Y:S01]  /*1cf0*/  FFMA.RP R18, R17.reuse, R9.reuse, R20.reuse ;  /* 0x0000000911127223 */ /* 0x1c0fe20000008014 */
[----:B------:R-:W-:Y:S01]  /*1d00*/  FFMA.RM R9, R17, R9, R20 ;  /* 0x0000000911097223 */ /* 0x000fe20000004014 */
[C---:B------:R-:W-:Y:S01]  /*1d10*/  VIADD R20, R10.reuse, 0x20 ;  /* 0x000000200a147836 */ /* 0x040fe20000000000 */
[C---:B------:R-:W-:Y:S02]  /*1d20*/  ISETP.NE.AND P5, PT, R10.reuse, RZ, PT ;  /* 0x000000ff0a00720c */ /* 0x040fe40003fa5270 */
[----:B------:R-:W-:Y:S02]  /*1d30*/  LOP3.LUT R11, R11, 0x7fffff, RZ, 0xc0, !PT ;  /* 0x007fffff0b0b7812 */ /* 0x000fe400078ec0ff */
[----:B------:R-:W-:Y:S02]  /*1d40*/  ISETP.NE.AND P4, PT, R10, RZ, PT ;  /* 0x000000ff0a00720c */ /* 0x000fe40003f85270 */
[----:B------:R-:W-:-:S02]  /*1d50*/  LOP3.LUT R11, R11, 0x800000, RZ, 0xfc, !PT ;  /* 0x008000000b0b7812 */ /* 0x000fc400078efcff */
[----:B------:R-:W-:Y:S02]  /*1d60*/  IADD3 R10, PT, PT, -R10, RZ, RZ ;  /* 0x000000ff0a0a7210 */ /* 0x000fe40007ffe1ff */
[----:B------:R-:W-:Y:S02]  /*1d70*/  SHF.L.U32 R20, R11, R20, RZ ;  /* 0x000000140b147219 */ /* 0x000fe400000006ff */
[----:B------:R-:W-:Y:S02]  /*1d80*/  FSETP.NEU.FTZ.AND P0, PT, R18, R9, PT ;  /* 0x000000091200720b */ /* 0x000fe40003f1d000 */
[----:B------:R-:W-:Y:S02]  /*1d90*/  SEL R10, R10, RZ, P5 ;  /* 0x000000ff0a0a7207 */ /* 0x000fe40002800000 */
[----:B------:R-:W-:Y:S02]  /*1da0*/  ISETP.NE.AND P4, PT, R20, RZ, P4 ;  /* 0x000000ff1400720c */ /* 0x000fe40002785270 */
[----:B------:R-:W-:-:S02]  /*1db0*/  SHF.R.U32.HI R10, RZ, R10, R11 ;  /* 0x0000000aff0a7219 */ /* 0x000fc4000001160b */
[----:B------:R-:W-:Y:S02]  /*1dc0*/  PLOP3.LUT P0, PT, P0, P4, PT, 0xf8, 0x8f ;  /* 0x00000000008f781c */ /* 0x000fe40000709f70 */
[----:B------:R-:W-:Y:S02]  /*1dd0*/  SHF.R.U32.HI R18, RZ, 0x1, R10 ;  /* 0x00000001ff127819 */ /* 0x000fe4000001160a */
[----:B------:R-:W-:-:S04]  /*1de0*/  SEL R9, RZ, 0x1, !P0 ;  /* 0x00000001ff097807 */ /* 0x000fc80004000000 */
[----:B------:R-:W-:-:S04]  /*1df0*/  LOP3.LUT R9, R9, 0x1, R18, 0xf8, !PT ;  /* 0x0000000109097812 */ /* 0x000fc800078ef812 */
[----:B------:R-:W-:-:S05]  /*1e00*/  LOP3.LUT R9, R9, R10, RZ, 0xc0, !PT ;  /* 0x0000000a09097212 */ /* 0x000fca00078ec0ff */
[----:B------:R-:W-:-:S05]  /*1e10*/  IMAD.IADD R9, R18, 0x1, R9 ;  /* 0x0000000112097824 */ /* 0x000fca00078e0209 */
[----:B------:R-:W-:Y:S01]  /*1e20*/  LOP3.LUT R8, R9, R8, RZ, 0xfc, !PT ;  /* 0x0000000809087212 */ /* 0x000fe200078efcff */
[----:B------:R-:W-:Y:S06]  /*1e30*/  BRA `(.L_x_99) ;  /* 0x0000000000107947 */ /* 0x000fec0003800000 */
.L_x_98:
[----:B------:R-:W-:-:S04]  /*1e40*/  LOP3.LUT R8, R8, 0x80000000, RZ, 0xc0, !PT ;  /* 0x8000000008087812 */ /* 0x000fc800078ec0ff */
[----:B------:R-:W-:Y:S01]  /*1e50*/  LOP3.LUT R8, R8, 0x7f800000, RZ, 0xfc, !PT ;  /* 0x7f80000008087812 */ /* 0x000fe200078efcff */
[----:B------:R-:W-:Y:S06]  /*1e60*/  BRA `(.L_x_99) ;  /* 0x0000000000047947 */ /* 0x000fec0003800000 */
.L_x_97:
[----:B------:R-:W-:-:S07]  /*1e70*/  IMAD R8, R11, 0x800000, R8 ;  /* 0x008000000b087824 */ /* 0x000fce00078e0208 */
.L_x_99:
[----:B------:R-:W-:Y:S05]  /*1e80*/  BSYNC.RECONVERGENT B1 ;  /* 0x0000000000017941 */ /* 0x000fea0003800200 */
.L_x_96:
[----:B------:R-:W-:Y:S05]  /*1e90*/  BRA `(.L_x_100) ;  /* 0x0000000000207947 */ /* 0x000fea0003800000 */
.L_x_95:
[----:B------:R-:W-:-:S04]  /*1ea0*/  LOP3.LUT R8, R9, 0x80000000, R8, 0x48, !PT ;  /* 0x8000000009087812 */ /* 0x000fc800078e4808 */
[----:B------:R-:W-:Y:S01]  /*1eb0*/  LOP3.LUT R8, R8, 0x7f800000, RZ, 0xfc, !PT ;  /* 0x7f80000008087812 */ /* 0x000fe200078efcff */
[----:B------:R-:W-:Y:S06]  /*1ec0*/  BRA `(.L_x_100) ;  /* 0x0000000000147947 */ /* 0x000fec0003800000 */
.L_x_94:
[----:B------:R-:W-:Y:S01]  /*1ed0*/  LOP3.LUT R8, R9, 0x80000000, R8, 0x48, !PT ;  /* 0x8000000009087812 */ /* 0x000fe200078e4808 */
[----:B------:R-:W-:Y:S06]  /*1ee0*/  BRA `(.L_x_100) ;  /* 0x00000000000c7947 */ /* 0x000fec0003800000 */
.L_x_93:
[----:B------:R-:W0:Y:S01]  /*1ef0*/  MUFU.RSQ R8, -QNAN ;  /* 0xffc0000000087908 */ /* 0x000e220000001400 */
[----:B------:R-:W-:Y:S05]  /*1f00*/  BRA `(.L_x_100) ;  /* 0x0000000000047947 */ /* 0x000fea0003800000 */
.L_x_92:
[----:B------:R-:W-:-:S07]  /*1f10*/  FADD.FTZ R8, R8, R9 ;  /* 0x0000000908087221 */ /* 0x000fce0000010000 */
.L_x_100:
[----:B------:R-:W-:Y:S05]  /*1f20*/  BSYNC.RECONVERGENT B0 ;  /* 0x0000000000007941 */ /* 0x000fea0003800200 */
.L_x_90:
[----:B------:R-:W-:Y:S01]  /*1f30*/  IMAD.MOV.U32 R17, RZ, RZ, 0x0 ;  /* 0x00000000ff117424 */ /* 0x000fe200078e00ff */
[----:B0-----:R-:W-:-:S03]  /*1f40*/  MOV R9, R8 ;  /* 0x0000000800097202 */ /* 0x001fc60000000f00 */
[----:B------:R-:W-:Y:S05]  /*1f50*/  RET.REL.NODEC R16 `(_Z27memory_consolidation_kernelP19ConsolidationBufferP10SDRPatternP9LayerDataPfifi) ;  /* 0xffffffe010287950 */ /* 0x000fea0003c3ffff */
.L_x_101:
        /* <DEDUP_REMOVED lines=10> */
.L_x_235:


//--------------------- .text._Z23prediction_error_kernelPfS_S_iP9LayerDataiS_i --------------------------
	.section	.text._Z23prediction_error_kernelPfS_S_iP9LayerDataiS_i,"ax",@progbits
	.align	128
        .global         _Z23prediction_error_kernelPfS_S_iP9LayerDataiS_i
        .type           _Z23prediction_error_kernelPfS_S_iP9LayerDataiS_i,@function
        .size           _Z23prediction_error_kernelPfS_S_iP9LayerDataiS_i,(.L_x_236 - _Z23prediction_error_kernelPfS_S_iP9LayerDataiS_i)
        .other          _Z23prediction_error_kernelPfS_S_iP9LayerDataiS_i,@"STO_CUDA_ENTRY STV_DEFAULT"
_Z23prediction_error_kernelPfS_S_iP9LayerDataiS_i:
.text._Z23prediction_error_kernelPfS_S_iP9LayerDataiS_i:
        /* <DEDUP_REMOVED lines=9> */
[----:B------:R-:W1:Y:S07]  /*0090*/  LDCU.64 UR6, c[0x0][0x358] ;  /* 0x00006b00ff0677ac */ /* 0x000e6e0008000a00 */
[----:B------:R-:W2:Y:S08]  /*00a0*/  LDC.64 R10, c[0x0][0x380] ;  /* 0x0000e000ff0a7b82 */ /* 0x000eb00000000a00 */
[----:B------:R-:W3:Y:S01]  /*00b0*/  LDC.64 R8, c[0x0][0x3b0] ;  /* 0x0000ec00ff087b82 */ /* 0x000ee20000000a00 */
[----:B0-----:R-:W-:-:S07]  /*00c0*/  IMAD.WIDE R2, R7, 0x4, R2 ;  /* 0x0000000407027825 */ /* 0x001fce00078e0202 */
[----:B------:R-:W0:Y:S01]  /*00d0*/  LDC R4, c[0x0][0x3b8] ;  /* 0x0000ee00ff047b82 */ /* 0x000e220000000800 */
[----:B-1----:R-:W4:Y:S01]  /*00e0*/  LDG.E R3, desc[UR6][R2.64] ;  /* 0x0000000602037981 */ /* 0x002f22000c1e1900 */
[----:B--2---:R-:W-:-:S05]  /*00f0*/  IMAD.WIDE R10, R7, 0x4, R10 ;  /* 0x00000004070a7825 */ /* 0x004fca00078e020a */
[----:B------:R-:W4:Y:S01]  /*0100*/  LDG.E R6, desc[UR6][R10.64] ;  /* 0x000000060a067981 */ /* 0x000f22000c1e1900 */
[----:B------:R-:W-:Y:S01]  /*0110*/  BSSY.RECONVERGENT B0, `(.L_x_102) ;  /* 0x0000049000007945 */ /* 0x000fe20003800200 */
[----:B---3--:R-:W-:Y:S01]  /*0120*/  ISETP.EQ.U32.AND P1, PT, R8, RZ, PT ;  /* 0x000000ff0800720c */ /* 0x008fe20003f22070 */
[----:B------:R-:W-:Y:S01]  /*0130*/  HFMA2 R8, -RZ, RZ, 1.875, 0 ;  /* 0x3f800000ff087431 */ /* 0x000fe200000001ff */
[----:B0-----:R-:W-:-:S04]  /*0140*/  ISETP.GE.AND P0, PT, R4, 0x4, PT ;  /* 0x000000040400780c */ /* 0x001fc80003f06270 */
[----:B------:R-:W-:Y:S01]  /*0150*/  ISETP.EQ.OR.EX P0, PT, R9, RZ, !P0, P1 ;  /* 0x000000ff0900720c */ /* 0x000fe20004702710 */
[----:B----4-:R-:W-:-:S05]  /*0160*/  FADD R0, -R3, R6 ;  /* 0x0000000603007221 */ /* 0x010fca0000000100 */
[----:B------:R-:W-:-:S13]  /*0170*/  FSETP.NEU.AND P2, PT, R0, 1, PT ;  /* 0x3f8000000000780b */ /* 0x000fda0003f4d000 */
[----:B------:R-:W-:Y:S05]  /*0180*/  @!P2 BRA `(.L_x_103) ;  /* 0x000000040004a947 */ /* 0x000fea0003800000 */
[----:B------:R-:W-:-:S13]  /*0190*/  FSETP.NAN.AND P1, PT, |R0|, |R0|, PT ;  /* 0x400000000000720b */ /* 0x000fda0003f28200 */
[----:B------:R-:W-:Y:S01]  /*01a0*/  @P1 FADD R8, R0, 2 ;  /* 0x4000000000081421 */ /* 0x000fe20000000000 */
[----:B------:R-:W-:Y:S06]  /*01b0*/  @P1 BRA `(.L_x_103) ;  /* 0x0000000000f81947 */ /* 0x000fec0003800000 */
[C---:B------:R-:W-:Y:S01]  /*01c0*/  FMUL R3, |R0|.reuse, 16777216 ;  /* 0x4b80000000037820 */ /* 0x040fe20000400200 */
[----:B------:R-:W-:Y:S02]  /*01d0*/  FSETP.GEU.AND P1, PT, |R0|, 1.175494350822287508e-38, PT ;  /* 0x008000000000780b */ /* 0x000fe40003f2e200 */
[----:B------:R-:W-:Y:S02]  /*01e0*/  MOV R12, 0x3a2c32e4 ;  /* 0x3a2c32e4000c7802 */ /* 0x000fe40000000f00 */
[----:B------:R-:W-:-:S04]  /*01f0*/  FSEL R3, R3, |R0|, !P1 ;  /* 0x4000000003037208 */ /* 0x000fc80004800000 */
[----:B------:R-:W-:-:S04]  /*0200*/  IADD3 R2, PT, PT, R3, -0x3f3504f3, RZ ;  /* 0xc0cafb0d03027810 */ /* 0x000fc80007ffe0ff */
[----:B------:R-:W-:-:S04]  /*0210*/  LOP3.LUT R2, R2, 0xff800000, RZ, 0xc0, !PT ;  /* 0xff80000002027812 */ /* 0x000fc800078ec0ff */
[-C--:B------:R-:W-:Y:S02]  /*0220*/  IADD3 R3, PT, PT, R3, -R2.reuse, RZ ;  /* 0x8000000203037210 */ /* 0x080fe40007ffe0ff */
[----:B------:R-:W-:-:S03]  /*0230*/  I2FP.F32.S32 R2, R2 ;  /* 0x0000000200027245 */ /* 0x000fc60000201400 */
[C---:B------:R-:W-:Y:S01]  /*0240*/  FADD R8, R3.reuse, 1 ;  /* 0x3f80000003087421 */ /* 0x040fe20000000000 */
[----:B------:R-:W-:Y:S01]  /*0250*/  FADD R5, R3, -1 ;  /* 0xbf80000003057421 */ /* 0x000fe20000000000 */
[----:B------:R-:W-:Y:S02]  /*0260*/  FSEL R3, RZ, -24, P1 ;  /* 0xc1c00000ff037808 */ /* 0x000fe40000800000 */
[----:B------:R-:W-:Y:S01]  /*0270*/  FSETP.NEU.AND P1, PT, |R0|, +INF , PT ;  /* 0x7f8000000000780b */ /* 0x000fe20003f2d200 */
[----:B------:R-:W-:Y:S01]  /*0280*/  FADD R9, R5, R5 ;  /* 0x0000000505097221 */ /* 0x000fe20000000000 */
[----:B------:R-:W0:Y:S01]  /*0290*/  MUFU.RCP R8, R8 ;  /* 0x0000000800087308 */ /* 0x000e220000001000 */
[----:B------:R-:W-:Y:S01]  /*02a0*/  FFMA R2, R2, 1.1920928955078125e-07, R3 ;  /* 0x3400000002027823 */ /* 0x000fe20000000003 */
[----:B------:R-:W-:-:S13]  /*02b0*/  FSETP.NEU.AND P1, PT, R0, RZ, P1 ;  /* 0x000000ff0000720b */ /* 0x000fda0000f2d000 */
[----:B------:R-:W-:Y:S01]  /*02c0*/  @!P1 FADD R0, R0, R0 ;  /* 0x0000000000009221 */ /* 0x000fe20000000000 */
[----:B0-----:R-:W-:-:S04]  /*02d0*/  FMUL R9, R8, R9 ;  /* 0x0000000908097220 */ /* 0x001fc80000400000 */
[----:B------:R-:W-:Y:S01]  /*02e0*/  FADD R10, R5, -R9 ;  /* 0x80000009050a7221 */ /* 0x000fe20000000000 */
[CC--:B------:R-:W-:Y:S01]  /*02f0*/  FMUL R3, R9.reuse, R9.reuse ;  /* 0x0000000909037220 */ /* 0x0c0fe20000400000 */
[----:B------:R-:W-:Y:S02]  /*0300*/  FFMA R11, R9, 1.4426950216293334961, R2 ;  /* 0x3fb8aa3b090b7823 */ /* 0x000fe40000000002 */
[----:B------:R-:W-:Y:S01]  /*0310*/  FADD R10, R10, R10 ;  /* 0x0000000a0a0a7221 */ /* 0x000fe20000000000 */
[----:B------:R-:W-:Y:S01]  /*0320*/  FFMA R12, R3, R12, 0.0032181653659790754318 ;  /* 0x3b52e7db030c7423 */ /* 0x000fe2000000000c */
[----:B------:R-:W-:Y:S02]  /*0330*/  FADD R2, R2, -R11 ;  /* 0x8000000b02027221 */ /* 0x000fe40000000000 */
[----:B------:R-:W-:Y:S01]  /*0340*/  FFMA R5, R5, -R9, R10 ;  /* 0x8000000905057223 */ /* 0x000fe2000000000a */
[----:B------:R-:W-:Y:S01]  /*0350*/  FFMA R12, R3, R12, 0.018033718690276145935 ;  /* 0x3c93bb73030c7423 */ /* 0x000fe2000000000c */
[----:B------:R-:W-:-:S02]  /*0360*/  FFMA R2, R9, 1.4426950216293334961, R2 ;  /* 0x3fb8aa3b09027823 */ /* 0x000fc40000000002 */
[----:B------:R-:W-:Y:S01]  /*0370*/  FMUL R5, R8, R5 ;  /* 0x0000000508057220 */ /* 0x000fe20000400000 */
[----:B------:R-:W-:-:S03]  /*0380*/  FFMA R12, R3, R12, 0.12022458761930465698 ;  /* 0x3df6384f030c7423 */ /* 0x000fc6000000000c */
[----:B------:R-:W-:Y:S01]  /*0390*/  FFMA R2, R5, 1.4426950216293334961, R2 ;  /* 0x3fb8aa3b05027823 */ /* 0x000fe20000000002 */
[----:B------:R-:W-:-:S03]  /*03a0*/  FMUL R12, R3, R12 ;  /* 0x0000000c030c7220 */ /* 0x000fc60000400000 */
[----:B------:R-:W-:Y:S01]  /*03b0*/  FFMA R8, R9, 1.9251366722983220825e-08, R2 ;  /* 0x32a55e3409087823 */ /* 0x000fe20000000002 */
[----:B------:R-:W-:-:S04]  /*03c0*/  FMUL R2, R12, 3 ;  /* 0x404000000c027820 */ /* 0x000fc80000400000 */
[----:B------:R-:W-:-:S04]  /*03d0*/  FFMA R5, R5, R2, R8 ;  /* 0x0000000205057223 */ /* 0x000fc80000000008 */
[----:B------:R-:W-:Y:S01]  /*03e0*/  FFMA R12, R9, R12, R5 ;  /* 0x0000000c090c7223 */ /* 0x000fe20000000005 */
[----:B------:R-:W-:-:S03]  /*03f0*/  HFMA2 R5, -RZ, RZ, 0.64013671875, -15.109375 ;  /* 0x391fcb8eff057431 */ /* 0x000fc600000001ff */
[----:B------:R-:W-:-:S04]  /*0400*/  FADD R2, R11, R12 ;  /* 0x0000000c0b027221 */ /* 0x000fc80000000000 */
[----:B------:R-:W-:Y:S01]  /*0410*/  FMUL R3, R2, 2 ;  /* 0x4000000002037820 */ /* 0x000fe20000400000 */
[----:B------:R-:W-:-:S03]  /*0420*/  FADD R11, -R11, R2 ;  /* 0x000000020b0b7221 */ /* 0x000fc60000000100 */
[----:B------:R-:W0:Y:S01]  /*0430*/  FRND R8, R3 ;  /* 0x0000000300087307 */ /* 0x000e220000201000 */
[----:B------:R-:W-:Y:S01]  /*0440*/  FADD R11, R12, -R11 ;  /* 0x8000000b0c0b7221 */ /* 0x000fe20000000000 */
[----:B------:R-:W-:Y:S01]  /*0450*/  FFMA R2, R2, 2, -R3 ;  /* 0x4000000002027823 */ /* 0x000fe20000000803 */
[----:B------:R-:W-:-:S03]  /*0460*/  FSETP.GT.AND P3, PT, |R3|, 152, PT ;  /* 0x431800000300780b */ /* 0x000fc60003f64200 */
[----:B------:R-:W-:Y:S02]  /*0470*/  FFMA R11, R11, 2, R2 ;  /* 0x400000000b0b7823 */ /* 0x000fe40000000002 */
[----:B------:R-:W1:Y:S01]  /*0480*/  F2I.NTZ R10, R3 ;  /* 0x00000003000a7305 */ /* 0x000e620000203100 */
[----:B0-----:R-:W-:Y:S01]  /*0490*/  FADD R2, R3, -R8 ;  /* 0x8000000803027221 */ /* 0x001fe20000000000 */
[----:B------:R-:W-:-:S03]  /*04a0*/  FSETP.GT.AND P2, PT, R8, RZ, PT ;  /* 0x000000ff0800720b */ /* 0x000fc60003f44000 */
[----:B------:R-:W-:-:S04]  /*04b0*/  FADD R2, R2, R11 ;  /* 0x0000000b02027221 */ /* 0x000fc80000000000 */
[----:B------:R-:W-:-:S04]  /*04c0*/  FFMA R5, R2, R5, 0.0013391353422775864601 ;  /* 0x3aaf85ed02057423 */ /* 0x000fc80000000005 */
[----:B------:R-:W-:-:S04]  /*04d0*/  FFMA R5, R2, R5, 0.0096188392490148544312 ;  /* 0x3c1d985602057423 */ /* 0x000fc80000000005 */
[----:B------:R-:W-:-:S04]  /*04e0*/  FFMA R5, R2, R5, 0.055503588169813156128 ;  /* 0x3d6357bb02057423 */ /* 0x000fc80000000005 */
[C---:B------:R-:W-:Y:S01]  /*04f0*/  FFMA R9, R2.reuse, R5, 0.24022644758224487305 ;  /* 0x3e75fdec02097423 */ /* 0x040fe20000000005 */
[----:B------:R-:W-:Y:S02]  /*0500*/  SEL R5, RZ, 0x83000000, P2 ;  /* 0x83000000ff057807 */ /* 0x000fe40001000000 */
[----:B------:R-:W-:Y:S01]  /*0510*/  FSETP.GEU.AND P2, PT, R3, RZ, PT ;  /* 0x000000ff0300720b */ /* 0x000fe20003f4e000 */
[----:B------:R-:W-:Y:S01]  /*0520*/  FFMA R11, R2, R9, 0.69314718246459960938 ;  /* 0x3f317218020b7423 */ /* 0x000fe20000000009 */
[----:B------:R-:W-:Y:S02]  /*0530*/  IADD3 R9, PT, PT, R5, 0x7f000000, RZ ;  /* 0x7f00000005097810 */ /* 0x000fe40007ffe0ff */
[----:B-1----:R-:W-:Y:S01]  /*0540*/  LEA R10, R10, -R5, 0x17 ;  /* 0x800000050a0a7211 */ /* 0x002fe200078eb8ff */
[----:B------:R-:W-:Y:S01]  /*0550*/  FFMA R2, R2, R11, 1 ;  /* 0x3f80000002027423 */ /* 0x000fe2000000000b */
[----:B------:R-:W-:-:S03]  /*0560*/  FSEL R8, RZ, +INF , !P2 ;  /* 0x7f800000ff087808 */ /* 0x000fc60005000000 */
[----:B------:R-:W-:-:S04]  /*0570*/  FMUL R9, R9, R2 ;  /* 0x0000000209097220 */ /* 0x000fc80000400000 */
[----:B------:R-:W-:Y:S01]  /*0580*/  @!P3 FMUL R8, R10, R9 ;  /* 0x000000090a08b220 */ /* 0x000fe20000400000 */
[----:B------:R-:W-:-:S07]  /*0590*/  @!P1 LOP3.LUT R8, R0, 0x7fffffff, RZ, 0xc0, !PT ;  /* 0x7fffffff00089812 */ /* 0x000fce00078ec0ff */
.L_x_103:
[----:B------:R-:W-:Y:S05]  /*05a0*/  BSYNC.RECONVERGENT B0 ;  /* 0x0000000000007941 */ /* 0x000fea0003800200 */
.L_x_102:
[----:B------:R-:W-:Y:S01]  /*05b0*/  MOV R3, RZ ;  /* 0x000000ff00037202 */ /* 0x000fe20000000f00 */
[----:B------:R-:W-:Y:S06]  /*05c0*/  @P0 BRA `(.L_x_104) ;  /* 0x0000000c00b80947 */ /* 0x000fec0003800000 */
[C---:B------:R-:W-:Y:S01]  /*05d0*/  VIMNMX.U32 R0, PT, PT, R4.reuse, 0x6, PT ;  /* 0x0000000604007848 */ /* 0x040fe20003fe0000 */
[----:B------:R-:W0:Y:S01]  /*05e0*/  LDC.64 R2, c[0x0][0x3b0] ;  /* 0x0000ec00ff027b82 */ /* 0x000e220000000a00 */
[----:B------:R-:W-:Y:S01]  /*05f0*/  IADD3 R4, PT, PT, R4, -0x2, RZ ;  /* 0xfffffffe04047810 */ /* 0x000fe20007ffe0ff */
[----:B------:R-:W-:Y:S01]  /*0600*/  UMOV UR4, URZ ;  /* 0x000000ff00047c82 */ /* 0x000fe20008000000 */
[----:B------:R-:W-:Y:S01]  /*0610*/  IADD3 R0, PT, PT, -R0, RZ, RZ ;  /* 0x000000ff00007210 */ /* 0x000fe20007ffe1ff */
[----:B------:R-:W-:Y:S01]  /*0620*/  HFMA2 R10, -RZ, RZ, 0, 0 ;  /* 0x00000000ff0a7431 */ /* 0x000fe200000001ff */
[----:B------:R-:W-:Y:S01]  /*0630*/  MOV R9, RZ ;  /* 0x000000ff00097202 */ /* 0x000fe20000000f00 */
[----:B------:R-:W-:Y:S01]  /*0640*/  IMAD R11, R4, UR9, R7 ;  /* 0x00000009040b7c24 */ /* 0x000fe2000f8e0207 */
[----:B------:R-:W-:-:S13]  /*0650*/  ISETP.GE.AND P0, PT, R0, -0x1, PT ;  /* 0xffffffff0000780c */ /* 0x000fda0003f06270 */
[----:B------:R-:W-:Y:S05]  /*0660*/  @P0 BRA `(.L_x_105) ;  /* 0x0000000400d40947 */ /* 0x000fea0003800000 */
[----:B------:R-:W-:Y:S02]  /*0670*/  IADD3 R4, PT, PT, -R0, -0x1, RZ ;  /* 0xffffffff00047810 */ /* 0x000fe40007ffe1ff */
[----:B------:R-:W-:Y:S02]  /*0680*/  PLOP3.LUT P0, PT, PT, PT, PT, 0x80, 0x8 ;  /* 0x000000000008781c */ /* 0x000fe40003f0f070 */
[----:B------:R-:W-:-:S13]  /*0690*/  ISETP.GT.AND P1, PT, R4, 0x3, PT ;  /* 0x000000030400780c */ /* 0x000fda0003f24270 */
[----:B------:R-:W-:Y:S05]  /*06a0*/  @!P1 BRA `(.L_x_106) ;  /* 0x00000004001c9947 */ /* 0x000fea0003800000 */
[----:B------:R-:W1:Y:S01]  /*06b0*/  LDC.64 R4, c[0x0][0x3b0] ;  /* 0x0000ec00ff047b82 */ /* 0x000e620000000a00 */
[----:B------:R-:W-:-:S13]  /*06c0*/  PLOP3.LUT P0, PT, PT, PT, PT, 0x8, 0x80 ;  /* 0x000000000080781c */ /* 0x000fda0003f0e170 */
.L_x_107:
[C---:B-1----:R-:W-:Y:S01]  /*06d0*/  IMAD.WIDE R16, R11.reuse, 0x4, R4 ;  /* 0x000000040b107825 */ /* 0x042fe200078e0204 */
[----:B------:R-:W-:-:S04]  /*06e0*/  IADD3 R11, PT, PT, R11, -UR9, RZ ;  /* 0x800000090b0b7c10 */ /* 0x000fc8000fffe0ff */
[C---:B------:R-:W-:Y:S01]  /*06f0*/  IADD3 R23, PT, PT, R11.reuse, -UR9, RZ ;  /* 0x800000090b177c10 */ /* 0x040fe2000fffe0ff */
[--C-:B------:R-:W-:Y:S01]  /*0700*/  IMAD.WIDE R20, R11, 0x4, R4.reuse ;  /* 0x000000040b147825 */ /* 0x100fe200078e0204 */
[----:B------:R1:W2:Y:S02]  /*0710*/  LDG.E R17, desc[UR6][R16.64] ;  /* 0x0000000610117981 */ /* 0x0002a4000c1e1900 */
[C---:B------:R-:W-:Y:S01]  /*0720*/  IADD3 R11, PT, PT, R23.reuse, -UR9, RZ ;  /* 0x80000009170b7c10 */ /* 0x040fe2000fffe0ff */
[--C-:B------:R-:W-:Y:S01]  /*0730*/  IMAD.WIDE R22, R23, 0x4, R4.reuse ;  /* 0x0000000417167825 */ /* 0x100fe200078e0204 */
[----:B------:R-:W3:Y:S03]  /*0740*/  LDG.E R15, desc[UR6][R20.64] ;  /* 0x00000006140f7981 */ /* 0x000ee6000c1e1900 */
[----:B------:R-:W-:Y:S01]  /*0750*/  IMAD.WIDE R12, R11, 0x4, R4 ;  /* 0x000000040b0c7825 */ /* 0x000fe200078e0204 */
[----:B------:R4:W5:Y:S05]  /*0760*/  LDG.E R14, desc[UR6][R22.64] ;  /* 0x00000006160e7981 */ /* 0x00096a000c1e1900 */
[----:B------:R0:W5:Y:S01]  /*0770*/  LDG.E R13, desc[UR6][R12.64] ;  /* 0x000000060c0d7981 */ /* 0x000162000c1e1900 */
[----:B------:R-:W-:Y:S01]  /*0780*/  UIADD3 UR5, UPT, UPT, UR4, 0x1, URZ ;  /* 0x0000000104057890 */ /* 0x000fe2000fffe0ff */
[----:B------:R-:W-:Y:S01]  /*0790*/  HFMA2 R18, -RZ, RZ, 0.96630859375, -0.0022525787353515625 ;  /* 0x3bbb989dff127431 */ /* 0x000fe200000001ff */
[----:B------:R-:W-:Y:S01]  /*07a0*/  MOV R19, 0x437c0000 ;  /* 0x437c000000137802 */ /* 0x000fe20000000f00 */
[----:B------:R-:W-:Y:S01]  /*07b0*/  UIADD3 UR8, UPT, UPT, UR4, 0x2, URZ ;  /* 0x0000000204087890 */ /* 0x000fe2000fffe0ff */
[----:B------:R-:W-:-:S02]  /*07c0*/  IADD3 R0, PT, PT, R0, 0x4, RZ ;  /* 0x0000000400007810 */ /* 0x000fc40007ffe0ff */
[----:B-1----:R-:W-:Y:S01]  /*07d0*/  I2FP.F32.U32 R16, UR5 ;  /* 0x0000000500107c45 */ /* 0x002fe20008201000 */
[----:B------:R-:W-:Y:S01]  /*07e0*/  UIADD3 UR5, UPT, UPT, UR4, 0x3, URZ ;  /* 0x0000000304057890 */ /* 0x000fe2000fffe0ff */
[----:B------:R-:W-:Y:S01]  /*07f0*/  ISETP.GE.AND P1, PT, R0, -0x4, PT ;  /* 0xfffffffc0000780c */ /* 0x000fe20003f26270 */
[----:B------:R-:W-:Y:S01]  /*0800*/  UIADD3 UR4, UPT, UPT, UR4, 0x4, URZ ;  /* 0x0000000404047890 */ /* 0x000fe2000fffe0ff */
[----:B------:R-:W-:Y:S01]  /*0810*/  I2FP.F32.U32 R24, UR8 ;  /* 0x0000000800187c45 */ /* 0x000fe20008201000 */
[----:B------:R-:W-:Y:S01]  /*0820*/  FMUL R25, R16, -0.5 ;  /* 0xbf00000010197820 */ /* 0x000fe20000400000 */
[----:B------:R-:W-:Y:S02]  /*0830*/  IADD3 R11, PT, PT, R11, -UR9, RZ ;  /* 0x800000090b0b7c10 */ /* 0x000fe4000fffe0ff */
[----:B----4-:R-:W-:Y:S01]  /*0840*/  I2FP.F32.U32 R23, UR5 ;  /* 0x0000000500177c45 */ /* 0x010fe20008201000 */
[----:B------:R-:W-:Y:S01]  /*0850*/  FFMA.SAT R16, R25, R18, 0.5 ;  /* 0x3f00000019107423 */ /* 0x000fe20000002012 */
[----:B------:R-:W-:-:S03]  /*0860*/  FMUL R21, R24, -0.5 ;  /* 0xbf00000018157820 */ /* 0x000fc60000400000 */
[-C--:B0-----:R-:W-:Y:S01]  /*0870*/  FFMA.RM R12, R16, R19.reuse, 12582913 ;  /* 0x4b400001100c7423 */ /* 0x081fe20000004013 */
[----:B------:R-:W-:Y:S01]  /*0880*/  FFMA.SAT R16, R21, R18, 0.5 ;  /* 0x3f00000015107423 */ /* 0x000fe20000002012 */
[----:B------:R-:W-:Y:S02]  /*0890*/  FMUL R23, R23, -0.5 ;  /* 0xbf00000017177820 */ /* 0x000fe40000400000 */
[----:B------:R-:W-:Y:S01]  /*08a0*/  FADD R20, R12, -12583039 ;  /* 0xcb40007f0c147421 */ /* 0x000fe20000000000 */
[----:B------:R-:W-:Y:S01]  /*08b0*/  FFMA.RM R16, R16, R19, 12582913 ;  /* 0x4b40000110107423 */ /* 0x000fe20000004013 */
[----:B------:R-:W-:Y:S02]  /*08c0*/  SHF.L.U32 R12, R12, 0x17, RZ ;  /* 0x000000170c0c7819 */ /* 0x000fe400000006ff */
[----:B------:R-:W-:Y:S01]  /*08d0*/  FFMA R20, R25, 1.4426950216293334961, -R20 ;  /* 0x3fb8aa3b19147823 */ /* 0x000fe20000000814 */
[----:B------:R-:W-:-:S03]  /*08e0*/  FADD R24, R16, -12583039 ;  /* 0xcb40007f10187421 */ /* 0x000fc60000000000 */
[----:B------:R-:W-:Y:S01]  /*08f0*/  FFMA R22, R25, 1.925963033500011079e-08, R20 ;  /* 0x32a5706019167823 */ /* 0x000fe20000000014 */
[----:B------:R-:W-:Y:S01]  /*0900*/  I2FP.F32.U32 R25, UR4 ;  /* 0x0000000400197c45 */ /* 0x000fe20008201000 */
[----:B------:R-:W-:Y:S01]  /*0910*/  FFMA.SAT R20, R23, R18, 0.5 ;  /* 0x3f00000017147423 */ /* 0x000fe20000002012 */
[----:B------:R-:W-:-:S03]  /*0920*/  FFMA R24, R21, 1.4426950216293334961, -R24 ;  /* 0x3fb8aa3b15187823 */ /* 0x000fc60000000818 */
[----:B------:R-:W-:Y:S01]  /*0930*/  FMUL R25, R25, -0.5 ;  /* 0xbf00000019197820 */ /* 0x000fe20000400000 */
[-C--:B------:R-:W-:Y:S01]  /*0940*/  FFMA.RM R20, R20, R19.reuse, 12582913 ;  /* 0x4b40000114147423 */ /* 0x080fe20000004013 */
[----:B------:R-:W-:Y:S02]  /*0950*/  FFMA R24, R21, 1.925963033500011079e-08, R24 ;  /* 0x32a5706015187823 */ /* 0x000fe40000000018 */
[----:B------:R-:W-:Y:S01]  /*0960*/  FFMA.SAT R26, R25, R18, 0.5 ;  /* 0x3f000000191a7423 */ /* 0x000fe20000002012 */
[----:B------:R-:W-:Y:S01]  /*0970*/  FADD R18, R20, -12583039 ;  /* 0xcb40007f14127421 */ /* 0x000fe20000000000 */
[----:B------:R-:W0:Y:S02]  /*0980*/  MUFU.EX2 R21, R22 ;  /* 0x0000001600157308 */ /* 0x000e240000000800 */
[----:B------:R-:W-:Y:S01]  /*0990*/  FFMA.RM R19, R26, R19, 12582913 ;  /* 0x4b4000011a137423 */ /* 0x000fe20000004013 */
[----:B------:R-:W-:-:S03]  /*09a0*/  FFMA R18, R23, 1.4426950216293334961, -R18 ;  /* 0x3fb8aa3b17127823 */ /* 0x000fc60000000812 */
[----:B------:R-:W-:Y:S01]  /*09b0*/  FADD R26, R19, -12583039 ;  /* 0xcb40007f131a7421 */ /* 0x000fe20000000000 */
[----:B------:R-:W-:Y:S01]  /*09c0*/  FFMA R18, R23, 1.925963033500011079e-08, R18 ;  /* 0x32a5706017127823 */ /* 0x000fe20000000012 */
[----:B------:R-:W1:Y:S01]  /*09d0*/  MUFU.EX2 R24, R24 ;  /* 0x0000001800187308 */ /* 0x000e620000000800 */
[----:B------:R-:W-:Y:S01]  /*09e0*/  SHF.L.U32 R23, R16, 0x17, RZ ;  /* 0x0000001710177819 */ /* 0x000fe200000006ff */
[----:B------:R-:W-:Y:S01]  /*09f0*/  FFMA R26, R25, 1.4426950216293334961, -R26 ;  /* 0x3fb8aa3b191a7823 */ /* 0x000fe2000000081a */
[----:B------:R-:W-:-:S03]  /*0a00*/  SHF.L.U32 R19, R19, 0x17, RZ ;  /* 0x0000001713137819 */ /* 0x000fc600000006ff */
[----:B------:R-:W-:Y:S01]  /*0a10*/  FFMA R26, R25, 1.925963033500011079e-08, R26 ;  /* 0x32a57060191a7823 */ /* 0x000fe2000000001a */
[----:B------:R-:W-:Y:S01]  /*0a20*/  SHF.L.U32 R25, R20, 0x17, RZ ;  /* 0x0000001714197819 */ /* 0x000fe200000006ff */
[----:B------:R-:W4:Y:S01]  /*0a30*/  MUFU.EX2 R18, R18 ;  /* 0x0000001200127308 */ /* 0x000f220000000800 */
[----:B0-----:R-:W-:-:S04]  /*0a40*/  FMUL R21, R12, R21 ;  /* 0x000000150c157220 */ /* 0x001fc80000400000 */
[----:B------:R-:W-:-:S03]  /*0a50*/  FADD R9, R21, R9 ;  /* 0x0000000915097221 */ /* 0x000fc60000000000 */
[----:B------:R-:W0:Y:S01]  /*0a60*/  MUFU.EX2 R22, R26 ;  /* 0x0000001a00167308 */ /* 0x000e220000000800 */
[----:B-1----:R-:W-:-:S04]  /*0a70*/  FMUL R23, R23, R24 ;  /* 0x0000001817177220 */ /* 0x002fc80000400000 */
[----:B------:R-:W-:Y:S01]  /*0a80*/  FADD R9, R9, R23 ;  /* 0x0000001709097221 */ /* 0x000fe20000000000 */
[----:B----4-:R-:W-:-:S04]  /*0a90*/  FMUL R18, R25, R18 ;  /* 0x0000001219127220 */ /* 0x010fc80000400000 */
[----:B------:R-:W-:Y:S01]  /*0aa0*/  FADD R9, R9, R18 ;  /* 0x0000001209097221 */ /* 0x000fe20000000000 */
[----:B0-----:R-:W-:-:S04]  /*0ab0*/  FMUL R19, R19, R22 ;  /* 0x0000001613137220 */ /* 0x001fc80000400000 */
[----:B------:R-:W-:Y:S01]  /*0ac0*/  FADD R9, R9, R19 ;  /* 0x0000001309097221 */ /* 0x000fe20000000000 */
[----:B--2---:R-:W-:-:S04]  /*0ad0*/  FFMA R10, R21, R17, R10 ;  /* 0x00000011150a7223 */ /* 0x004fc8000000000a */
[----:B---3--:R-:W-:-:S04]  /*0ae0*/  FFMA R15, R23, R15, R10 ;  /* 0x0000000f170f7223 */ /* 0x008fc8000000000a */
[----:B-----5:R-:W-:-:S04]  /*0af0*/  FFMA R14, R18, R14, R15 ;  /* 0x0000000e120e7223 */ /* 0x020fc8000000000f */
[----:B------:R-:W-:Y:S01]  /*0b00*/  FFMA R10, R19, R13, R14 ;  /* 0x0000000d130a7223 */ /* 0x000fe2000000000e */
[----:B------:R-:W-:Y:S06]  /*0b10*/  @!P1 BRA `(.L_x_107) ;  /* 0xfffffff800ec9947 */ /* 0x000fec000383ffff */
.L_x_106:
[----:B------:R-:W-:-:S04]  /*0b20*/  IADD3 R4, PT, PT, -R0, -0x1, RZ ;  /* 0xffffffff00047810 */ /* 0x000fc80007ffe1ff */
[----:B------:R-:W-:-:S13]  /*0b30*/  ISETP.GT.AND P1, PT, R4, 0x1, PT ;  /* 0x000000010400780c */ /* 0x000fda0003f24270 */
[----:B------:R-:W-:Y:S05]  /*0b40*/  @!P1 BRA `(.L_x_108) ;  /* 0x0000000000949947 */ /* 0x000fea0003800000 */
[----:B------:R-:W1:Y:S01]  /*0b50*/  LDC.64 R14, c[0x0][0x3b0] ;  /* 0x0000ec00ff0e7b82 */ /* 0x000e620000000a00 */
[C---:B------:R-:W-:Y:S01]  /*0b60*/  IADD3 R4, PT, PT, R11.reuse, -UR9, RZ ;  /* 0x800000090b047c10 */ /* 0x040fe2000fffe0ff */
[----:B-1----:R-:W-:-:S04]  /*0b70*/  IMAD.WIDE R12, R11, 0x4, R14 ;  /* 0x000000040b0c7825 */ /* 0x002fc800078e020e */
[----:B------:R-:W-:Y:S01]  /*0b80*/  IMAD.WIDE R14, R4, 0x4, R14 ;  /* 0x00000004040e7825 */ /* 0x000fe200078e020e */
[----:B------:R1:W2:Y:S04]  /*0b90*/  LDG.E R5, desc[UR6][R12.64] ;  /* 0x000000060c057981 */ /* 0x0002a8000c1e1900 */
[----:B------:R3:W4:Y:S01]  /*0ba0*/  LDG.E R11, desc[UR6][R14.64] ;  /* 0x000000060e0b7981 */ /* 0x000722000c1e1900 */
[----:B------:R-:W-:Y:S01]  /*0bb0*/  UIADD3 UR5, UPT, UPT, UR4, 0x1, URZ ;  /* 0x0000000104057890 */ /* 0x000fe2000fffe0ff */
[----:B------:R-:W-:Y:S01]  /*0bc0*/  HFMA2 R19, -RZ, RZ, 0.96630859375, -0.0022525787353515625 ;  /* 0x3bbb989dff137431 */ /* 0x000fe200000001ff */
[----:B------:R-:W-:Y:S01]  /*0bd0*/  UIADD3 UR4, UPT, UPT, UR4, 0x2, URZ ;  /* 0x0000000204047890 */ /* 0x000fe2000fffe0ff */
[----:B------:R-:W-:Y:S02]  /*0be0*/  MOV R20, 0x437c0000 ;  /* 0x437c000000147802 */ /* 0x000fe40000000f00 */
[----:B------:R-:W-:-:S02]  /*0bf0*/  PLOP3.LUT P0, PT, PT, PT, PT, 0x8, 0x80 ;  /* 0x000000000080781c */ /* 0x000fc40003f0e170 */
[----:B------:R-:W-:Y:S02]  /*0c00*/  I2FP.F32.U32 R16, UR5 ;  /* 0x0000000500107c45 */ /* 0x000fe40008201000 */
[----:B------:R-:W-:Y:S02]  /*0c10*/  I2FP.F32.U32 R18, UR4 ;  /* 0x0000000400127c45 */ /* 0x000fe40008201000 */
[----:B------:R-:W-:Y:S01]  /*0c20*/  IADD3 R0, PT, PT, R0, 0x2, RZ ;  /* 0x0000000200007810 */ /* 0x000fe20007ffe0ff */
[----:B------:R-:W-:Y:S02]  /*0c30*/  FMUL R16, R16, -0.5 ;  /* 0xbf00000010107820 */ /* 0x000fe40000400000 */
[----:B------:R-:W-:Y:S02]  /*0c40*/  FMUL R18, R18, -0.5 ;  /* 0xbf00000012127820 */ /* 0x000fe40000400000 */
[-C--:B------:R-:W-:Y:S02]  /*0c50*/  FFMA.SAT R17, R16, R19.reuse, 0.5 ;  /* 0x3f00000010117423 */ /* 0x080fe40000002013 */
[----:B-1----:R-:W-:-:S02]  /*0c60*/  FFMA.SAT R12, R18, R19, 0.5 ;  /* 0x3f000000120c7423 */ /* 0x002fc40000002013 */
[-C--:B------:R-:W-:Y:S02]  /*0c70*/  FFMA.RM R17, R17, R20.reuse, 12582913 ;  /* 0x4b40000111117423 */ /* 0x080fe40000004014 */
[----:B---3--:R-:W-:Y:S02]  /*0c80*/  FFMA.RM R14, R12, R20, 12582913 ;  /* 0x4b4000010c0e7423 */ /* 0x008fe40000004014 */
[C---:B------:R-:W-:Y:S01]  /*0c90*/  FADD R13, R17.reuse, -12583039 ;  /* 0xcb40007f110d7421 */ /* 0x040fe20000000000 */
[----:B------:R-:W-:Y:S01]  /*0ca0*/  SHF.L.U32 R17, R17, 0x17, RZ ;  /* 0x0000001711117819 */ /* 0x000fe200000006ff */
[C---:B------:R-:W-:Y:S01]  /*0cb0*/  FADD R15, R14.reuse, -12583039 ;  /* 0xcb40007f0e0f7421 */ /* 0x040fe20000000000 */
[----:B------:R-:W-:Y:S01]  /*0cc0*/  SHF.L.U32 R14, R14, 0x17, RZ ;  /* 0x000000170e0e7819 */ /* 0x000fe200000006ff */
[----:B------:R-:W-:Y:S02]  /*0cd0*/  FFMA R13, R16, 1.4426950216293334961, -R13 ;  /* 0x3fb8aa3b100d7823 */ /* 0x000fe4000000080d */
[----:B------:R-:W-:-:S02]  /*0ce0*/  FFMA R15, R18, 1.4426950216293334961, -R15 ;  /* 0x3fb8aa3b120f7823 */ /* 0x000fc4000000080f */
[----:B------:R-:W-:Y:S02]  /*0cf0*/  FFMA R13, R16, 1.925963033500011079e-08, R13 ;  /* 0x32a57060100d7823 */ /* 0x000fe4000000000d */
[----:B------:R-:W-:Y:S02]  /*0d00*/  FFMA R15, R18, 1.925963033500011079e-08, R15 ;  /* 0x32a57060120f7823 */ /* 0x000fe4000000000f */
[----:B------:R-:W1:Y:S08]  /*0d10*/  MUFU.EX2 R12, R13 ;  /* 0x0000000d000c7308 */ /* 0x000e700000000800 */
[----:B------:R-:W3:Y:S01]  /*0d20*/  MUFU.EX2 R15, R15 ;  /* 0x0000000f000f7308 */ /* 0x000ee20000000800 */
[----:B-1----:R-:W-:-:S04]  /*0d30*/  FMUL R17, R17, R12 ;  /* 0x0000000c11117220 */ /* 0x002fc80000400000 */
[----:B------:R-:W-:Y:S01]  /*0d40*/  FADD R9, R9, R17 ;  /* 0x0000001109097221 */ /* 0x000fe20000000000 */
[----:B---3--:R-:W-:-:S04]  /*0d50*/  FMUL R19, R14, R15 ;  /* 0x0000000f0e137220 */ /* 0x008fc80000400000 */
[----:B------:R-:W-:Y:S01]  /*0d60*/  FADD R9, R9, R19 ;  /* 0x0000001309097221 */ /* 0x000fe20000000000 */
[----:B--2---:R-:W-:-:S04]  /*0d70*/  FFMA R10, R17, R5, R10 ;  /* 0x00000005110a7223 */ /* 0x004fc8000000000a */
[----:B----4-:R-:W-:Y:S01]  /*0d80*/  FFMA R10, R19, R11, R10 ;  /* 0x0000000b130a7223 */ /* 0x010fe2000000000a */
[----:B------:R-:W-:-:S07]  /*0d90*/  IADD3 R11, PT, PT, R4, -UR9, RZ ;  /* 0x80000009040b7c10 */ /* 0x000fce000fffe0ff */
.L_x_108:
[----:B------:R-:W-:-:S13]  /*0da0*/  ISETP.NE.OR P0, PT, R0, -0x1, P0 ;  /* 0xffffffff0000780c */ /* 0x000fda0000705670 */
[----:B------:R-:W-:Y:S05]  /*0db0*/  @!P0 BRA `(.L_x_109) ;  /* 0x0000000000548947 */ /* 0x000fea0003800000 */
.L_x_105:
[----:B0-----:R-:W-:-:S06]  /*0dc0*/  IMAD.WIDE R4, R11, 0x4, R2 ;  /* 0x000000040b047825 */ /* 0x001fcc00078e0202 */
[----:B------:R0:W2:Y:S01]  /*0dd0*/  LDG.E R5, desc[UR6][R4.64] ;  /* 0x0000000604057981 */ /* 0x0000a2000c1e1900 */
[----:B------:R-:W-:Y:S01]  /*0de0*/  UIADD3 UR4, UPT, UPT, UR4, 0x1, URZ ;  /* 0x0000000104047890 */ /* 0x000fe2000fffe0ff */
[----:B------:R-:W-:Y:S02]  /*0df0*/  MOV R13, 0x3bbb989d ;  /* 0x3bbb989d000d7802 */ /* 0x000fe40000000f00 */
[----:B------:R-:W-:Y:S02]  /*0e00*/  MOV R14, 0x437c0000 ;  /* 0x437c0000000e7802 */ /* 0x000fe40000000f00 */
[----:B------:R-:W-:Y:S02]  /*0e10*/  IADD3 R0, PT, PT, R0, 0x1, RZ ;  /* 0x0000000100007810 */ /* 0x000fe40007ffe0ff */
[----:B------:R-:W-:Y:S02]  /*0e20*/  I2FP.F32.U32 R12, UR4 ;  /* 0x00000004000c7c45 */ /* 0x000fe40008201000 */
[----:B------:R-:W-:-:S02]  /*0e30*/  ISETP.NE.AND P0, PT, R0, -0x1, PT ;  /* 0xffffffff0000780c */ /* 0x000fc40003f05270 */
[----:B------:R-:W-:Y:S01]  /*0e40*/  IADD3 R11, PT, PT, R11, -UR9, RZ ;  /* 0x800000090b0b7c10 */ /* 0x000fe2000fffe0ff */
[----:B------:R-:W-:-:S04]  /*0e50*/  FMUL R12, R12, -0.5 ;  /* 0xbf0000000c0c7820 */ /* 0x000fc80000400000 */
[----:B------:R-:W-:-:S04]  /*0e60*/  FFMA.SAT R13, R12, R13, 0.5 ;  /* 0x3f0000000c0d7423 */ /* 0x000fc8000000200d */
[----:B------:R-:W-:-:S04]  /*0e70*/  FFMA.RM R13, R13, R14, 12582913 ;  /* 0x4b4000010d0d7423 */ /* 0x000fc8000000400e */
[C---:B------:R-:W-:Y:S01]  /*0e80*/  FADD R15, R13.reuse, -12583039 ;  /* 0xcb40007f0d0f7421 */ /* 0x040fe20000000000 */
[----:B------:R-:W-:-:S03]  /*0e90*/  SHF.L.U32 R13, R13, 0x17, RZ ;  /* 0x000000170d0d7819 */ /* 0x000fc600000006ff */
[----:B------:R-:W-:-:S04]  /*0ea0*/  FFMA R15, R12, 1.4426950216293334961, -R15 ;  /* 0x3fb8aa3b0c0f7823 */ /* 0x000fc8000000080f */
[----:B------:R-:W-:-:S04]  /*0eb0*/  FFMA R15, R12, 1.925963033500011079e-08, R15 ;  /* 0x32a570600c0f7823 */ /* 0x000fc8000000000f */
[----:B0-----:R-:W0:Y:S02]  /*0ec0*/  MUFU.EX2 R4, R15 ;  /* 0x0000000f00047308 */ /* 0x001e240000000800 */
[----:B0-----:R-:W-:-:S04]  /*0ed0*/  FMUL R4, R13, R4 ;  /* 0x000000040d047220 */ /* 0x001fc80000400000 */
[----:B------:R-:W-:Y:S01]  /*0ee0*/  FADD R9, R4, R9 ;  /* 0x0000000904097221 */ /* 0x000fe20000000000 */
[----:B--2---:R-:W-:Y:S01]  /*0ef0*/  FFMA R10, R5, R4, R10 ;  /* 0x00000004050a7223 */ /* 0x004fe2000000000a */
[----:B------:R-:W-:Y:S06]  /*0f00*/  @P0 BRA `(.L_x_105) ;  /* 0xfffffffc00ac0947 */ /* 0x000fec000383ffff */
.L_x_109:
[----:B------:R-:W-:Y:S01]  /*0f10*/  FSETP.GT.AND P0, PT, R9, RZ, PT ;  /* 0x000000ff0900720b */ /* 0x000fe20003f04000 */
[----:B0-----:R-:W-:-:S12]  /*0f20*/  HFMA2 R3, -RZ, RZ, 0, 0 ;  /* 0x00000000ff037431 */ /* 0x001fd800000001ff */
[----:B------:R-:W-:Y:S05]  /*0f30*/  @!P0 BRA `(.L_x_104) ;  /* 0x00000004005c8947 */ /* 0x000fea0003800000 */
[----:B------:R-:W0:Y:S01]  /*0f40*/  MUFU.RCP R0, R9 ;  /* 0x0000000900007308 */ /* 0x000e220000001000 */
[----:B------:R-:W-:Y:S07]  /*0f50*/  BSSY.RECONVERGENT B0, `(.L_x_110) ;  /* 0x000000d000007945 */ /* 0x000fee0003800200 */
[----:B------:R-:W1:Y:S01]  /*0f60*/  FCHK P0, R10, R9 ;  /* 0x000000090a007302 */ /* 0x000e620000000000 */
[----:B0-----:R-:W-:-:S04]  /*0f70*/  FFMA R3, R0, -R9, 1 ;  /* 0x3f80000000037423 */ /* 0x001fc80000000809 */
[----:B------:R-:W-:-:S04]  /*0f80*/  FFMA R0, R0, R3, R0 ;  /* 0x0000000300007223 */ /* 0x000fc80000000000 */
[----:B------:R-:W-:-:S04]  /*0f90*/  FFMA R3, R0, R10, RZ ;  /* 0x0000000a00037223 */ /* 0x000fc800000000ff */
[----:B------:R-:W-:-:S04]  /*0fa0*/  FFMA R2, R3, -R9, R10 ;  /* 0x8000000903027223 */ /* 0x000fc8000000000a */
[----:B------:R-:W-:Y:S01]  /*0fb0*/  FFMA R3, R0, R2, R3 ;  /* 0x0000000200037223 */ /* 0x000fe20000000003 */
[----:B-1----:R-:W-:Y:S06]  /*0fc0*/  @!P0 BRA `(.L_x_111) ;  /* 0x0000000000148947 */ /* 0x002fec0003800000 */
[----:B------:R-:W-:Y:S02]  /*0fd0*/  MOV R0, R10 ;  /* 0x0000000a00007202 */ /* 0x000fe40000000f00 */
[----:B------:R-:W-:Y:S02]  /*0fe0*/  MOV R3, R9 ;  /* 0x0000000900037202 */ /* 0x000fe40000000f00 */
[----:B------:R-:W-:-:S07]  /*0ff0*/  MOV R2, 0x1010 ;  /* 0x0000101000027802 */ /* 0x000fce0000000f00 */
[----:B------:R-:W-:Y:S05]  /*1000*/  CALL.REL.NOINC `($__internal_2_$__cuda_sm3x_div_rn_noftz_f32_slowpath) ;  /* 0x0000000c00c07944 */ /* 0x000fea0003c00000 */
[----:B------:R-:W-:-:S07]  /*1010*/  MOV R3, R0 ;  /* 0x0000000000037202 */ /* 0x000fce0000000f00 */
.L_x_111:
[----:B------:R-:W-:Y:S05]  /*1020*/  BSYNC.RECONVERGENT B0 ;  /* 0x0000000000007941 */ /* 0x000fea0003800200 */
.L_x_110:
[----:B------:R-:W-:Y:S01]  /*1030*/  FADD R0, R6, -R3 ;  /* 0x8000000306007221 */ /* 0x000fe20000000000 */
[----:B------:R-:W-:Y:S01]  /*1040*/  BSSY.RECONVERGENT B0, `(.L_x_112) ;  /* 0x0000045000007945 */ /* 0x000fe20003800200 */
[----:B------:R-:W-:-:S03]  /*1050*/  HFMA2 R3, -RZ, RZ, 1.875, 0 ;  /* 0x3f800000ff037431 */ /* 0x000fc600000001ff */
        /* <DEDUP_REMOVED lines=27> */
[C---:B------:R-:W-:Y:S01]  /*1210*/  FFMA R10, R3.reuse, R12, 0.0032181653659790754318 ;  /* 0x3b52e7db030a7423 */ /* 0x040fe2000000000c */
        /* <DEDUP_REMOVED lines=10> */
[----:B------:R-:W-:Y:S01]  /*12c0*/  FFMA R3, R4, R3, R5 ;  /* 0x0000000304037223 */ /* 0x000fe20000000005 */
[----:B------:R-:W-:-:S03]  /*12d0*/  HFMA2 R5, -RZ, RZ, 0.64013671875, -15.109375 ;  /* 0x391fcb8eff057431 */ /* 0x000fc600000001ff */
[----:B------:R-:W-:-:S04]  /*12e0*/  FFMA R10, R9, R10, R3 ;  /* 0x0000000a090a7223 */ /* 0x000fc80000000003 */
[----:B------:R-:W-:-:S04]  /*12f0*/  FADD R2, R13, R10 ;  /* 0x0000000a0d027221 */ /* 0x000fc80000000000 */
[----:B------:R-:W-:Y:S01]  /*1300*/  FMUL R3, R2, 2 ;  /* 0x4000000002037820 */ /* 0x000fe20000400000 */
[----:B------:R-:W-:-:S03]  /*1310*/  FADD R13, -R13, R2 ;  /* 0x000000020d0d7221 */ /* 0x000fc60000000100 */
[----:B------:R-:W0:Y:S01]  /*1320*/  FRND R4, R3 ;  /* 0x0000000300047307 */ /* 0x000e220000201000 */
[----:B------:R-:W-:Y:S01]  /*1330*/  FADD R13, R10, -R13 ;  /* 0x8000000d0a0d7221 */ /* 0x000fe20000000000 */
[----:B------:R-:W-:Y:S01]  /*1340*/  FFMA R2, R2, 2, -R3 ;  /* 0x4000000002027823 */ /* 0x000fe20000000803 */
[----:B------:R-:W-:-:S03]  /*1350*/  FSETP.GT.AND P2, PT, |R3|, 152, PT ;  /* 0x431800000300780b */ /* 0x000fc60003f44200 */
[----:B------:R-:W-:Y:S01]  /*1360*/  FFMA R13, R13, 2, R2 ;  /* 0x400000000d0d7823 */ /* 0x000fe20000000002 */
[----:B0-----:R-:W-:Y:S01]  /*1370*/  FADD R2, R3, -R4 ;  /* 0x8000000403027221 */ /* 0x001fe20000000000 */
[----:B------:R-:W-:-:S03]  /*1380*/  FSETP.GT.AND P1, PT, R4, RZ, PT ;  /* 0x000000ff0400720b */ /* 0x000fc60003f24000 */
[----:B------:R-:W-:Y:S01]  /*1390*/  FADD R2, R2, R13 ;  /* 0x0000000d02027221 */ /* 0x000fe20000000000 */
[----:B------:R-:W-:Y:S02]  /*13a0*/  SEL R4, RZ, 0x83000000, P1 ;  /* 0x83000000ff047807 */ /* 0x000fe40000800000 */
[----:B------:R-:W-:Y:S01]  /*13b0*/  FSETP.GEU.AND P1, PT, R3, RZ, PT ;  /* 0x000000ff0300720b */ /* 0x000fe20003f2e000 */
[----:B------:R-:W-:-:S04]  /*13c0*/  FFMA R5, R2, R5, 0.0013391353422775864601 ;  /* 0x3aaf85ed02057423 */ /* 0x000fc80000000005 */
[C---:B------:R-:W-:Y:S02]  /*13d0*/  FFMA R9, R2.reuse, R5, 0.0096188392490148544312 ;  /* 0x3c1d985602097423 */ /* 0x040fe40000000005 */
[----:B------:R0:W1:Y:S02]  /*13e0*/  F2I.NTZ R5, R3 ;  /* 0x0000000300057305 */ /* 0x0000640000203100 */
[----:B------:R-:W-:-:S04]  /*13f0*/  FFMA R9, R2, R9, 0.055503588169813156128 ;  /* 0x3d6357bb02097423 */ /* 0x000fc80000000009 */
[----:B------:R-:W-:Y:S01]  /*1400*/  FFMA R9, R2, R9, 0.24022644758224487305 ;  /* 0x3e75fdec02097423 */ /* 0x000fe20000000009 */
[----:B0-----:R-:W-:-:S03]  /*1410*/  FSEL R3, RZ, +INF , !P1 ;  /* 0x7f800000ff037808 */ /* 0x001fc60004800000 */
[----:B------:R-:W-:Y:S01]  /*1420*/  FFMA R11, R2, R9, 0.69314718246459960938 ;  /* 0x3f317218020b7423 */ /* 0x000fe20000000009 */
[----:B------:R-:W-:-:S03]  /*1430*/  IADD3 R9, PT, PT, R4, 0x7f000000, RZ ;  /* 0x7f00000004097810 */ /* 0x000fc60007ffe0ff */
[----:B------:R-:W-:Y:S01]  /*1440*/  FFMA R2, R2, R11, 1 ;  /* 0x3f80000002027423 */ /* 0x000fe2000000000b */
[----:B-1----:R-:W-:-:S03]  /*1450*/  LEA R5, R5, -R4, 0x17 ;  /* 0x8000000405057211 */ /* 0x002fc600078eb8ff */
[----:B------:R-:W-:-:S04]  /*1460*/  FMUL R2, R9, R2 ;  /* 0x0000000209027220 */ /* 0x000fc80000400000 */
[----:B------:R-:W-:Y:S01]  /*1470*/  @!P2 FMUL R3, R5, R2 ;  /* 0x000000020503a220 */ /* 0x000fe20000400000 */
[----:B------:R-:W-:-:S07]  /*1480*/  @!P0 LOP3.LUT R3, R0, 0x7fffffff, RZ, 0xc0, !PT ;  /* 0x7fffffff00038812 */ /* 0x000fce00078ec0ff */
.L_x_113:
[----:B------:R-:W-:Y:S05]  /*1490*/  BSYNC.RECONVERGENT B0 ;  /* 0x0000000000007941 */ /* 0x000fea0003800200 */
.L_x_112:
[----:B------:R-:W-:-:S07]  /*14a0*/  FMUL R3, R3, 0.30000001192092895508 ;  /* 0x3e99999a03037820 */ /* 0x000fce0000400000 */
.L_x_104:
[----:B------:R-:W0:Y:S01]  /*14b0*/  LDC R2, c[0x0][0x3a8] ;  /* 0x0000ea00ff027b82 */ /* 0x000e220000000800 */
[----:B------:R-:W-:Y:S02]  /*14c0*/  MOV R0, RZ ;  /* 0x000000ff00007202 */ /* 0x000fe40000000f00 */
[----:B0-----:R-:W-:-:S13]  /*14d0*/  ISETP.GE.AND P0, PT, R2, 0x1, PT ;  /* 0x000000010200780c */ /* 0x001fda0003f06270 */
[----:B------:R-:W-:Y:S05]  /*14e0*/  @!P0 BRA `(.L_x_114) ;  /* 0x0000000400948947 */ /* 0x000fea0003800000 */
[----:B------:R-:W0:Y:S01]  /*14f0*/  LDC.64 R10, c[0x0][0x3a0] ;  /* 0x0000e800ff0a7b82 */ /* 0x000e220000000a00 */
[----:B------:R-:W-:-:S05]  /*1500*/  IADD3 R5, PT, PT, R2, -0x1, RZ ;  /* 0xffffffff02057810 */ /* 0x000fca0007ffe0ff */
[----:B0-----:R-:W-:-:S05]  /*1510*/  IMAD.WIDE.U32 R10, R5, 0x28, R10 ;  /* 0x00000028050a7825 */ /* 0x001fca00078e000a */
[----:B------:R-:W2:Y:S04]  /*1520*/  LDG.E R15, desc[UR6][R10.64+0x4] ;  /* 0x000004060a0f7981 */ /* 0x000ea8000c1e1900 */
[----:B------:R0:W3:Y:S01]  /*1530*/  LDG.E.64 R4, desc[UR6][R10.64+0x8] ;  /* 0x000008060a047981 */ /* 0x0000e2000c1e1b00 */
[----:B------:R-:W-:Y:S02]  /*1540*/  ISETP.GE.AND P2, PT, R7, RZ, PT ;  /* 0x000000ff0700720c */ /* 0x000fe40003f46270 */
[----:B0-----:R-:W-:Y:S02]  /*1550*/  IABS R10, R7 ;  /* 0x00000007000a7213 */ /* 0x001fe40000000000 */
[-C--:B--2---:R-:W-:Y:S02]  /*1560*/  IABS R14, R15.reuse ;  /* 0x0000000f000e7213 */ /* 0x084fe40000000000 */
[----:B------:R-:W-:-:S02]  /*1570*/  IABS R11, R15 ;  /* 0x0000000f000b7213 */ /* 0x000fc40000000000 */
[----:B------:R-:W0:Y:S08]  /*1580*/  I2F.RP R0, R14 ;  /* 0x0000000e00007306 */ /* 0x000e300000209400 */
[----:B0-----:R-:W0:Y:S02]  /*1590*/  MUFU.RCP R0, R0 ;  /* 0x0000000000007308 */ /* 0x001e240000001000 */
[----:B0-----:R-:W-:-:S02]  /*15a0*/  IADD3 R12, PT, PT, R0, 0xffffffe, RZ ;  /* 0x0ffffffe000c7810 */ /* 0x001fc40007ffe0ff */
[----:B------:R-:W-:-:S04]  /*15b0*/  IADD3 R0, PT, PT, RZ, -R11, RZ ;  /* 0x8000000bff007210 */ /* 0x000fc80007ffe0ff */
[----:B------:R0:W1:Y:S02]  /*15c0*/  F2I.FTZ.U32.TRUNC.NTZ R13, R12 ;  /* 0x0000000c000d7305 */ /* 0x000064000021f000 */
[----:B0-----:R-:W-:Y:S02]  /*15d0*/  MOV R12, RZ ;  /* 0x000000ff000c7202 */ /* 0x001fe40000000f00 */
[----:B-1----:R-:W-:-:S05]  /*15e0*/  IADD3 R9, PT, PT, RZ, -R13, RZ ;  /* 0x8000000dff097210 */ /* 0x002fca0007ffe0ff */
[----:B------:R-:W-:-:S04]  /*15f0*/  IMAD R9, R9, R14, RZ ;  /* 0x0000000e09097224 */ /* 0x000fc800078e02ff */
[----:B------:R-:W-:-:S06]  /*1600*/  IMAD.HI.U32 R13, R13, R9, R12 ;  /* 0x000000090d0d7227 */ /* 0x000fcc00078e000c */
[----:B------:R-:W-:-:S04]  /*1610*/  IMAD.HI.U32 R13, R13, R10, RZ ;  /* 0x0000000a0d0d7227 */ /* 0x000fc800078e00ff */
[----:B------:R-:W-:-:S05]  /*1620*/  IMAD R13, R13, R0, R10 ;  /* 0x000000000d0d7224 */ /* 0x000fca00078e020a */
[----:B------:R-:W-:-:S13]  /*1630*/  ISETP.GT.U32.AND P0, PT, R14, R13, PT ;  /* 0x0000000d0e00720c */ /* 0x000fda0003f04070 */
[----:B------:R-:W-:Y:S02]  /*1640*/  @!P0 IADD3 R13, PT, PT, R13, -R14, RZ ;  /* 0x8000000e0d0d8210 */ /* 0x000fe40007ffe0ff */
[----:B------:R-:W-:Y:S02]  /*1650*/  ISETP.NE.AND P0, PT, R15, RZ, PT ;  /* 0x000000ff0f00720c */ /* 0x000fe40003f05270 */
[----:B------:R-:W-:-:S13]  /*1660*/  ISETP.GT.U32.AND P1, PT, R14, R13, PT ;  /* 0x0000000d0e00720c */ /* 0x000fda0003f24070 */
[----:B------:R-:W-:-:S04]  /*1670*/  @!P1 IADD3 R13, PT, PT, R13, -R14, RZ ;  /* 0x8000000e0d0d9210 */ /* 0x000fc80007ffe0ff */
[----:B------:R-:W-:Y:S02]  /*1680*/  @!P2 IADD3 R13, PT, PT, -R13, RZ, RZ ;  /* 0x000000ff0d0da210 */ /* 0x000fe40007ffe1ff */
[----:B------:R-:W-:-:S05]  /*1690*/  @!P0 LOP3.LUT R13, RZ, R15, RZ, 0x33, !PT ;  /* 0x0000000fff0d8212 */ /* 0x000fca00078e33ff */
[----:B---3--:R-:W-:-:S06]  /*16a0*/  IMAD.WIDE R4, R13, 0x4, R4 ;  /* 0x000000040d047825 */ /* 0x008fcc00078e0204 */
[----:B------:R-:W2:Y:S01]  /*16b0*/  LD.E R5, desc[UR6][R4.64] ;  /* 0x0000000604057980 */ /* 0x000ea2000c101900 */
[----:B------:R-:W-:Y:S01]  /*16c0*/  BSSY.RECONVERGENT B0, `(.L_x_115) ;  /* 0x0000046000007945 */ /* 0x000fe20003800200 */
[----:B------:R-:W-:Y:S02]  /*16d0*/  HFMA2 R9, -RZ, RZ, 1.875, 0 ;  /* 0x3f800000ff097431 */ /* 0x000fe400000001ff */
[----:B--2---:R-:W-:-:S05]  /*16e0*/  FADD R0, R6, -R5 ;  /* 0x8000000506007221 */ /* 0x004fca0000000000 */
        /* <DEDUP_REMOVED lines=24> */
[C---:B------:R-:W-:Y:S01]  /*1870*/  FMUL R11, R12.reuse, R12 ;  /* 0x0000000c0c0b7220 */ /* 0x040fe20000400000 */
[C---:B------:R-:W-:Y:S02]  /*1880*/  FFMA R4, R12.reuse, 1.4426950216293334961, R5 ;  /* 0x3fb8aa3b0c047823 */ /* 0x040fe40000000005 */
        /* <DEDUP_REMOVED lines=13> */
[----:B------:R-:W-:-:S04]  /*1960*/  FFMA R11, R12, R11, R10 ;  /* 0x0000000b0c0b7223 */ /* 0x000fc8000000000a */
[----:B------:R-:W-:-:S04]  /*1970*/  FADD R5, R4, R11 ;  /* 0x0000000b04057221 */ /* 0x000fc80000000000 */
[----:B------:R-:W-:Y:S01]  /*1980*/  FMUL R10, R5, 2 ;  /* 0x40000000050a7820 */ /* 0x000fe20000400000 */
[----:B------:R-:W-:-:S03]  /*1990*/  FADD R4, -R4, R5 ;  /* 0x0000000504047221 */ /* 0x000fc60000000100 */
[----:B------:R-:W0:Y:S01]  /*19a0*/  FRND R9, R10 ;  /* 0x0000000a00097307 */ /* 0x000e220000201000 */
[----:B------:R-:W-:Y:S01]  /*19b0*/  FADD R4, R11, -R4 ;  /* 0x800000040b047221 */ /* 0x000fe20000000000 */
[----:B------:R-:W-:Y:S01]  /*19c0*/  FFMA R5, R5, 2, -R10 ;  /* 0x4000000005057823 */ /* 0x000fe2000000080a */
[----:B------:R-:W-:Y:S01]  /*19d0*/  HFMA2 R11, -RZ, RZ, 0.64013671875, -15.109375 ;  /* 0x391fcb8eff0b7431 */ /* 0x000fe200000001ff */
[----:B------:R-:W-:Y:S02]  /*19e0*/  FSETP.GT.AND P2, PT, |R10|, 152, PT ;  /* 0x431800000a00780b */ /* 0x000fe40003f44200 */
        /* <DEDUP_REMOVED lines=8> */
[----:B------:R-:W-:Y:S01]  /*1a70*/  FFMA R9, R4, R5, 0.24022644758224487305 ;  /* 0x3e75fdec04097423 */ /* 0x000fe20000000005 */
        /* <DEDUP_REMOVED lines=10> */
.L_x_116:
[----:B------:R-:W-:Y:S05]  /*1b20*/  BSYNC.RECONVERGENT B0 ;  /* 0x0000000000007941 */ /* 0x000fea0003800200 */
.L_x_115:
[----:B------:R-:W-:-:S07]  /*1b30*/  FMUL R0, R9, 0.20000000298023223877 ;  /* 0x3e4ccccd09007820 */ /* 0x000fce0000400000 */
.L_x_114:
[----:B------:R-:W-:Y:S01]  /*1b40*/  FFMA R3, R8, 0.5, R3 ;  /* 0x3f00000008037823 */ /* 0x000fe20000000003 */
[----:B------:R-:W0:Y:S01]  /*1b50*/  LDC.64 R4, c[0x0][0x3a0] ;  /* 0x0000e800ff047b82 */ /* 0x000e220000000a00 */
[----:B------:R-:W-:Y:S02]  /*1b60*/  BSSY.RECONVERGENT B0, `(.L_x_117) ;  /* 0x0000010000007945 */ /* 0x000fe40003800200 */
[----:B------:R-:W-:-:S04]  /*1b70*/  FADD R0, R3, R0 ;  /* 0x0000000003007221 */ /* 0x000fc80000000000 */
[----:B------:R-:W-:-:S04]  /*1b80*/  FADD R11, R0, 1 ;  /* 0x3f800000000b7421 */ /* 0x000fc80000000000 */
[----:B------:R-:W1:Y:S08]  /*1b90*/  MUFU.RCP R3, R11 ;  /* 0x0000000b00037308 */ /* 0x000e700000001000 */
[----:B------:R-:W2:Y:S01]  /*1ba0*/  FCHK P0, R0, R11 ;  /* 0x0000000b00007302 */ /* 0x000ea20000000000 */
[----:B0-----:R-:W-:-:S04]  /*1bb0*/  IMAD.WIDE R4, R2, 0x28, R4 ;  /* 0x0000002802047825 */ /* 0x001fc800078e0204 */
[----:B-1----:R-:W-:-:S04]  /*1bc0*/  FFMA R8, -R11, R3, 1 ;  /* 0x3f8000000b087423 */ /* 0x002fc80000000103 */
[----:B------:R-:W-:-:S04]  /*1bd0*/  FFMA R3, R3, R8, R3 ;  /* 0x0000000803037223 */ /* 0x000fc80000000003 */
[----:B------:R-:W-:-:S04]  /*1be0*/  FFMA R8, R0, R3, RZ ;  /* 0x0000000300087223 */ /* 0x000fc800000000ff */
[----:B------:R-:W-:-:S04]  /*1bf0*/  FFMA R9, -R11, R8, R0 ;  /* 0x000000080b097223 */ /* 0x000fc80000000100 */
[----:B------:R-:W-:Y:S01]  /*1c00*/  FFMA R9, R3, R9, R8 ;  /* 0x0000000903097223 */ /* 0x000fe20000000008 */
[----:B--2---:R-:W-:Y:S06]  /*1c10*/  @!P0 BRA `(.L_x_118) ;  /* 0x0000000000108947 */ /* 0x004fec0003800000 */
[----:B------:R-:W-:Y:S02]  /*1c20*/  MOV R3, R11 ;  /* 0x0000000b00037202 */ /* 0x000fe40000000f00 */
[----:B------:R-:W-:-:S07]  /*1c30*/  MOV R2, 0x1c50 ;  /* 0x00001c5000027802 */ /* 0x000fce0000000f00 */
[----:B------:R-:W-:Y:S05]  /*1c40*/  CALL.REL.NOINC `($__internal_2_$__cuda_sm3x_div_rn_noftz_f32_slowpath) ;  /* 0x0000000000b07944 */ /* 0x000fea0003c00000 */
[----:B------:R-:W-:-:S07]  /*1c50*/  MOV R9, R0 ;  /* 0x0000000000097202 */ /* 0x000fce0000000f00 */
.L_x_118:
[----:B------:R-:W-:Y:S05]  /*1c60*/  BSYNC.RECONVERGENT B0 ;  /* 0x0000000000007941 */ /* 0x000fea0003800200 */
.L_x_117:
[----:B------:R-:W0:Y:S01]  /*1c70*/  LDC.64 R2, c[0x0][0x390] ;  /* 0x0000e400ff027b82 */ /* 0x000e220000000a00 */
[----:B------:R-:W-:Y:S01]  /*1c80*/  FSETP.GT.AND P0, PT, R9, 0.10000000149011611938, PT ;  /* 0x3dcccccd0900780b */ /* 0x000fe20003f04000 */
[----:B------:R-:W-:Y:S01]  /*1c90*/  BSSY.RECONVERGENT B0, `(.L_x_119) ;  /* 0x000001b000007945 */ /* 0x000fe20003800200 */
[----:B0-----:R-:W-:-:S05]  /*1ca0*/  IMAD.WIDE R2, R7, 0x4, R2 ;  /* 0x0000000407027825 */ /* 0x001fca00078e0202 */
[----:B------:R0:W-:Y:S04]  /*1cb0*/  STG.E desc[UR6][R2.64], R9 ;  /* 0x0000000902007986 */ /* 0x0001e8000c101906 */
[----:B------:R0:W-:Y:S02]  /*1cc0*/  REDG.E.ADD.F32.FTZ.RN.STRONG.GPU desc[UR6][R4.64+0x18], R9 ;  /* 0x00001809040079a6 */ /* 0x0001e4000c12f306 */
[----:B------:R-:W-:Y:S05]  /*1cd0*/  @!P0 BRA `(.L_x_120) ;  /* 0x0000000000588947 */ /* 0x000fea0003800000 */
[----:B------:R-:W1:Y:S01]  /*1ce0*/  S2R R0, SR_LANEID ;  /* 0x0000000000007919 */ /* 0x000e620000000000 */
[----:B------:R-:W-:Y:S02]  /*1cf0*/  VOTEU.ANY UR4, UPT, PT ;  /* 0x0000000000047886 */ /* 0x000fe400038e0100 */
[----:B------:R-:W-:Y:S02]  /*1d00*/  UFLO.U32 UR5, UR4 ;  /* 0x00000004000572bd */ /* 0x000fe400080e0000 */
[----:B------:R-:W2:Y:S04]  /*1d10*/  POPC R13, UR4 ;  /* 0x00000004000d7d09 */ /* 0x000ea80008000000 */
[----:B-1----:R-:W-:-:S13]  /*1d20*/  ISETP.EQ.U32.AND P0, PT, R0, UR5, PT ;  /* 0x0000000500007c0c */ /* 0x002fda000bf02070 */
[----:B--2---:R1:W-:Y:S04]  /*1d30*/  @P0 REDG.E.ADD.STRONG.GPU desc[UR6][R4.64+0x1c], R13 ;  /* 0x00001c0d0400098e */ /* 0x0043e8000c12e106 */
[----:B0-----:R-:W2:Y:S01]  /*1d40*/  LDG.E.64 R2, desc[UR6][R4.64+0x8] ;  /* 0x0000080604027981 */ /* 0x001ea2000c1e1b00 */
[----:B------:R-:W-:Y:S02]  /*1d50*/  HFMA2 R0, -RZ, RZ, 0.96630859375, -0.0022525787353515625 ;  /* 0x3bbb989dff007431 */ /* 0x000fe400000001ff */
[----:B------:R-:W-:Y:S01]  /*1d60*/  FMUL R9, R9, -5 ;  /* 0xc0a0000009097820 */ /* 0x000fe20000400000 */
[----:B------:R-:W-:-:S03]  /*1d70*/  MOV R15, 0x437c0000 ;  /* 0x437c0000000f7802 */ /* 0x000fc60000000f00 */
[----:B------:R-:W-:-:S04]  /*1d80*/  FFMA.SAT R0, R9, R0, 0.5 ;  /* 0x3f00000009007423 */ /* 0x000fc80000002000 */
[----:B------:R-:W-:-:S04]  /*1d90*/  FFMA.RM R0, R0, R15, 12582913 ;  /* 0x4b40000100007423 */ /* 0x000fc8000000400f */
[----:B------:R-:W-:-:S04]  /*1da0*/  FADD R8, R0, -12583039 ;  /* 0xcb40007f00087421 */ /* 0x000fc80000000000 */
[----:B------:R-:W-:Y:S01]  /*1db0*/  FFMA R8, R9, 1.4426950216293334961, -R8 ;  /* 0x3fb8aa3b09087823 */ /* 0x000fe20000000808 */
[----:B--2---:R-:W-:-:S05]  /*1dc0*/  IMAD.WIDE R2, R7, 0x4, R2 ;  /* 0x0000000407027825 */ /* 0x004fca00078e0202 */
[----:B------:R-:W2:Y:S01]  /*1dd0*/  LD.E R11, desc[UR6][R2.64] ;  /* 0x00000006020b7980 */ /* 0x000ea2000c101900 */
[----:B------:R-:W-:Y:S01]  /*1de0*/  FFMA R8, R9, 1.925963033500011079e-08, R8 ;  /* 0x32a5706009087823 */ /* 0x000fe20000000008 */
[----:B------:R-:W-:-:S03]  /*1df0*/  SHF.L.U32 R0, R0, 0x17, RZ ;  /* 0x0000001700007819 */ /* 0x000fc600000006ff */
[----:B-1----:R-:W0:Y:S02]  /*1e00*/  MUFU.EX2 R5, R8 ;  /* 0x0000000800057308 */ /* 0x002e240000000800 */
[----:B0-----:R-:W-:-:S04]  /*1e10*/  FMUL R0, R0, R5 ;  /* 0x0000000500007220 */ /* 0x001fc80000400000 */
[----:B--2---:R-:W-:-:S05]  /*1e20*/  FMUL R11, R0, R11 ;  /* 0x0000000b000b7220 */ /* 0x004fca0000400000 */
[----:B------:R1:W-:Y:S02]  /*1e30*/  ST.E desc[UR6][R2.64], R11 ;  /* 0x0000000b02007985 */ /* 0x0003e4000c101906 */
.L_x_120:
[----:B------:R-:W-:Y:S05]  /*1e40*/  BSYNC.RECONVERGENT B0 ;  /* 0x0000000000007941 */ /* 0x000fea0003800200 */
.L_x_119:
[----:B------:R-:W2:Y:S02]  /*1e50*/  LDCU.64 UR4, c[0x0][0x3b0] ;  /* 0x00007600ff0477ac */ /* 0x000ea40008000a00 */
[----:B--2---:R-:W-:-:S04]  /*1e60*/  ISETP.NE.U32.AND P0, PT, RZ, UR4, PT ;  /* 0x00000004ff007c0c */ /* 0x004fc8000bf05070 */
[----:B------:R-:W-:-:S13]  /*1e70*/  ISETP.NE.AND.EX P0, PT, RZ, UR5, PT, P0 ;  /* 0x00000005ff007c0c */ /* 0x000fda000bf05300 */
[----:B------:R-:W-:Y:S05]  /*1e80*/  @!P0 EXIT ;  /* 0x000000000000894d */ /* 0x000fea0003800000 */
[----:B------:R-:W2:Y:S01]  /*1e90*/  LDCU UR4, c[0x0][0x3b8] ;  /* 0x00007700ff0477ac */ /* 0x000ea20008000800 */
[----:B------:R-:W3:Y:S08]  /*1ea0*/  LDC R0, c[0x0][0x398] ;  /* 0x0000e600ff007b82 */ /* 0x000ef00000000800 */
[----:B01----:R-:W0:Y:S01]  /*1eb0*/  LDC.64 R2, c[0x0][0x3b0] ;  /* 0x0000ec00ff027b82 */ /* 0x003e220000000a00 */
[----:B--2---:R-:W-:-:S06]  /*1ec0*/  UIADD3 UR4, UPT, UPT, UR4, -0x1, URZ ;  /* 0xffffffff04047890 */ /* 0x004fcc000fffe0ff */
[----:B---3--:R-:W-:-:S04]  /*1ed0*/  IMAD R7, R0, UR4, R7 ;  /* 0x0000000400077c24 */ /* 0x008fc8000f8e0207 */
[----:B0-----:R-:W-:-:S05]  /*1ee0*/  IMAD.WIDE R2, R7, 0x4, R2 ;  /* 0x0000000407027825 */ /* 0x001fca00078e0202 */
[----:B------:R-:W-:Y:S01]  /*1ef0*/  STG.E desc[UR6][R2.64], R6 ;  /* 0x0000000602007986 */ /* 0x000fe2000c101906 */
[----:B------:R-:W-:Y:S05]  /*1f00*/  EXIT ;  /* 0x000000000000794d */ /* 0x000fea0003800000 */
        .weak           $__internal_2_$__cuda_sm3x_div_rn_noftz_f32_slowpath
        .type           $__internal_2_$__cuda_sm3x_div_rn_noftz_f32_slowpath,@function
        .size           $__internal_2_$__cuda_sm3x_div_rn_noftz_f32_slowpath,(.L_x_236 - $__internal_2_$__cuda_sm3x_div_rn_noftz_f32_slowpath)
$__internal_2_$__cuda_sm3x_div_rn_noftz_f32_slowpath:
[----:B------:R-:W-:Y:S01]  /*1f10*/  SHF.R.U32.HI R10, RZ, 0x17, R3 ;  /* 0x00000017ff0a7819 */ /* 0x000fe20000011603 */
[----:B------:R-:W-:Y:S01]  /*1f20*/  BSSY.RECONVERGENT B1, `(.L_x_121) ;  /* 0x0000062000017945 */ /* 0x000fe20003800200 */
[----:B------:R-:W-:Y:S02]  /*1f30*/  SHF.R.U32.HI R9, RZ, 0x17, R0 ;  /* 0x00000017ff097819 */ /* 0x000fe40000011600 */
[----:B------:R-:W-:Y:S02]  /*1f40*/  LOP3.LUT R14, R10, 0xff, RZ, 0xc0, !PT ;  /* 0x000000ff0a0e7812 */ /* 0x000fe400078ec0ff */
[----:B------:R-:W-:Y:S02]  /*1f50*/  LOP3.LUT R12, R9, 0xff, RZ, 0xc0, !PT ;  /* 0x000000ff090c7812 */ /* 0x000fe400078ec0ff */
[----:B------:R-:W-:Y:S02]  /*1f60*/  IADD3 R11, PT, PT, R14, -0x1, RZ ;  /* 0xffffffff0e0b7810 */ /* 0x000fe40007ffe0ff */
[----:B------:R-:W-:-:S02]  /*1f70*/  IADD3 R10, PT, PT, R12, -0x1, RZ ;  /* 0xffffffff0c0a7810 */ /* 0x000fc40007ffe0ff */
        /* <DEDUP_REMOVED lines=22> */
[----:B------:R-:W-:Y:S01]  /*20e0*/  @P0 MOV R9, RZ ;  /* 0x000000ff00090202 */ /* 0x000fe20000000f00 */
[----:B------:R-:W-:Y:S01]  /*20f0*/  @!P0 FFMA R0, R0, 1.84467440737095516160e+19, RZ ;  /* 0x5f80000000008823 */ /* 0x000fe200000000ff */
[----:B------:R-:W-:Y:S01]  /*2100*/  @!P0 MOV R9, 0xffffffc0 ;  /* 0xffffffc000098802 */ /* 0x000fe20000000f00 */
[----:B------:R-:W-:-:S03]  /*2110*/  @!P1 FFMA R3, R3, 1.84467440737095516160e+19, RZ ;  /* 0x5f80000003039823 */ /* 0x000fc600000000ff */
[----:B------:R-:W-:-:S07]  /*2120*/  @!P1 IADD3 R9, PT, PT, R9, 0x40, RZ ;  /* 0x0000004009099810 */ /* 0x000fce0007ffe0ff */
.L_x_122:
[----:B------:R-:W-:Y:S01]  /*2130*/  LEA R10, R14, 0xc0800000, 0x17 ;  /* 0xc08000000e0a7811 */ /* 0x000fe200078eb8ff */
[----:B------:R-:W-:Y:S03]  /*2140*/  BSSY.RECONVERGENT B2, `(.L_x_127) ;  /* 0x0000036000027945 */ /* 0x000fe60003800200 */
[----:B------:R-:W-:Y:S02]  /*2150*/  IADD3 R10, PT, PT, -R10, R3, RZ ;  /* 0x000000030a0a7210 */ /* 0x000fe40007ffe1ff */
[----:B------:R-:W-:Y:S02]  /*2160*/  IADD3 R3, PT, PT, R12, -0x7f, RZ ;  /* 0xffffff810c037810 */ /* 0x000fe40007ffe0ff */
[----:B------:R0:W1:Y:S01]  /*2170*/  MUFU.RCP R11, R10 ;  /* 0x0000000a000b7308 */ /* 0x0000620000001000 */
[----:B------:R-:W-:Y:S02]  /*2180*/  FADD.FTZ R13, -R10, -RZ ;  /* 0x800000ff0a0d7221 */ /* 0x000fe40000010100 */
[C---:B------:R-:W-:Y:S01]  /*2190*/  IMAD R0, R3.reuse, -0x800000, R0 ;  /* 0xff80000003007824 */ /* 0x040fe200078e0200 */
[----:B0-----:R-:W-:-:S04]  /*21a0*/  IADD3 R10, PT, PT, R3, 0x7f, -R14 ;  /* 0x0000007f030a7810 */ /* 0x001fc80007ffe80e */
[----:B------:R-:W-:Y:S01]  /*21b0*/  IADD3 R10, PT, PT, R10, R9, RZ ;  /* 0x000000090a0a7210 */ /* 0x000fe20007ffe0ff */
        /* <DEDUP_REMOVED lines=9> */
[----:B------:R-:W-:-:S04]  /*2250*/  IADD3 R13, PT, PT, R3, R10, RZ ;  /* 0x0000000a030d7210 */ /* 0x000fc80007ffe0ff */
[----:B------:R-:W-:-:S04]  /*2260*/  IADD3 R3, PT, PT, R13, -0x1, RZ ;  /* 0xffffffff0d037810 */ /* 0x000fc80007ffe0ff */
        /* <DEDUP_REMOVED lines=10> */
[CCC-:B------:R-:W-:Y:S01]  /*2310*/  FFMA.RM R10, R16.reuse, R12.reuse, R11.reuse ;  /* 0x0000000c100a7223 */ /* 0x1c0fe2000000400b */
[C---:B------:R-:W-:Y:S02]  /*2320*/  ISETP.NE.AND P2, PT, R13.reuse, RZ, PT ;  /* 0x000000ff0d00720c */ /* 0x040fe40003f45270 */
[----:B------:R-:W-:Y:S02]  /*2330*/  ISETP.NE.AND P1, PT, R13, RZ, PT ;  /* 0x000000ff0d00720c */ /* 0x000fe40003f25270 */
[----:B------:R-:W-:Y:S01]  /*2340*/  LOP3.LUT R9, R3, 0x7fffff, RZ, 0xc0, !PT ;  /* 0x007fffff03097812 */ /* 0x000fe200078ec0ff */
[----:B------:R-:W-:Y:S01]  /*2350*/  FFMA.RP R3, R16, R12, R11 ;  /* 0x0000000c10037223 */ /* 0x000fe2000000800b */
[----:B------:R-:W-:Y:S02]  /*2360*/  IADD3 R12, PT, PT, R13, 0x20, RZ ;  /* 0x000000200d0c7810 */ /* 0x000fe40007ffe0ff */
        /* <DEDUP_REMOVED lines=11> */
[----:B------:R-:W-:-:S04]  /*2420*/  LOP3.LUT R3, R3, R10, RZ, 0xc0, !PT ;  /* 0x0000000a03037212 */ /* 0x000fc800078ec0ff */
[----:B------:R-:W-:-:S04]  /*2430*/  IADD3 R3, PT, PT, R12, R3, RZ ;  /* 0x000000030c037210 */ /* 0x000fc80007ffe0ff */
[----:B------:R-:W-:Y:S01]  /*2440*/  LOP3.LUT R0, R3, R0, RZ, 0xfc, !PT ;  /* 0x0000000003007212 */ /* 0x000fe200078efcff */
[----:B------:R-:W-:Y:S06]  /*2450*/  BRA `(.L_x_130) ;  /* 0x0000000000107947 */ /* 0x000fec0003800000 */
.L_x_129:
[----:B------:R-:W-:-:S04]  /*2460*/  LOP3.LUT R0, R0, 0x80000000, RZ, 0xc0, !PT ;  /* 0x8000000000007812 */ /* 0x000fc800078ec0ff */
[----:B------:R-:W-:Y:S01]  /*2470*/  LOP3.LUT R0, R0, 0x7f800000, RZ, 0xfc, !PT ;  /* 0x7f80000000007812 */ /* 0x000fe200078efcff */
[----:B------:R-:W-:Y:S06]  /*2480*/  BRA `(.L_x_130) ;  /* 0x0000000000047947 */ /* 0x000fec0003800000 */
.L_x_128:
[----:B------:R-:W-:-:S07]  /*2490*/  LEA R0, R10, R0, 0x17 ;  /* 0x000000000a007211 */ /* 0x000fce00078eb8ff */
.L_x_130:
[----:B------:R-:W-:Y:S05]  /*24a0*/  BSYNC.RECONVERGENT B2 ;  /* 0x0000000000027941 */ /* 0x000fea0003800200 */
.L_x_127:
[----:B------:R-:W-:Y:S05]  /*24b0*/  BRA `(.L_x_131) ;  /* 0x0000000000207947 */ /* 0x000fea0003800000 */
.L_x_126:
[----:B------:R-:W-:-:S04]  /*24c0*/  LOP3.LUT R0, R3, 0x80000000, R0, 0x48, !PT ;  /* 0x8000000003007812 */ /* 0x000fc800078e4800 */
[----:B------:R-:W-:Y:S01]  /*24d0*/  LOP3.LUT R0, R0, 0x7f800000, RZ, 0xfc, !PT ;  /* 0x7f80000000007812 */ /* 0x000fe200078efcff */
[----:B------:R-:W-:Y:S06]  /*24e0*/  BRA `(.L_x_131) ;  /* 0x0000000000147947 */ /* 0x000fec0003800000 */
.L_x_125:
[----:B------:R-:W-:Y:S01]  /*24f0*/  LOP3.LUT R0, R3, 0x80000000, R0, 0x48, !PT ;  /* 0x8000000003007812 */ /* 0x000fe200078e4800 */
[----:B------:R-:W-:Y:S06]  /*2500*/  BRA `(.L_x_131) ;  /* 0x00000000000c7947 */ /* 0x000fec0003800000 */
.L_x_124:
[----:B------:R-:W0:Y:S01]  /*2510*/  MUFU.RSQ R0, -QNAN ;  /* 0xffc0000000007908 */ /* 0x000e220000001400 */
[----:B------:R-:W-:Y:S05]  /*2520*/  BRA `(.L_x_131) ;  /* 0x0000000000047947 */ /* 0x000fea0003800000 */
.L_x_123:
[----:B------:R-:W-:-:S07]  /*2530*/  FADD.FTZ R0, R0, R3 ;  /* 0x0000000300007221 */ /* 0x000fce0000010000 */
.L_x_131:
[----:B------:R-:W-:Y:S05]  /*2540*/  BSYNC.RECONVERGENT B1 ;  /* 0x0000000000017941 */ /* 0x000fea0003800200 */
.L_x_121:
[----:B------:R-:W-:-:S04]  /*2550*/  HFMA2 R3, -RZ, RZ, 0, 0 ;  /* 0x00000000ff037431 */ /* 0x000fc800000001ff */
[----:B0-----:R-:W-:Y:S05]  /*2560*/  RET.REL.NODEC R2 `(_Z23prediction_error_kernelPfS_S_iP9LayerDataiS_i) ;  /* 0xffffffd802a47950 */ /* 0x001fea0003c3ffff */
.L_x_132:
        /* <DEDUP_REMOVED lines=9> */
.L_x_236:


//--------------------- .text._Z30hierarchical_processing_kernelPfS_S_iif --------------------------
	.section	.text._Z30hierarchical_processing_kernelPfS_S_iif,"ax",@progbits
	.align	128
        .global         _Z30hierarchical_processing_kernelPfS_S_iif
        .type           _Z30hierarchical_processing_kernelPfS_S_iif,@function
        .size           _Z30hierarchical_processing_kernelPfS_S_iif,(.L_x_246 - _Z30hierarchical_processing_kernelPfS_S_iif)
        .other          _Z30hierarchical_processing_kernelPfS_S_iif,@"STO_CUDA_ENTRY STV_DEFAULT"
_Z30hierarchical_processing_kernelPfS_S_iif:
.text._Z30hierarchical_processing_kernelPfS_S_iif:
        /* <DEDUP_REMOVED lines=9> */
[----:B------:R-:W-:Y:S01]  /*0090*/  HFMA2 R5, -RZ, RZ, 0, 0 ;  /* 0x00000000ff057431 */ /* 0x000fe200000001ff */
[----:B------:R-:W1:Y:S01]  /*00a0*/  LDCU.64 UR12, c[0x0][0x358] ;  /* 0x00006b00ff0c77ac */ /* 0x000e620008000a00 */
[----:B0-----:R-:W-:-:S09]  /*00b0*/  UISETP.GE.AND UP0, UPT, UR8, 0x1, UPT ;  /* 0x000000010800788c */ /* 0x001fd2000bf06270 */
[----:B-1----:R-:W-:Y:S05]  /*00c0*/  BRA.U !UP0, `(.L_x_133) ;  /* 0x0000000908707547 */ /* 0x002fea000b800000 */
[----:B------:R-:W-:Y:S02]  /*00d0*/  UISETP.GE.U32.AND UP1, UPT, UR8, 0x10, UPT ;  /* 0x000000100800788c */ /* 0x000fe4000bf26070 */
[----:B------:R-:W-:Y:S01]  /*00e0*/  IMAD R6, R0, UR8, RZ ;  /* 0x0000000800067c24 */ /* 0x000fe2000f8e02ff */
[----:B------:R-:W-:Y:S01]  /*00f0*/  ULOP3.LUT UR9, UR8, 0xf, URZ, 0xc0, !UPT ;  /* 0x0000000f08097892 */ /* 0x000fe2000f8ec0ff */
[----:B------:R-:W-:Y:S02]  /*0100*/  MOV R14, RZ ;  /* 0x000000ff000e7202 */ /* 0x000fe40000000f00 */
[----:B------:R-:W-:Y:S01]  /*0110*/  MOV R9, RZ ;  /* 0x000000ff00097202 */ /* 0x000fe20000000f00 */
[----:B------:R-:W-:Y:S02]  /*0120*/  UISETP.NE.AND UP0, UPT, UR9, URZ, UPT ;  /* 0x000000ff0900728c */ /* 0x000fe4000bf05270 */
[----:B------:R-:W-:Y:S09]  /*0130*/  BRA.U !UP1, `(.L_x_134) ;  /* 0x0000000509187547 */ /* 0x000ff2000b800000 */
[----:B------:R-:W0:Y:S01]  /*0140*/  LDCU.64 UR4, c[0x0][0x380] ;  /* 0x00007000ff0477ac */ /* 0x000e220008000a00 */
[----:B------:R-:W-:Y:S02]  /*0150*/  MOV R14, RZ ;  /* 0x000000ff000e7202 */ /* 0x000fe40000000f00 */
[----:B------:R-:W-:Y:S01]  /*0160*/  MOV R7, R6 ;  /* 0x0000000600077202 */ /* 0x000fe20000000f00 */
[----:B------:R-:W1:Y:S01]  /*0170*/  LDCU.64 UR6, c[0x0][0x390] ;  /* 0x00007200ff0677ac */ /* 0x000e620008000a00 */
[----:B------:R-:W-:-:S04]  /*0180*/  ULOP3.LUT UR10, UR8, 0x7ffffff0, URZ, 0xc0, !UPT ;  /* 0x7ffffff0080a7892 */ /* 0x000fc8000f8ec0ff */
[----:B------:R-:W-:Y:S02]  /*0190*/  UIADD3 UR11, UPT, UPT, -UR10, URZ, URZ ;  /* 0x000000ff0a0b7290 */ /* 0x000fe4000fffe1ff */
[----:B------:R-:W-:Y:S01]  /*01a0*/  MOV R9, UR10 ;  /* 0x0000000a00097c02 */ /* 0x000fe20008000f00 */
[----:B0-----:R-:W-:-:S04]  /*01b0*/  UIADD3 UR4, UP2, UPT, UR4, 0x20, URZ ;  /* 0x0000002004047890 */ /* 0x001fc8000ff5e0ff */
[----:B------:R-:W-:Y:S02]  /*01c0*/  UIADD3.X UR5, UPT, UPT, URZ, UR5, URZ, UP2, !UPT ;  /* 0x00000005ff057290 */ /* 0x000fe400097fe4ff */
[----:B-1----:R-:W-:Y:S01]  /*01d0*/  UIADD3 UR6, UP1, UPT, UR6, 0x20, URZ ;  /* 0x0000002006067890 */ /* 0x002fe2000ff3e0ff */
[----:B------:R-:W-:-:S03]  /*01e0*/  MOV R2, UR4 ;  /* 0x0000000400027c02 */ /* 0x000fc60008000f00 */
[----:B------:R-:W-:Y:S01]  /*01f0*/  MOV R3, UR5 ;  /* 0x0000000500037c02 */ /* 0x000fe20008000f00 */
[----:B------:R-:W-:-:S12]  /*0200*/  UIADD3.X UR7, UPT, UPT, URZ, UR7, URZ, UP1, !UPT ;  /* 0x00000007ff077290 */ /* 0x000fd80008ffe4ff */
.L_x_135:
[----:B------:R-:W-:Y:S01]  /*0210*/  MOV R4, UR6 ;  /* 0x0000000600047c02 */ /* 0x000fe20008000f00 */
[----:B------:R-:W2:Y:S01]  /*0220*/  LDG.E R16, desc[UR12][R2.64+-0x20] ;  /* 0xffffe00c02107981 */ /* 0x000ea2000c1e1900 */
[----:B------:R-:W-:-:S03]  /*0230*/  MOV R5, UR7 ;  /* 0x0000000700057c02 */ /* 0x000fc60008000f00 */
[----:B------:R-:W3:Y:S01]  /*0240*/  LDG.E R24, desc[UR12][R2.64+-0x1c] ;  /* 0xffffe40c02187981 */ /* 0x000ee2000c1e1900 */
[----:B------:R-:W-:-:S03]  /*0250*/  IMAD.WIDE R4, R7, 0x4, R4 ;  /* 0x0000000407047825 */ /* 0x000fc600078e0204 */
[----:B------:R-:W4:Y:S04]  /*0260*/  LDG.E R18, desc[UR12][R2.64+-0x18] ;  /* 0xffffe80c02127981 */ /* 0x000f28000c1e1900 */
[----:B------:R-:W2:Y:S04]  /*0270*/  LDG.E R17, desc[UR12][R4.64+-0x20] ;  /* 0xffffe00c04117981 */ /* 0x000ea8000c1e1900 */
[----:B------:R-:W3:Y:S04]  /*0280*/  LDG.E R19, desc[UR12][R4.64+-0x1c] ;  /* 0xffffe40c04137981 */ /* 0x000ee8000c1e1900 */
[----:B------:R-:W4:Y:S04]  /*0290*/  LDG.E R21, desc[UR12][R4.64+-0x18] ;  /* 0xffffe80c04157981 */ /* 0x000f28000c1e1900 */
[----:B------:R-:W5:Y:S04]  /*02a0*/  LDG.E R23, desc[UR12][R2.64+-0x14] ;  /* 0xffffec0c02177981 */ /* 0x000f68000c1e1900 */
        /* <DEDUP_REMOVED lines=8> */
[----:B------:R-:W5:Y:S01]  /*0330*/  LDG.E R15, desc[UR12][R4.64+-0x4] ;  /* 0xfffffc0c040f7981 */ /* 0x000f62000c1e1900 */
[----:B--2---:R-:W-:-:S03]  /*0340*/  FFMA R16, R17, R16, R14 ;  /* 0x0000001011107223 */ /* 0x004fc6000000000e */
[----:B------:R-:W2:Y:S04]  /*0350*/  LDG.E R14, desc[UR12][R2.64] ;  /* 0x0000000c020e7981 */ /* 0x000ea8000c1e1900 */
[----:B------:R-:W2:Y:S01]  /*0360*/  LDG.E R17, desc[UR12][R4.64] ;  /* 0x0000000c04117981 */ /* 0x000ea2000c1e1900 */
[----:B---3--:R-:W-:-:S03]  /*0370*/  FFMA R24, R19, R24, R16 ;  /* 0x0000001813187223 */ /* 0x008fc60000000010 */
[----:B------:R-:W3:Y:S01]  /*0380*/  LDG.E R16, desc[UR12][R2.64+0x4] ;  /* 0x0000040c02107981 */ /* 0x000ee2000c1e1900 */
[----:B----4-:R-:W-:-:S03]  /*0390*/  FFMA R27, R21, R18, R24 ;  /* 0x00000012151b7223 */ /* 0x010fc60000000018 */
[----:B------:R-:W3:Y:S04]  /*03a0*/  LDG.E R19, desc[UR12][R4.64+0x4] ;  /* 0x0000040c04137981 */ /* 0x000ee8000c1e1900 */
[----:B------:R-:W4:Y:S01]  /*03b0*/  LDG.E R21, desc[UR12][R2.64+0x8] ;  /* 0x0000080c02157981 */ /* 0x000f22000c1e1900 */
[----:B-----5:R-:W-:-:S03]  /*03c0*/  FFMA R24, R20, R23, R27 ;  /* 0x0000001714187223 */ /* 0x020fc6000000001b */
[----:B------:R-:W4:Y:S04]  /*03d0*/  LDG.E R18, desc[UR12][R4.64+0x8] ;  /* 0x0000080c04127981 */ /* 0x000f28000c1e1900 */
[----:B------:R-:W5:Y:S01]  /*03e0*/  LDG.E R23, desc[UR12][R2.64+0xc] ;  /* 0x00000c0c02177981 */ /* 0x000f62000c1e1900 */
[----:B------:R-:W-:-:S03]  /*03f0*/  FFMA R24, R25, R22, R24 ;  /* 0x0000001619187223 */ /* 0x000fc60000000018 */
[----:B------:R-:W5:Y:S04]  /*0400*/  LDG.E R20, desc[UR12][R4.64+0xc] ;  /* 0x00000c0c04147981 */ /* 0x000f68000c1e1900 */
[----:B------:R-:W5:Y:S01]  /*0410*/  LDG.E R25, desc[UR12][R2.64+0x10] ;  /* 0x0000100c02197981 */ /* 0x000f62000c1e1900 */
[----:B------:R-:W-:-:S03]  /*0420*/  FFMA R24, R11, R8, R24 ;  /* 0x000000080b187223 */ /* 0x000fc60000000018 */
[----:B------:R-:W5:Y:S04]  /*0430*/  LDG.E R22, desc[UR12][R4.64+0x10] ;  /* 0x0000100c04167981 */ /* 0x000f68000c1e1900 */
[----:B------:R-:W5:Y:S01]  /*0440*/  LDG.E R11, desc[UR12][R2.64+0x14] ;  /* 0x0000140c020b7981 */ /* 0x000f62000c1e1900 */
[----:B------:R-:W-:-:S03]  /*0450*/  FFMA R26, R13, R10, R24 ;  /* 0x0000000a0d1a7223 */ /* 0x000fc60000000018 */
[----:B------:R-:W5:Y:S04]  /*0460*/  LDG.E R8, desc[UR12][R4.64+0x14] ;  /* 0x0000140c04087981 */ /* 0x000f68000c1e1900 */
[----:B------:R-:W5:Y:S04]  /*0470*/  LDG.E R10, desc[UR12][R2.64+0x18] ;  /* 0x0000180c020a7981 */ /* 0x000f68000c1e1900 */
[----:B------:R-:W5:Y:S04]  /*0480*/  LDG.E R13, desc[UR12][R4.64+0x18] ;  /* 0x0000180c040d7981 */ /* 0x000f68000c1e1900 */
[----:B------:R-:W5:Y:S04]  /*0490*/  LDG.E R24, desc[UR12][R4.64+0x1c] ;  /* 0x00001c0c04187981 */ /* 0x000f68000c1e1900 */
[----:B------:R0:W5:Y:S01]  /*04a0*/  LDG.E R27, desc[UR12][R2.64+0x1c] ;  /* 0x00001c0c021b7981 */ /* 0x000162000c1e1900 */
[----:B------:R-:W-:Y:S01]  /*04b0*/  FFMA R12, R15, R12, R26 ;  /* 0x0000000c0f0c7223 */ /* 0x000fe2000000001a */
[----:B------:R-:W-:-:S04]  /*04c0*/  UIADD3 UR11, UPT, UPT, UR11, 0x10, URZ ;  /* 0x000000100b0b7890 */ /* 0x000fc8000fffe0ff */
[----:B------:R-:W-:Y:S01]  /*04d0*/  UISETP.NE.AND UP1, UPT, UR11, URZ, UPT ;  /* 0x000000ff0b00728c */ /* 0x000fe2000bf25270 */
[----:B0-----:R-:W-:Y:S02]  /*04e0*/  IADD3 R2, P0, PT, R2, 0x40, RZ ;  /* 0x0000004002027810 */ /* 0x001fe40007f1e0ff */
[----:B------:R-:W-:Y:S02]  /*04f0*/  IADD3 R7, PT, PT, R7, 0x10, RZ ;  /* 0x0000001007077810 */ /* 0x000fe40007ffe0ff */
[----:B------:R-:W-:Y:S01]  /*0500*/  IADD3.X R3, PT, PT, RZ, R3, RZ, P0, !PT ;  /* 0x00000003ff037210 */ /* 0x000fe200007fe4ff */
[----:B--2---:R-:W-:-:S04]  /*0510*/  FFMA R12, R17, R14, R12 ;  /* 0x0000000e110c7223 */ /* 0x004fc8000000000c */
[----:B---3--:R-:W-:-:S04]  /*0520*/  FFMA R19, R19, R16, R12 ;  /* 0x0000001013137223 */ /* 0x008fc8000000000c */
[----:B----4-:R-:W-:-:S04]  /*0530*/  FFMA R19, R18, R21, R19 ;  /* 0x0000001512137223 */ /* 0x010fc80000000013 */
[----:B-----5:R-:W-:-:S04]  /*0540*/  FFMA R19, R20, R23, R19 ;  /* 0x0000001714137223 */ /* 0x020fc80000000013 */
[----:B------:R-:W-:-:S04]  /*0550*/  FFMA R19, R22, R25, R19 ;  /* 0x0000001916137223 */ /* 0x000fc80000000013 */
[----:B------:R-:W-:-:S04]  /*0560*/  FFMA R8, R8, R11, R19 ;  /* 0x0000000b08087223 */ /* 0x000fc80000000013 */
[----:B------:R-:W-:-:S04]  /*0570*/  FFMA R13, R13, R10, R8 ;  /* 0x0000000a0d0d7223 */ /* 0x000fc80000000008 */
[----:B------:R-:W-:Y:S01]  /*0580*/  FFMA R14, R24, R27, R13 ;  /* 0x0000001b180e7223 */ /* 0x000fe2000000000d */
[----:B------:R-:W-:Y:S06]  /*0590*/  BRA.U UP1, `(.L_x_135) ;  /* 0xfffffffd011c7547 */ /* 0x000fec000b83ffff */
.L_x_134:
[----:B------:R-:W-:Y:S05]  /*05a0*/  BRA.U !UP0, `(.L_x_136) ;  /* 0x0000000508347547 */ /* 0x000fea000b800000 */
[----:B------:R-:W-:Y:S02]  /*05b0*/  UISETP.GE.U32.AND UP0, UPT, UR9, 0x8, UPT ;  /* 0x000000080900788c */ /* 0x000fe4000bf06070 */
[----:B------:R-:W-:-:S04]  /*05c0*/  ULOP3.LUT UR5, UR8, 0x7, URZ, 0xc0, !UPT ;  /* 0x0000000708057892 */ /* 0x000fc8000f8ec0ff */
[----:B------:R-:W-:-:S03]  /*05d0*/  UISETP.NE.AND UP1, UPT, UR5, URZ, UPT ;  /* 0x000000ff0500728c */ /* 0x000fc6000bf25270 */
[----:B------:R-:W-:Y:S08]  /*05e0*/  BRA.U !UP0, `(.L_x_137) ;  /* 0x0000000108787547 */ /* 0x000ff0000b800000 */
[----:B------:R-:W0:Y:S01]  /*05f0*/  LDC.64 R2, c[0x0][0x390] ;  /* 0x0000e400ff027b82 */ /* 0x000e220000000a00 */
[----:B------:R-:W-:-:S07]  /*0600*/  IADD3 R7, PT, PT, R6, R9, RZ ;  /* 0x0000000906077210 */ /* 0x000fce0007ffe0ff */
[----:B------:R-:W1:Y:S01]  /*0610*/  LDC.64 R4, c[0x0][0x380] ;  /* 0x0000e000ff047b82 */ /* 0x000e620000000a00 */
[----:B0-----:R-:W-:-:S05]  /*0620*/  IMAD.WIDE R2, R7, 0x4, R2 ;  /* 0x0000000407027825 */ /* 0x001fca00078e0202 */
[----:B------:R-:W2:Y:S01]  /*0630*/  LDG.E R11, desc[UR12][R2.64] ;  /* 0x0000000c020b7981 */ /* 0x000ea2000c1e1900 */
[----:B-1----:R-:W-:-:S03]  /*0640*/  IMAD.WIDE.U32 R4, R9, 0x4, R4 ;  /* 0x0000000409047825 */ /* 0x002fc600078e0004 */
[----:B------:R-:W3:Y:S04]  /*0650*/  LDG.E R13, desc[UR12][R2.64+0x4] ;  /* 0x0000040c020d7981 */ /* 0x000ee8000c1e1900 */
[----:B------:R-:W2:Y:S04]  /*0660*/  LDG.E R10, desc[UR12][R4.64] ;  /* 0x0000000c040a7981 */ /* 0x000ea8000c1e1900 */
[----:B------:R-:W3:Y:S04]  /*0670*/  LDG.E R12, desc[UR12][R4.64+0x4] ;  /* 0x0000040c040c7981 */ /* 0x000ee8000c1e1900 */
[----:B------:R-:W4:Y:S04]  /*0680*/  LDG.E R15, desc[UR12][R2.64+0x8] ;  /* 0x0000080c020f7981 */ /* 0x000f28000c1e1900 */
        /* <DEDUP_REMOVED lines=11> */
[----:B------:R-:W-:Y:S01]  /*0740*/  IADD3 R9, PT, PT, R9, 0x8, RZ ;  /* 0x0000000809097810 */ /* 0x000fe20007ffe0ff */
[----:B--2---:R-:W-:-:S04]  /*0750*/  FFMA R10, R11, R10, R14 ;  /* 0x0000000a0b0a7223 */ /* 0x004fc8000000000e */
[----:B---3--:R-:W-:-:S04]  /*0760*/  FFMA R10, R13, R12, R10 ;  /* 0x0000000c0d0a7223 */ /* 0x008fc8000000000a */
[----:B----4-:R-:W-:-:S04]  /*0770*/  FFMA R10, R15, R16, R10 ;  /* 0x000000100f0a7223 */ /* 0x010fc8000000000a */
[----:B-----5:R-:W-:-:S04]  /*0780*/  FFMA R10, R17, R18, R10 ;  /* 0x00000012110a7223 */ /* 0x020fc8000000000a */
[----:B------:R-:W-:-:S04]  /*0790*/  FFMA R10, R19, R20, R10 ;  /* 0x00000014130a7223 */ /* 0x000fc8000000000a */
[----:B------:R-:W-:-:S04]  /*07a0*/  FFMA R10, R21, R22, R10 ;  /* 0x00000016150a7223 */ /* 0x000fc8000000000a */
[----:B------:R-:W-:-:S04]  /*07b0*/  FFMA R7, R7, R8, R10 ;  /* 0x0000000807077223 */ /* 0x000fc8000000000a */
[----:B------:R-:W-:-:S07]  /*07c0*/  FFMA R14, R24, R23, R7 ;  /* 0x00000017180e7223 */ /* 0x000fce0000000007 */
.L_x_137:
        /* <DEDUP_REMOVED lines=17> */
[----:B------:R-:W5:Y:S01]  /*08e0*/  LDG.E R15, desc[UR12][R4.64+0xc] ;  /* 0x00000c0c040f7981 */ /* 0x000f62000c1e1900 */
[----:B------:R-:W-:Y:S01]  /*08f0*/  IADD3 R9, PT, PT, R9, 0x4, RZ ;  /* 0x0000000409097810 */ /* 0x000fe20007ffe0ff */
[----:B--2---:R-:W-:-:S04]  /*0900*/  FFMA R7, R7, R8, R14 ;  /* 0x0000000807077223 */ /* 0x004fc8000000000e */
[----:B---3--:R-:W-:-:S04]  /*0910*/  FFMA R7, R10, R11, R7 ;  /* 0x0000000b0a077223 */ /* 0x008fc80000000007 */
[----:B----4-:R-:W-:-:S04]  /*0920*/  FFMA R7, R12, R13, R7 ;  /* 0x0000000d0c077223 */ /* 0x010fc80000000007 */
[----:B-----5:R-:W-:-:S07]  /*0930*/  FFMA R14, R16, R15, R7 ;  /* 0x0000000f100e7223 */ /* 0x020fce0000000007 */
.L_x_138:
[----:B------:R-:W-:Y:S05]  /*0940*/  BRA.U !UP1, `(.L_x_136) ;  /* 0x00000001094c7547 */ /* 0x000fea000b800000 */
[----:B------:R-:W0:Y:S01]  /*0950*/  LDC.64 R2, c[0x0][0x380] ;  /* 0x0000e000ff027b82 */ /* 0x000e220000000a00 */
[----:B------:R-:W-:-:S07]  /*0960*/  UIADD3 UR4, UPT, UPT, -UR4, URZ, URZ ;  /* 0x000000ff04047290 */ /* 0x000fce000fffe1ff */
[----:B------:R-:W1:Y:S01]  /*0970*/  LDC.64 R10, c[0x0][0x390] ;  /* 0x0000e400ff0a7b82 */ /* 0x000e620000000a00 */
[----:B0-----:R-:W-:Y:S01]  /*0980*/  IMAD.WIDE.U32 R2, R9, 0x4, R2 ;  /* 0x0000000409027825 */ /* 0x001fe200078e0002 */
[----:B------:R-:W-:Y:S02]  /*0990*/  IADD3 R9, PT, PT, R6, R9, RZ ;  /* 0x0000000906097210 */ /* 0x000fe40007ffe0ff */
[----:B------:R-:W-:Y:S02]  /*09a0*/  MOV R6, R2 ;  /* 0x0000000200067202 */ /* 0x000fe40000000f00 */
[----:B------:R-:W-:-:S07]  /*09b0*/  MOV R7, R3 ;  /* 0x0000000300077202 */ /* 0x000fce0000000f00 */
.L_x_139:
[----:B-1----:R-:W-:Y:S01]  /*09c0*/  IMAD.WIDE R2, R9, 0x4, R10 ;  /* 0x0000000409027825 */ /* 0x002fe200078e020a */
[----:B------:R-:W-:Y:S02]  /*09d0*/  MOV R4, R6 ;  /* 0x0000000600047202 */ /* 0x000fe40000000f00 */
[----:B------:R-:W-:-:S03]  /*09e0*/  MOV R5, R7 ;  /* 0x0000000700057202 */ /* 0x000fc60000000f00 */
[----:B------:R-:W2:Y:S04]  /*09f0*/  LDG.E R3, desc[UR12][R2.64] ;  /* 0x0000000c02037981 */ /* 0x000ea8000c1e1900 */
[----:B------:R-:W2:Y:S01]  /*0a00*/  LDG.E R4, desc[UR12][R4.64] ;  /* 0x0000000c04047981 */ /* 0x000ea2000c1e1900 */
[----:B------:R-:W-:Y:S01]  /*0a10*/  UIADD3 UR4, UPT, UPT, UR4, 0x1, URZ ;  /* 0x0000000104047890 */ /* 0x000fe2000fffe0ff */
[----:B------:R-:W-:Y:S02]  /*0a20*/  IADD3 R6, P0, PT, R6, 0x4, RZ ;  /* 0x0000000406067810 */ /* 0x000fe40007f1e0ff */
[----:B------:R-:W-:Y:S01]  /*0a30*/  IADD3 R9, PT, PT, R9, 0x1, RZ ;  /* 0x0000000109097810 */ /* 0x000fe20007ffe0ff */
[----:B------:R-:W-:Y:S01]  /*0a40*/  UISETP.NE.AND UP0, UPT, UR4, URZ, UPT ;  /* 0x000000ff0400728c */ /* 0x000fe2000bf05270 */
[----:B------:R-:W-:Y:S01]  /*0a50*/  IADD3.X R7, PT, PT, RZ, R7, RZ, P0, !PT ;  /* 0x00000007ff077210 */ /* 0x000fe200007fe4ff */
[----:B--2---:R-:W-:-:S07]  /*0a60*/  FFMA R14, R3, R4, R14 ;  /* 0x00000004030e7223 */ /* 0x004fce000000000e */
[----:B------:R-:W-:Y:S05]  /*0a70*/  BRA.U UP0, `(.L_x_139) ;  /* 0xfffffffd00d07547 */ /* 0x000fea000b83ffff */
.L_x_136:
[----:B------:R-:W-:-:S07]  /*0a80*/  FSET.BF.GT.AND R5, R14, 1, PT ;  /* 0x3f8000000e05780a */ /* 0x000fce0003804000 */
.L_x_133:
[----:B------:R-:W0:Y:S02]  /*0a90*/  LDC.64 R2, c[0x0][0x388] ;  /* 0x0000e200ff027b82 */ /* 0x000e240000000a00 */
[----:B0-----:R-:W-:-:S05]  /*0aa0*/  IMAD.WIDE R2, R0, 0x4, R2 ;  /* 0x0000000400027825 */ /* 0x001fca00078e0202 */
[----:B------:R-:W-:Y:S01]  /*0ab0*/  STG.E desc[UR12][R2.64], R5 ;  /* 0x0000000502007986 */ /* 0x000fe2000c10190c */
[----:B------:R-:W-:Y:S05]  /*0ac0*/  EXIT ;  /* 0x000000000000794d */ /* 0x000fea0003800000 */
.L_x_140:
        /* <DEDUP_REMOVED lines=11> */
.L_x_246:


//--------------------- .text._Z17apply_stdp_kernelP9BioNeuronP18SynapticConnectionif --------------------------
	.section	.text._Z17apply_stdp_kernelP9BioNeuronP18SynapticConnectionif,"ax",@progbits
	.align	128
        .global         _Z17apply_stdp_kernelP9BioNeuronP18SynapticConnectionif
        .type           _Z17apply_stdp_kernelP9BioNeuronP18SynapticConnectionif,@function
        .size           _Z17apply_stdp_kernelP9BioNeuronP18SynapticConnectionif,(.L_x_237 - _Z17apply_stdp_kernelP9BioNeuronP18SynapticConnectionif)
        .other          _Z17apply_stdp_kernelP9BioNeuronP18SynapticConnectionif,@"STO_CUDA_ENTRY STV_DEFAULT"
_Z17apply_stdp_kernelP9BioNeuronP18SynapticConnectionif:
.text._Z17apply_stdp_kernelP9BioNeuronP18SynapticConnectionif:
        /* <DEDUP_REMOVED lines=10> */
[----:B0-----:R-:W-:-:S06]  /*00a0*/  IMAD.WIDE R4, R3, 0x18, R4 ;  /* 0x0000001803047825 */ /* 0x001fcc00078e0204 */
[----:B------:R-:W0:Y:S01]  /*00b0*/  LDC.64 R2, c[0x0][0x380] ;  /* 0x0000e000ff027b82 */ /* 0x000e220000000a00 */
[----:B-1----:R-:W0:Y:S04]  /*00c0*/  LDG.E R7, desc[UR4][R4.64+0x4] ;  /* 0x0000040404077981 */ /* 0x002e28000c1e1900 */
[----:B------:R-:W2:Y:S01]  /*00d0*/  LDG.E R9, desc[UR4][R4.64] ;  /* 0x0000000404097981 */ /* 0x000ea2000c1e1900 */
[----:B0-----:R-:W-:-:S04]  /*00e0*/  IMAD.WIDE R6, R7, 0x1dc, R2 ;  /* 0x000001dc07067825 */ /* 0x001fc800078e0202 */
[----:B--2---:R-:W-:Y:S01]  /*00f0*/  IMAD.WIDE R2, R9, 0x1dc, R2 ;  /* 0x000001dc09027825 */ /* 0x004fe200078e0202 */
[----:B------:R-:W2:Y:S04]  /*0100*/  LDG.E R8, desc[UR4][R6.64+0x1c] ;  /* 0x00001c0406087981 */ /* 0x000ea8000c1e1900 */
[----:B------:R-:W3:Y:S01]  /*0110*/  LDG.E R0, desc[UR4][R2.64+0x1c] ;  /* 0x00001c0402007981 */ /* 0x000ee2000c1e1900 */
[----:B------:R-:W-:Y:S02]  /*0120*/  HFMA2 R13, -RZ, RZ, -4.4765625, 0 ;  /* 0xc47a0000ff0d7431 */ /* 0x000fe400000001ff */
[----:B------:R-:W-:Y:S01]  /*0130*/  IMAD.MOV.U32 R12, RZ, RZ, -0x3b860000 ;  /* 0xc47a0000ff0c7424 */ /* 0x000fe200078e00ff */
[----:B--2---:R-:W-:Y:S02]  /*0140*/  ISETP.GE.AND P1, PT, R8, 0x1, PT ;  /* 0x000000010800780c */ /* 0x004fe40003f26270 */
[----:B---3--:R-:W-:-:S11]  /*0150*/  ISETP.GE.AND P0, PT, R0, 0x1, PT ;  /* 0x000000010000780c */ /* 0x008fd60003f06270 */
[----:B------:R-:W-:Y:S02]  /*0160*/  @P1 VIADD R11, R8, 0xffffffff ;  /* 0xffffffff080b1836 */ /* 0x000fe40000000000 */
[----:B------:R-:W-:Y:S02]  /*0170*/  @P0 VIADD R9, R0, 0xffffffff ;  /* 0xffffffff00090836 */ /* 0x000fe40000000000 */
[----:B------:R-:W-:Y:S01]  /*0180*/  @P1 IMAD.WIDE.U32 R10, R11, 0x4, R6 ;  /* 0x000000040b0a1825 */ /* 0x000fe200078e0006 */
[----:B------:R-:W0:Y:S03]  /*0190*/  LDC R0, c[0x0][0x394] ;  /* 0x0000e500ff007b82 */ /* 0x000e260000000800 */
[----:B------:R-:W-:Y:S01]  /*01a0*/  @P0 IMAD.WIDE.U32 R8, R9, 0x4, R2 ;  /* 0x0000000409080825 */ /* 0x000fe200078e0002 */
[----:B------:R-:W2:Y:S04]  /*01b0*/  @P1 LDG.E R13, desc[UR4][R10.64+0x20] ;  /* 0x000020040a0d1981 */ /* 0x000ea8000c1e1900 */
[----:B------:R-:W3:Y:S01]  /*01c0*/  @P0 LDG.E R12, desc[UR4][R8.64+0x20] ;  /* 0x00002004080c0981 */ /* 0x000ee2000c1e1900 */
[----:B0-----:R-:W-:-:S05]  /*01d0*/  FADD R0, R0, -0.10000000149011611938 ;  /* 0xbdcccccd00007421 */ /* 0x001fca0000000000 */
[----:B--2---:R-:W-:-:S04]  /*01e0*/  FSETP.GT.AND P0, PT, R13, R0, PT ;  /* 0x000000000d00720b */ /* 0x004fc80003f04000 */
[----:B---3--:R-:W-:-:S13]  /*01f0*/  FSETP.LEU.OR P0, PT, R12, R0, !P0 ;  /* 0x000000000c00720b */ /* 0x008fda000470b400 */
[----:B------:R-:W-:Y:S05]  /*0200*/  @P0 EXIT ;  /* 0x000000000000094d */ /* 0x000fea0003800000 */
[----:B------:R-:W-:Y:S01]  /*0210*/  FADD R0, R13, -R12 ;  /* 0x8000000c0d007221 */ /* 0x000fe20000000000 */
[----:B------:R-:W-:Y:S04]  /*0220*/  BSSY.RECONVERGENT B0, `(.L_x_141) ;  /* 0x0000040000007945 */ /* 0x000fe80003800200 */
[----:B------:R-:W-:-:S04]  /*0230*/  FSETP.GEU.AND P0, PT, R0, 0.10000000149011611938, PT ;  /* 0x3dcccccd0000780b */ /* 0x000fc80003f0e000 */
[----:B------:R-:W-:-:S13]  /*0240*/  FSETP.LEU.OR P0, PT, R13, R12, P0 ;  /* 0x0000000c0d00720b */ /* 0x000fda000070b400 */
[----:B------:R-:W-:Y:S05]  /*0250*/  @P0 BRA `(.L_x_142) ;  /* 0x0000000000700947 */ /* 0x000fea0003800000 */
[----:B------:R-:W-:Y:S01]  /*0260*/  MOV R2, 0x3ca3d70a ;  /* 0x3ca3d70a00027802 */ /* 0x000fe20000000f00 */
[----:B------:R-:W-:Y:S01]  /*0270*/  IMAD.MOV.U32 R3, RZ, RZ, 0x42480000 ;  /* 0x42480000ff037424 */ /* 0x000fe200078e00ff */
[----:B------:R-:W0:Y:S01]  /*0280*/  FCHK P0, R0, -0.019999999552965164185 ;  /* 0xbca3d70a00007902 */ /* 0x000e220000000000 */
[----:B------:R-:W-:Y:S02]  /*0290*/  BSSY.RECONVERGENT B1, `(.L_x_143) ;  /* 0x000000b000017945 */ /* 0x000fe40003800200 */
[----:B------:R-:W-:-:S04]  /*02a0*/  FFMA R2, -R3, R2, 1 ;  /* 0x3f80000003027423 */ /* 0x000fc80000000102 */
[----:B------:R-:W-:-:S04]  /*02b0*/  FFMA R3, R2, -R3, -50 ;  /* 0xc248000002037423 */ /* 0x000fc80000000803 */
[----:B------:R-:W-:-:S04]  /*02c0*/  FFMA R2, R0, R3, RZ ;  /* 0x0000000300027223 */ /* 0x000fc800000000ff */
[----:B------:R-:W-:-:S04]  /*02d0*/  FFMA R6, R2, 0.019999999552965164185, R0 ;  /* 0x3ca3d70a02067823 */ /* 0x000fc80000000000 */
[----:B------:R-:W-:Y:S01]  /*02e0*/  FFMA R2, R3, R6, R2 ;  /* 0x0000000603027223 */ /* 0x000fe20000000002 */
[----:B0-----:R-:W-:Y:S06]  /*02f0*/  @!P0 BRA `(.L_x_144) ;  /* 0x0000000000108947 */ /* 0x001fec0003800000 */
[----:B------:R-:W-:Y:S01]  /*0300*/  IMAD.MOV.U32 R3, RZ, RZ, -0x435c28f6 ;  /* 0xbca3d70aff037424 */ /* 0x000fe200078e00ff */
[----:B------:R-:W-:-:S07]  /*0310*/  MOV R2, 0x330 ;  /* 0x0000033000027802 */ /* 0x000fce0000000f00 */
[----:B------:R-:W-:Y:S05]  /*0320*/  CALL.REL.NOINC `($__internal_3_$__cuda_sm3x_div_rn_noftz_f32_slowpath) ;  /* 0x0000000000e87944 */ /* 0x000fea0003c00000 */
[----:B------:R-:W-:-:S07]  /*0330*/  IMAD.MOV.U32 R2, RZ, RZ, R0 ;  /* 0x000000ffff027224 */ /* 0x000fce00078e0000 */
.L_x_144:
[----:B------:R-:W-:Y:S05]  /*0340*/  BSYNC.RECONVERGENT B1 ;  /* 0x0000000000017941 */ /* 0x000fea0003800200 */
.L_x_143:
[----:B------:R-:W2:Y:S01]  /*0350*/  LDG.E R7, desc[UR4][R4.64+0x8] ;  /* 0x0000080404077981 */ /* 0x000ea2000c1e1900 */
[----:B------:R-:W-:Y:S02]  /*0360*/  HFMA2 R3, -RZ, RZ, 0.96630859375, -0.0022525787353515625 ;  /* 0x3bbb989dff037431 */ /* 0x000fe400000001ff */
[----:B------:R-:W-:-:S03]  /*0370*/  IMAD.MOV.U32 R9, RZ, RZ, 0x437c0000 ;  /* 0x437c0000ff097424 */ /* 0x000fc600078e00ff */
[----:B------:R-:W-:-:S04]  /*0380*/  FFMA.SAT R0, R2, R3, 0.5 ;  /* 0x3f00000002007423 */ /* 0x000fc80000002003 */
[----:B------:R-:W-:-:S04]  /*0390*/  FFMA.RM R0, R0, R9, 12582913 ;  /* 0x4b40000100007423 */ /* 0x000fc80000004009 */
[C---:B------:R-:W-:Y:S01]  /*03a0*/  FADD R3, R0.reuse, -12583039 ;  /* 0xcb40007f00037421 */ /* 0x040fe20000000000 */
[----:B------:R-:W-:-:S03]  /*03b0*/  IMAD.SHL.U32 R0, R0, 0x800000, RZ ;  /* 0x0080000000007824 */ /* 0x000fc600078e00ff */
[----:B------:R-:W-:-:S04]  /*03c0*/  FFMA R3, R2, 1.4426950216293334961, -R3 ;  /* 0x3fb8aa3b02037823 */ /* 0x000fc80000000803 */
[----:B------:R-:W-:-:S06]  /*03d0*/  FFMA R3, R2, 1.925963033500011079e-08, R3 ;  /* 0x32a5706002037823 */ /* 0x000fcc0000000003 */
[----:B------:R-:W0:Y:S02]  /*03e0*/  MUFU.EX2 R3, R3 ;  /* 0x0000000300037308 */ /* 0x000e240000000800 */
[----:B0-----:R-:W-:-:S04]  /*03f0*/  FMUL R0, R0, R3 ;  /* 0x0000000300007220 */ /* 0x001fc80000400000 */
[----:B--2---:R-:W-:Y:S01]  /*0400*/  FFMA R0, R0, 0.0049999998882412910461, R7 ;  /* 0x3ba3d70a00007823 */ /* 0x004fe20000000007 */
[----:B------:R-:W-:Y:S06]  /*0410*/  BRA `(.L_x_145) ;  /* 0x0000000000807947 */ /* 0x000fec0003800000 */
.L_x_142:
[----:B------:R-:W-:Y:S02]  /*0420*/  FSETP.LT.AND P1, PT, R13, R12, PT ;  /* 0x0000000c0d00720b */ /* 0x000fe40003f21000 */
[----:B------:R-:W-:-:S13]  /*0430*/  FSETP.GT.AND P0, PT, R0, -0.10000000149011611938, PT ;  /* 0xbdcccccd0000780b */ /* 0x000fda0003f04000 */
[----:B------:R-:W-:Y:S05]  /*0440*/  @P0 BRA P1, `(.L_x_146) ;  /* 0x0000000000080947 */ /* 0x000fea0000800000 */
[----:B------:R0:W5:Y:S01]  /*0450*/  LDG.E R0, desc[UR4][R4.64+0x8] ;  /* 0x0000080404007981 */ /* 0x000162000c1e1900 */
[----:B------:R-:W-:Y:S05]  /*0460*/  BRA `(.L_x_145) ;  /* 0x00000000006c7947 */ /* 0x000fea0003800000 */
.L_x_146:
[----:B------:R-:W-:Y:S01]  /*0470*/  MOV R3, 0x42480000 ;  /* 0x4248000000037802 */ /* 0x000fe20000000f00 */
[----:B------:R-:W-:Y:S01]  /*0480*/  IMAD.MOV.U32 R2, RZ, RZ, 0x3ca3d70a ;  /* 0x3ca3d70aff027424 */ /* 0x000fe200078e00ff */
[----:B------:R-:W0:Y:S01]  /*0490*/  FCHK P0, R0, 0.019999999552965164185 ;  /* 0x3ca3d70a00007902 */ /* 0x000e220000000000 */
[----:B------:R-:W-:Y:S02]  /*04a0*/  BSSY.RECONVERGENT B1, `(.L_x_147) ;  /* 0x000000b000017945 */ /* 0x000fe40003800200 */
[----:B------:R-:W-:-:S04]  /*04b0*/  FFMA R2, R3, -R2, 1 ;  /* 0x3f80000003027423 */ /* 0x000fc80000000802 */
[----:B------:R-:W-:-:S04]  /*04c0*/  FFMA R3, R2, R3, 50 ;  /* 0x4248000002037423 */ /* 0x000fc80000000003 */
[----:B------:R-:W-:-:S04]  /*04d0*/  FFMA R2, R0, R3, RZ ;  /* 0x0000000300027223 */ /* 0x000fc800000000ff */
[----:B------:R-:W-:-:S04]  /*04e0*/  FFMA R6, R2, -0.019999999552965164185, R0 ;  /* 0xbca3d70a02067823 */ /* 0x000fc80000000000 */
[----:B------:R-:W-:Y:S01]  /*04f0*/  FFMA R2, R3, R6, R2 ;  /* 0x0000000603027223 */ /* 0x000fe20000000002 */
[----:B0-----:R-:W-:Y:S06]  /*0500*/  @!P0 BRA `(.L_x_148) ;  /* 0x0000000000108947 */ /* 0x001fec0003800000 */
[----:B------:R-:W-:Y:S01]  /*0510*/  IMAD.MOV.U32 R3, RZ, RZ, 0x3ca3d70a ;  /* 0x3ca3d70aff037424 */ /* 0x000fe200078e00ff */
[----:B------:R-:W-:-:S07]  /*0520*/  MOV R2, 0x540 ;  /* 0x0000054000027802 */ /* 0x000fce0000000f00 */
[----:B------:R-:W-:Y:S05]  /*0530*/  CALL.REL.NOINC `($__internal_3_$__cuda_sm3x_div_rn_noftz_f32_slowpath) ;  /* 0x0000000000647944 */ /* 0x000fea0003c00000 */
[----:B------:R-:W-:-:S07]  /*0540*/  MOV R2, R0 ;  /* 0x0000000000027202 */ /* 0x000fce0000000f00 */
.L_x_148:
[----:B------:R-:W-:Y:S05]  /*0550*/  BSYNC.RECONVERGENT B1 ;  /* 0x0000000000017941 */ /* 0x000fea0003800200 */
.L_x_147:
[----:B------:R-:W2:Y:S01]  /*0560*/  LDG.E R7, desc[UR4][R4.64+0x8] ;  /* 0x0000080404077981 */ /* 0x000ea2000c1e1900 */
[----:B------:R-:W-:Y:S02]  /*0570*/  IMAD.MOV.U32 R3, RZ, RZ, 0x3bbb989d ;  /* 0x3bbb989dff037424 */ /* 0x000fe400078e00ff */
[----:B------:R-:W-:Y:S02]  /*0580*/  IMAD.MOV.U32 R9, RZ, RZ, 0x437c0000 ;  /* 0x437c0000ff097424 */ /* 0x000fe400078e00ff */
[----:B------:R-:W-:-:S04]  /*0590*/  FFMA.SAT R0, R2, R3, 0.5 ;  /* 0x3f00000002007423 */ /* 0x000fc80000002003 */
[----:B------:R-:W-:-:S04]  /*05a0*/  FFMA.RM R0, R0, R9, 12582913 ;  /* 0x4b40000100007423 */ /* 0x000fc80000004009 */
[C---:B------:R-:W-:Y:S01]  /*05b0*/  FADD R3, R0.reuse, -12583039 ;  /* 0xcb40007f00037421 */ /* 0x040fe20000000000 */
[----:B------:R-:W-:-:S03]  /*05c0*/  SHF.L.U32 R0, R0, 0x17, RZ ;  /* 0x0000001700007819 */ /* 0x000fc600000006ff */
[----:B------:R-:W-:-:S04]  /*05d0*/  FFMA R3, R2, 1.4426950216293334961, -R3 ;  /* 0x3fb8aa3b02037823 */ /* 0x000fc80000000803 */
[----:B------:R-:W-:-:S06]  /*05e0*/  FFMA R3, R2, 1.925963033500011079e-08, R3 ;  /* 0x32a5706002037823 */ /* 0x000fcc0000000003 */
[----:B------:R-:W0:Y:S02]  /*05f0*/  MUFU.EX2 R3, R3 ;  /* 0x0000000300037308 */ /* 0x000e240000000800 */
[----:B0-----:R-:W-:-:S04]  /*0600*/  FMUL R0, R0, R3 ;  /* 0x0000000300007220 */ /* 0x001fc80000400000 */
[----:B--2---:R-:W-:-:S07]  /*0610*/  FFMA R0, R0, -0.0052499999292194843292, R7 ;  /* 0xbbac083100007823 */ /* 0x004fce0000000007 */
.L_x_145:
[----:B------:R-:W-:Y:S05]  /*0620*/  BSYNC.RECONVERGENT B0 ;  /* 0x0000000000007941 */ /* 0x000fea0003800200 */
.L_x_141:
[----:B------:R-:W2:Y:S01]  /*0630*/  LDG.E R2, desc[UR4][R4.64+0x10] ;  /* 0x0000100404027981 */ /* 0x000ea2000c1e1900 */
[----:B------:R-:W1:Y:S01]  /*0640*/  LDC R9, c[0x0][0x394] ;  /* 0x0000e500ff097b82 */ /* 0x000e620000000800 */
[----:B-----5:R-:W-:Y:S01]  /*0650*/  FMNMX R0, R0, 2, PT ;  /* 0x4000000000007809 */ /* 0x020fe20003800000 */
[----:B------:R-:W-:-:S03]  /*0660*/  IMAD.MOV.U32 R7, RZ, RZ, 0x3f666666 ;  /* 0x3f666666ff077424 */ /* 0x000fc600078e00ff */
[----:B------:R-:W-:-:S05]  /*0670*/  FMNMX R3, RZ, R0, !PT ;  /* 0x00000000ff037209 */ /* 0x000fca0007800000 */
[----:B------:R-:W-:Y:S04]  /*0680*/  STG.E desc[UR4][R4.64+0x8], R3 ;  /* 0x0000080304007986 */ /* 0x000fe8000c101904 */
[----:B-1----:R-:W-:Y:S01]  /*0690*/  STG.E desc[UR4][R4.64+0xc], R9 ;  /* 0x00000c0904007986 */ /* 0x002fe2000c101904 */
[----:B--2---:R-:W-:-:S05]  /*06a0*/  FFMA R7, R2, R7, 0.10000000149011611938 ;  /* 0x3dcccccd02077423 */ /* 0x004fca0000000007 */
[----:B------:R-:W-:Y:S01]  /*06b0*/  STG.E desc[UR4][R4.64+0x10], R7 ;  /* 0x0000100704007986 */ /* 0x000fe2000c101904 */
[----:B------:R-:W-:Y:S05]  /*06c0*/  EXIT ;  /* 0x000000000000794d */ /* 0x000fea0003800000 */
        .weak           $__internal_3_$__cuda_sm3x_div_rn_noftz_f32_slowpath
        .type           $__internal_3_$__cuda_sm3x_div_rn_noftz_f32_slowpath,@function
        .size           $__internal_3_$__cuda_sm3x_div_rn_noftz_f32_slowpath,(.L_x_237 - $__internal_3_$__cuda_sm3x_div_rn_noftz_f32_slowpath)
$__internal_3_$__cuda_sm3x_div_rn_noftz_f32_slowpath:
[----:B------:R-:W-:Y:S01]  /*06d0*/  SHF.R.U32.HI R7, RZ, 0x17, R3 ;  /* 0x00000017ff077819 */ /* 0x000fe20000011603 */
[----:B------:R-:W-:Y:S01]  /*06e0*/  BSSY.RECONVERGENT B2, `(.L_x_149) ;  /* 0x0000062000027945 */ /* 0x000fe20003800200 */
[----:B------:R-:W-:Y:S02]  /*06f0*/  SHF.R.U32.HI R6, RZ, 0x17, R0 ;  /* 0x00000017ff067819 */ /* 0x000fe40000011600 */
[----:B------:R-:W-:Y:S02]  /*0700*/  LOP3.LUT R12, R7, 0xff, RZ, 0xc0, !PT ;  /* 0x000000ff070c7812 */ /* 0x000fe400078ec0ff */
[----:B------:R-:W-:-:S03]  /*0710*/  LOP3.LUT R10, R6, 0xff, RZ, 0xc0, !PT ;  /* 0x000000ff060a7812 */ /* 0x000fc600078ec0ff */
[----:B------:R-:W-:Y:S01]  /*0720*/  VIADD R8, R12, 0xffffffff ;  /* 0xffffffff0c087836 */ /* 0x000fe20000000000 */
[----:B------:R-:W-:-:S04]  /*0730*/  IADD3 R7, PT, PT, R10, -0x1, RZ ;  /* 0xffffffff0a077810 */ /* 0x000fc80007ffe0ff */
[----:B------:R-:W-:-:S04]  /*0740*/  ISETP.GT.U32.AND P0, PT, R8, 0xfd, PT ;  /* 0x000000fd0800780c */ /* 0x000fc80003f04070 */
[----:B------:R-:W-:-:S13]  /*0750*/  ISETP.GT.U32.OR P0, PT, R7, 0xfd, P0 ;  /* 0x000000fd0700780c */ /* 0x000fda0000704470 */
[----:B------:R-:W-:Y:S01]  /*0760*/  @!P0 IMAD.MOV.U32 R6, RZ, RZ, RZ ;  /* 0x000000ffff068224 */ /* 0x000fe200078e00ff */
        /* <DEDUP_REMOVED lines=24> */
.L_x_150:
[----:B------:R-:W-:Y:S01]  /*08f0*/  LEA R8, R12, 0xc0800000, 0x17 ;  /* 0xc08000000c087811 */ /* 0x000fe200078eb8ff */
[----:B------:R-:W-:Y:S04]  /*0900*/  BSSY.RECONVERGENT B3, `(.L_x_155) ;  /* 0x0000036000037945 */ /* 0x000fe80003800200 */
[----:B------:R-:W-:Y:S01]  /*0910*/  IMAD.IADD R8, R3, 0x1, -R8 ;  /* 0x0000000103087824 */ /* 0x000fe200078e0a08 */
[----:B------:R-:W-:-:S03]  /*0920*/  IADD3 R3, PT, PT, R10, -0x7f, RZ ;  /* 0xffffff810a037810 */ /* 0x000fc60007ffe0ff */
[----:B------:R-:W0:Y:S01]  /*0930*/  MUFU.RCP R7, R8 ;  /* 0x0000000800077308 */ /* 0x000e220000001000 */
[----:B------:R-:W-:Y:S01]  /*0940*/  FADD.FTZ R9, -R8, -RZ ;  /* 0x800000ff08097221 */ /* 0x000fe20000010100 */
[----:B------:R-:W-:-:S03]  /*0950*/  IMAD R0, R3, -0x800000, R0 ;  /* 0xff80000003007824 */ /* 0x000fc600078e0200 */
[----:B0-----:R-:W-:-:S04]  /*0960*/  FFMA R10, R7, R9, 1 ;  /* 0x3f800000070a7423 */ /* 0x001fc80000000009 */
[----:B------:R-:W-:-:S04]  /*0970*/  FFMA R14, R7, R10, R7 ;  /* 0x0000000a070e7223 */ /* 0x000fc80000000007 */
[----:B------:R-:W-:-:S04]  /*0980*/  FFMA R7, R0, R14, RZ ;  /* 0x0000000e00077223 */ /* 0x000fc800000000ff */
[----:B------:R-:W-:-:S04]  /*0990*/  FFMA R10, R9, R7, R0 ;  /* 0x00000007090a7223 */ /* 0x000fc80000000000 */
[----:B------:R-:W-:Y:S01]  /*09a0*/  FFMA R11, R14, R10, R7 ;  /* 0x0000000a0e0b7223 */ /* 0x000fe20000000007 */
[----:B------:R-:W-:-:S03]  /*09b0*/  IADD3 R7, PT, PT, R3, 0x7f, -R12 ;  /* 0x0000007f03077810 */ /* 0x000fc60007ffe80c */
[----:B------:R-:W-:Y:S02]  /*09c0*/  FFMA R10, R9, R11, R0 ;  /* 0x0000000b090a7223 */ /* 0x000fe40000000000 */
[----:B------:R-:W-:Y:S02]  /*09d0*/  IMAD.IADD R7, R7, 0x1, R6 ;  /* 0x0000000107077824 */ /* 0x000fe400078e0206 */
[----:B------:R-:W-:-:S05]  /*09e0*/  FFMA R0, R14, R10, R11 ;  /* 0x0000000a0e007223 */ /* 0x000fca000000000b */
[----:B------:R-:W-:-:S04]  /*09f0*/  SHF.R.U32.HI R3, RZ, 0x17, R0 ;  /* 0x00000017ff037819 */ /* 0x000fc80000011600 */
[----:B------:R-:W-:-:S05]  /*0a00*/  LOP3.LUT R3, R3, 0xff, RZ, 0xc0, !PT ;  /* 0x000000ff03037812 */ /* 0x000fca00078ec0ff */
[----:B------:R-:W-:-:S05]  /*0a10*/  IMAD.IADD R9, R3, 0x1, R7 ;  /* 0x0000000103097824 */ /* 0x000fca00078e0207 */
        /* <DEDUP_REMOVED lines=11> */
[C---:B------:R-:W-:Y:S02]  /*0ad0*/  VIADD R8, R9.reuse, 0x20 ;  /* 0x0000002009087836 */ /* 0x040fe40000000000 */
[CCC-:B------:R-:W-:Y:S01]  /*0ae0*/  FFMA.RM R6, R14.reuse, R10.reuse, R11.reuse ;  /* 0x0000000a0e067223 */ /* 0x1c0fe2000000400b */
[----:B------:R-:W-:Y:S02]  /*0af0*/  ISETP.NE.AND P2, PT, R9, RZ, PT ;  /* 0x000000ff0900720c */ /* 0x000fe40003f45270 */
[----:B------:R-:W-:Y:S01]  /*0b00*/  LOP3.LUT R7, R3, 0x7fffff, RZ, 0xc0, !PT ;  /* 0x007fffff03077812 */ /* 0x000fe200078ec0ff */
[----:B------:R-:W-:Y:S01]  /*0b10*/  FFMA.RP R3, R14, R10, R11 ;  /* 0x0000000a0e037223 */ /* 0x000fe2000000800b */
[----:B------:R-:W-:Y:S01]  /*0b20*/  ISETP.NE.AND P1, PT, R9, RZ, PT ;  /* 0x000000ff0900720c */ /* 0x000fe20003f25270 */
[----:B------:R-:W-:Y:S01]  /*0b30*/  IMAD.MOV R9, RZ, RZ, -R9 ;  /* 0x000000ffff097224 */ /* 0x000fe200078e0a09 */
[----:B------:R-:W-:-:S02]  /*0b40*/  LOP3.LUT R7, R7, 0x800000, RZ, 0xfc, !PT ;  /* 0x0080000007077812 */ /* 0x000fc400078efcff */
[----:B------:R-:W-:Y:S02]  /*0b50*/  FSETP.NEU.FTZ.AND P0, PT, R3, R6, PT ;  /* 0x000000060300720b */ /* 0x000fe40003f1d000 */
[----:B------:R-:W-:Y:S02]  /*0b60*/  SHF.L.U32 R8, R7, R8, RZ ;  /* 0x0000000807087219 */ /* 0x000fe400000006ff */
[----:B------:R-:W-:Y:S02]  /*0b70*/  SEL R6, R9, RZ, P2 ;  /* 0x000000ff09067207 */ /* 0x000fe40001000000 */
[----:B------:R-:W-:Y:S02]  /*0b80*/  ISETP.NE.AND P1, PT, R8, RZ, P1 ;  /* 0x000000ff0800720c */ /* 0x000fe40000f25270 */
[----:B------:R-:W-:Y:S02]  /*0b90*/  SHF.R.U32.HI R6, RZ, R6, R7 ;  /* 0x00000006ff067219 */ /* 0x000fe40000011607 */
[----:B------:R-:W-:-:S02]  /*0ba0*/  PLOP3.LUT P0, PT, P0, P1, PT, 0xf8, 0x8f ;  /* 0x00000000008f781c */ /* 0x000fc40000703f70 */
[----:B------:R-:W-:Y:S02]  /*0bb0*/  SHF.R.U32.HI R8, RZ, 0x1, R6 ;  /* 0x00000001ff087819 */ /* 0x000fe40000011606 */
[----:B------:R-:W-:-:S04]  /*0bc0*/  SEL R3, RZ, 0x1, !P0 ;  /* 0x00000001ff037807 */ /* 0x000fc80004000000 */
[----:B------:R-:W-:-:S04]  /*0bd0*/  LOP3.LUT R3, R3, 0x1, R8, 0xf8, !PT ;  /* 0x0000000103037812 */ /* 0x000fc800078ef808 */
[----:B------:R-:W-:-:S04]  /*0be0*/  LOP3.LUT R3, R3, R6, RZ, 0xc0, !PT ;  /* 0x0000000603037212 */ /* 0x000fc800078ec0ff */
[----:B------:R-:W-:-:S04]  /*0bf0*/  IADD3 R3, PT, PT, R8, R3, RZ ;  /* 0x0000000308037210 */ /* 0x000fc80007ffe0ff */
[----:B------:R-:W-:Y:S01]  /*0c00*/  LOP3.LUT R0, R3, R0, RZ, 0xfc, !PT ;  /* 0x0000000003007212 */ /* 0x000fe200078efcff */
[----:B------:R-:W-:Y:S06]  /*0c10*/  BRA `(.L_x_158) ;  /* 0x0000000000107947 */ /* 0x000fec0003800000 */
.L_x_157:
[----:B------:R-:W-:-:S04]  /*0c20*/  LOP3.LUT R0, R0, 0x80000000, RZ, 0xc0, !PT ;  /* 0x8000000000007812 */ /* 0x000fc800078ec0ff */
[----:B------:R-:W-:Y:S01]  /*0c30*/  LOP3.LUT R0, R0, 0x7f800000, RZ, 0xfc, !PT ;  /* 0x7f80000000007812 */ /* 0x000fe200078efcff */
[----:B------:R-:W-:Y:S06]  /*0c40*/  BRA `(.L_x_158) ;  /* 0x0000000000047947 */ /* 0x000fec0003800000 */
.L_x_156:
[----:B------:R-:W-:-:S07]  /*0c50*/  IMAD R0, R7, 0x800000, R0 ;  /* 0x0080000007007824 */ /* 0x000fce00078e0200 */
.L_x_158:
[----:B------:R-:W-:Y:S05]  /*0c60*/  BSYNC.RECONVERGENT B3 ;  /* 0x0000000000037941 */ /* 0x000fea0003800200 */
.L_x_155:
[----:B------:R-:W-:Y:S05]  /*0c70*/  BRA `(.L_x_159) ;  /* 0x0000000000207947 */ /* 0x000fea0003800000 */
.L_x_154:
[----:B------:R-:W-:-:S04]  /*0c80*/  LOP3.LUT R0, R3, 0x80000000, R0, 0x48, !PT ;  /* 0x8000000003007812 */ /* 0x000fc800078e4800 */
[----:B------:R-:W-:Y:S01]  /*0c90*/  LOP3.LUT R0, R0, 0x7f800000, RZ, 0xfc, !PT ;  /* 0x7f80000000007812 */ /* 0x000fe200078efcff */
[----:B------:R-:W-:Y:S06]  /*0ca0*/  BRA `(.L_x_159) ;  /* 0x0000000000147947 */ /* 0x000fec0003800000 */
.L_x_153:
[----:B------:R-:W-:Y:S01]  /*0cb0*/  LOP3.LUT R0, R3, 0x80000000, R0, 0x48, !PT ;  /* 0x8000000003007812 */ /* 0x000fe200078e4800 */
[----:B------:R-:W-:Y:S06]  /*0cc0*/  BRA `(.L_x_159) ;  /* 0x00000000000c7947 */ /* 0x000fec0003800000 */
.L_x_152:
[----:B------:R-:W0:Y:S01]  /*0cd0*/  MUFU.RSQ R0, -QNAN ;  /* 0xffc0000000007908 */ /* 0x000e220000001400 */
[----:B------:R-:W-:Y:S05]  /*0ce0*/  BRA `(.L_x_159) ;  /* 0x0000000000047947 */ /* 0x000fea0003800000 */
.L_x_151:
[----:B------:R-:W-:-:S07]  /*0cf0*/  FADD.FTZ R0, R0, R3 ;  /* 0x0000000300007221 */ /* 0x000fce0000010000 */
.L_x_159:
[----:B------:R-:W-:Y:S05]  /*0d00*/  BSYNC.RECONVERGENT B2 ;  /* 0x0000000000027941 */ /* 0x000fea0003800200 */
.L_x_149:
[----:B------:R-:W-:-:S04]  /*0d10*/  HFMA2 R3, -RZ, RZ, 0, 0 ;  /* 0x00000000ff037431 */ /* 0x000fc800000001ff */
[----:B0-----:R-:W-:Y:S05]  /*0d20*/  RET.REL.NODEC R2 `(_Z17apply_stdp_kernelP9BioNeuronP18SynapticConnectionif) ;  /* 0xfffffff002b47950 */ /* 0x001fea0003c3ffff */
.L_x_160:
        /* <DEDUP_REMOVED lines=13> */
.L_x_237:


//--------------------- .text._Z25apply_input_spikes_kernelPfP10SDRPatternff --------------------------
	.section	.text._Z25apply_input_spikes_kernelPfP10SDRPatternff,"ax",@progbits
	.align	128
        .global         _Z25apply_input_spikes_kernelPfP10SDRPatternff
        .type           _Z25apply_input_spikes_kernelPfP10SDRPatternff,@function
        .size           _Z25apply_input_spikes_kernelPfP10SDRPatternff,(.L_x_238 - _Z25apply_input_spikes_kernelPfP10SDRPatternff)
        .other          _Z25apply_input_spikes_kernelPfP10SDRPatternff,@"STO_CUDA_ENTRY STV_DEFAULT"
_Z25apply_input_spikes_kernelPfP10SDRPatternff:
.text._Z25apply_input_spikes_kernelPfP10SDRPatternff:
[----:B------:R-:W-:Y:S08]  /*0000*/  LDC R1, c[0x0][0x37c] ;  /* 0x0000df00ff017b82 */ /* 0x000ff00000000800 */
[----:B------:R-:W0:Y:S01]  /*0010*/  LDC.64 R2, c[0x0][0x388] ;  /* 0x0000e200ff027b82 */ /* 0x000e220000000a00 */
[----:B------:R-:W0:Y:S02]  /*0020*/  LDCU.64 UR4, c[0x0][0x358] ;  /* 0x00006b00ff0477ac */ /* 0x000e240008000a00 */
[----:B0-----:R-:W2:Y:S05]  /*0030*/  LDG.E R2, desc[UR4][R2.64+0x4] ;  /* 0x0000040402027981 */ /* 0x001eaa000c1e1900 */
[----:B------:R-:W0:Y:S01]  /*0040*/  S2UR UR6, SR_CTAID.X ;  /* 0x00000000000679c3 */ /* 0x000e220000002500 */
[----:B------:R-:W0:Y:S07]  /*0050*/  S2R R0, SR_TID.X ;  /* 0x0000000000007919 */ /* 0x000e2e0000002100 */
[----:B------:R-:W0:Y:S02]  /*0060*/  LDC R5, c[0x0][0x360] ;  /* 0x0000d800ff057b82 */ /* 0x000e240000000800 */
[----:B0-----:R-:W-:-:S05]  /*0070*/  IMAD R5, R5, UR6, R0 ;  /* 0x0000000605057c24 */ /* 0x001fca000f8e0200 */
[----:B--2---:R-:W-:-:S13]  /*0080*/  ISETP.GE.AND P0, PT, R5, R2, PT ;  /* 0x000000020500720c */ /* 0x004fda0003f06270 */
[----:B------:R-:W-:Y:S05]  /*0090*/  @P0 EXIT ;  /* 0x000000000000094d */ /* 0x000fea0003800000 */
[----:B------:R-:W0:Y:S08]  /*00a0*/  LDC.64 R2, c[0x0][0x388] ;  /* 0x0000e200ff027b82 */ /* 0x000e300000000a00 */
[----:B------:R-:W1:Y:S01]  /*00b0*/  LDC.64 R6, c[0x0][0x390] ;  /* 0x0000e400ff067b82 */ /* 0x000e620000000a00 */
[----:B0-----:R-:W-:-:S05]  /*00c0*/  IMAD.WIDE R2, R5, 0x4, R2 ;  /* 0x0000000405027825 */ /* 0x001fca00078e0202 */
[----:B------:R-:W1:Y:S02]  /*00d0*/  LDG.E R5, desc[UR4][R2.64+0x4bc] ;  /* 0x0004bc0402057981 */ /* 0x000e64000c1e1900 */
[----:B-1----:R-:W-:-:S05]  /*00e0*/  FADD R0, -R5, R6 ;  /* 0x0000000605007221 */ /* 0x002fca0000000100 */
[----:B------:R-:W-:-:S13]  /*00f0*/  FSETP.GEU.AND P0, PT, |R0|, R7, PT ;  /* 0x000000070000720b */ /* 0x000fda0003f0e200 */
[----:B------:R-:W-:Y:S05]  /*0100*/  @P0 EXIT ;  /* 0x000000000000094d */ /* 0x000fea0003800000 */
[----:B------:R0:W5:Y:S01]  /*0110*/  LDG.E R2, desc[UR4][R2.64+0xc] ;  /* 0x00000c0402027981 */ /* 0x000162000c1e1900 */
[----:B------:R-:W-:Y:S01]  /*0120*/  FMUL R5, R7, -0.10000000149011611938 ;  /* 0xbdcccccd07057820 */ /* 0x000fe20000400000 */
[----:B------:R-:W-:Y:S03]  /*0130*/  BSSY.RECONVERGENT B0, `(.L_x_161) ;  /* 0x000000d000007945 */ /* 0x000fe60003800200 */
[----:B------:R-:W1:Y:S08]  /*0140*/  MUFU.RCP R4, R5 ;  /* 0x0000000500047308 */ /* 0x000e700000001000 */
[----:B------:R-:W2:Y:S01]  /*0150*/  FCHK P0, |R0|, R5 ;  /* 0x0000000500007302 */ /* 0x000ea20000000200 */
[----:B-1----:R-:W-:-:S04]  /*0160*/  FFMA R7, -R5, R4, 1 ;  /* 0x3f80000005077423 */ /* 0x002fc80000000104 */
[----:B------:R-:W-:-:S04]  /*0170*/  FFMA R7, R4, R7, R4 ;  /* 0x0000000704077223 */ /* 0x000fc80000000004 */
[----:B------:R-:W-:-:S04]  /*0180*/  FFMA R4, |R0|, R7, RZ ;  /* 0x0000000700047223 */ /* 0x000fc800000002ff */
[----:B------:R-:W-:-:S04]  /*0190*/  FFMA R6, -R5, R4, |R0| ;  /* 0x0000000405067223 */ /* 0x000fc80000000500 */
[----:B------:R-:W-:Y:S01]  /*01a0*/  FFMA R6, R7, R6, R4 ;  /* 0x0000000607067223 */ /* 0x000fe20000000004 */
[----:B0-2---:R-:W-:Y:S06]  /*01b0*/  @!P0 BRA `(.L_x_162) ;  /* 0x0000000000108947 */ /* 0x005fec0003800000 */
[----:B------:R-:W-:Y:S01]  /*01c0*/  FADD R3, |R0|, -RZ ;  /* 0x800000ff00037221 */ /* 0x000fe20000000200 */
[----:B------:R-:W-:-:S07]  /*01d0*/  MOV R4, 0x1f0 ;  /* 0x000001f000047802 */ /* 0x000fce0000000f00 */
[----:B-----5:R-:W-:Y:S05]  /*01e0*/  CALL.REL.NOINC `($__internal_4_$__cuda_sm3x_div_rn_noftz_f32_slowpath) ;  /* 0x0000000000447944 */ /* 0x020fea0003c00000 */
[----:B------:R-:W-:-:S07]  /*01f0*/  IMAD.MOV.U32 R6, RZ, RZ, R0 ;  /* 0x000000ffff067224 */ /* 0x000fce00078e0000 */
.L_x_162:
[----:B------:R-:W-:Y:S05]  /*0200*/  BSYNC.RECONVERGENT B0 ;  /* 0x0000000000007941 */ /* 0x000fea0003800200 */
.L_x_161:
[----:B------:R-:W-:Y:S02]  /*0210*/  IMAD.MOV.U32 R3, RZ, RZ, 0x3bbb989d ;  /* 0x3bbb989dff037424 */ /* 0x000fe400078e00ff */
[----:B------:R-:W-:Y:S02]  /*0220*/  IMAD.MOV.U32 R5, RZ, RZ, 0x437c0000 ;  /* 0x437c0000ff057424 */ /* 0x000fe400078e00ff */
[----:B------:R-:W-:-:S04]  /*0230*/  FFMA.SAT R0, R6, R3, 0.5 ;  /* 0x3f00000006007423 */ /* 0x000fc80000002003 */
[----:B------:R-:W-:Y:S02]  /*0240*/  FFMA.RM R0, R0, R5, 12582913 ;  /* 0x4b40000100007423 */ /* 0x000fe40000004005 */
[----:B------:R-:W0:Y:S02]  /*0250*/  LDC.64 R4, c[0x0][0x380] ;  /* 0x0000e000ff047b82 */ /* 0x000e240000000a00 */
[C---:B------:R-:W-:Y:S01]  /*0260*/  FADD R3, R0.reuse, -12583039 ;  /* 0xcb40007f00037421 */ /* 0x040fe20000000000 */
[----:B------:R-:W-:-:S03]  /*0270*/  IMAD.SHL.U32 R0, R0, 0x800000, RZ ;  /* 0x0080000000007824 */ /* 0x000fc600078e00ff */
[----:B------:R-:W-:-:S04]  /*0280*/  FFMA R3, R6, 1.4426950216293334961, -R3 ;  /* 0x3fb8aa3b06037823 */ /* 0x000fc80000000803 */
[----:B------:R-:W-:-:S04]  /*0290*/  FFMA R6, R6, 1.925963033500011079e-08, R3 ;  /* 0x32a5706006067823 */ /* 0x000fc80000000003 */
[----:B------:R-:W1:Y:S02]  /*02a0*/  MUFU.EX2 R3, R6 ;  /* 0x0000000600037308 */ /* 0x000e640000000800 */
[----:B-1----:R-:W-:Y:S01]  /*02b0*/  FMUL R0, R0, R3 ;  /* 0x0000000300007220 */ /* 0x002fe20000400000 */
[----:B0----5:R-:W-:-:S04]  /*02c0*/  IMAD.WIDE R2, R2, 0x4, R4 ;  /* 0x0000000402027825 */ /* 0x021fc800078e0204 */
[----:B------:R-:W-:-:S05]  /*02d0*/  FMUL R5, R0, 5 ;  /* 0x40a0000000057820 */ /* 0x000fca0000400000 */
[----:B------:R-:W-:Y:S01]  /*02e0*/  REDG.E.ADD.F32.FTZ.RN.STRONG.GPU desc[UR4][R2.64], R5 ;  /* 0x00000005020079a6 */ /* 0x000fe2000c12f304 */
[----:B------:R-:W-:Y:S05]  /*02f0*/  EXIT ;  /* 0x000000000000794d */ /* 0x000fea0003800000 */
        .weak           $__internal_4_$__cuda_sm3x_div_rn_noftz_f32_slowpath
        .type           $__internal_4_$__cuda_sm3x_div_rn_noftz_f32_slowpath,@function
        .size           $__internal_4_$__cuda_sm3x_div_rn_noftz_f32_slowpath,(.L_x_238 - $__internal_4_$__cuda_sm3x_div_rn_noftz_f32_slowpath)
$__internal_4_$__cuda_sm3x_div_rn_noftz_f32_slowpath:
        /* <DEDUP_REMOVED lines=11> */
[----:B------:R-:W-:Y:S02]  /*03b0*/  FSETP.GTU.FTZ.AND P0, PT, |R3|, +INF , PT ;  /* 0x7f8000000300780b */ /* 0x000fe40003f1c200 */
[----:B------:R-:W-:Y:S02]  /*03c0*/  FSETP.GTU.FTZ.AND P1, PT, |R5|, +INF , PT ;  /* 0x7f8000000500780b */ /* 0x000fe40003f3c200 */
[----:B------:R-:W-:Y:S02]  /*03d0*/  MOV R0, R5 ;  /* 0x0000000500007202 */ /* 0x000fe40000000f00 */
        /* <DEDUP_REMOVED lines=16> */
[----:B------:R-:W-:Y:S02]  /*04e0*/  @P0 IMAD.MOV.U32 R8, RZ, RZ, RZ ;  /* 0x000000ffff080224 */ /* 0x000fe400078e00ff */
[----:B------:R-:W-:Y:S01]  /*04f0*/  @!P0 FFMA R3, R3, 1.84467440737095516160e+19, RZ ;  /* 0x5f80000003038823 */ /* 0x000fe200000000ff */
[----:B------:R-:W-:Y:S02]  /*0500*/  @!P0 IMAD.MOV.U32 R8, RZ, RZ, -0x40 ;  /* 0xffffffc0ff088424 */ /* 0x000fe400078e00ff */
[----:B------:R-:W-:Y:S02]  /*0510*/  @!P1 FFMA R5, R0, 1.84467440737095516160e+19, RZ ;  /* 0x5f80000000059823 */ /* 0x000fe400000000ff */
[----:B------:R-:W-:-:S07]  /*0520*/  @!P1 VIADD R8, R8, 0x40 ;  /* 0x0000004008089836 */ /* 0x000fce0000000000 */
.L_x_164:
[----:B------:R-:W-:Y:S01]  /*0530*/  LEA R0, R7, 0xc0800000, 0x17 ;  /* 0xc080000007007811 */ /* 0x000fe200078eb8ff */
[----:B------:R-:W-:Y:S01]  /*0540*/  BSSY.RECONVERGENT B2, `(.L_x_169) ;  /* 0x0000036000027945 */ /* 0x000fe20003800200 */
[----:B------:R-:W-:-:S03]  /*0550*/  IADD3 R6, PT, PT, R6, -0x7f, RZ ;  /* 0xffffff8106067810 */ /* 0x000fc60007ffe0ff */
[----:B------:R-:W-:Y:S01]  /*0560*/  IMAD.IADD R5, R5, 0x1, -R0 ;  /* 0x0000000105057824 */ /* 0x000fe200078e0a00 */
[C---:B------:R-:W-:Y:S01]  /*0570*/  IADD3 R7, PT, PT, R6.reuse, 0x7f, -R7 ;  /* 0x0000007f06077810 */ /* 0x040fe20007ffe807 */
[----:B------:R-:W-:Y:S02]  /*0580*/  IMAD R0, R6, -0x800000, R3 ;  /* 0xff80000006007824 */ /* 0x000fe400078e0203 */
[----:B------:R-:W0:Y:S01]  /*0590*/  MUFU.RCP R9, R5 ;  /* 0x0000000500097308 */ /* 0x000e220000001000 */
[----:B------:R-:W-:Y:S01]  /*05a0*/  FADD.FTZ R11, -R5, -RZ ;  /* 0x800000ff050b7221 */ /* 0x000fe20000010100 */
[----:B------:R-:W-:-:S03]  /*05b0*/  IMAD.IADD R7, R7, 0x1, R8 ;  /* 0x0000000107077824 */ /* 0x000fc600078e0208 */
        /* <DEDUP_REMOVED lines=42> */
.L_x_171:
[----:B------:R-:W-:-:S04]  /*0860*/  LOP3.LUT R0, R0, 0x80000000, RZ, 0xc0, !PT ;  /* 0x8000000000007812 */ /* 0x000fc800078ec0ff */
[----:B------:R-:W-:Y:S01]  /*0870*/  LOP3.LUT R0, R0, 0x7f800000, RZ, 0xfc, !PT ;  /* 0x7f80000000007812 */ /* 0x000fe200078efcff */
[----:B------:R-:W-:Y:S06]  /*0880*/  BRA `(.L_x_172) ;  /* 0x0000000000047947 */ /* 0x000fec0003800000 */
.L_x_170:
[----:B------:R-:W-:-:S07]  /*0890*/  IMAD R0, R7, 0x800000, R0 ;  /* 0x0080000007007824 */ /* 0x000fce00078e0200 */
.L_x_172:
[----:B------:R-:W-:Y:S05]  /*08a0*/  BSYNC.RECONVERGENT B2 ;  /* 0x0000000000027941 */ /* 0x000fea0003800200 */
.L_x_169:
[----:B------:R-:W-:Y:S05]  /*08b0*/  BRA `(.L_x_173) ;  /* 0x0000000000207947 */ /* 0x000fea0003800000 */
.L_x_168:
[----:B------:R-:W-:-:S04]  /*08c0*/  LOP3.LUT R0, R5, 0x80000000, R3, 0x48, !PT ;  /* 0x8000000005007812 */ /* 0x000fc800078e4803 */
[----:B------:R-:W-:Y:S01]  /*08d0*/  LOP3.LUT R0, R0, 0x7f800000, RZ, 0xfc, !PT ;  /* 0x7f80000000007812 */ /* 0x000fe200078efcff */
[----:B------:R-:W-:Y:S06]  /*08e0*/  BRA `(.L_x_173) ;  /* 0x0000000000147947 */ /* 0x000fec0003800000 */
.L_x_167:
[----:B------:R-:W-:Y:S01]  /*08f0*/  LOP3.LUT R0, R5, 0x80000000, R3, 0x48, !PT ;  /* 0x8000000005007812 */ /* 0x000fe200078e4803 */
[----:B------:R-:W-:Y:S06]  /*0900*/  BRA `(.L_x_173) ;  /* 0x00000000000c7947 */ /* 0x000fec0003800000 */
.L_x_166:
[----:B------:R-:W0:Y:S01]  /*0910*/  MUFU.RSQ R0, -QNAN ;  /* 0xffc0000000007908 */ /* 0x000e220000001400 */
[----:B------:R-:W-:Y:S05]  /*0920*/  BRA `(.L_x_173) ;  /* 0x0000000000047947 */ /* 0x000fea0003800000 */
.L_x_165:
[----:B------:R-:W-:-:S07]  /*0930*/  FADD.FTZ R0, R3, R0 ;  /* 0x0000000003007221 */ /* 0x000fce0000010000 */
.L_x_173:
[----:B------:R-:W-:Y:S05]  /*0940*/  BSYNC.RECONVERGENT B1 ;  /* 0x0000000000017941 */ /* 0x000fea0003800200 */
.L_x_163:
[----:B------:R-:W-:-:S04]  /*0950*/  IMAD.MOV.U32 R5, RZ, RZ, 0x0 ;  /* 0x00000000ff057424 */ /* 0x000fc800078e00ff */
[----:B0-----:R-:W-:Y:S05]  /*0960*/  RET.REL.NODEC R4 `(_Z25apply_input_spikes_kernelPfP10SDRPatternff) ;  /* 0xfffffff404a47950 */ /* 0x001fea0003c3ffff */
.L_x_174:
        /* <DEDUP_REMOVED lines=9> */
.L_x_238:


//--------------------- .text._Z21spike_dynamics_kernelP9BioNeuronPfS1_iff --------------------------
	.section	.text._Z21spike_dynamics_kernelP9BioNeuronPfS1_iff,"ax",@progbits
	.align	128
        .global         _Z21spike_dynamics_kernelP9BioNeuronPfS1_iff
        .type           _Z21spike_dynamics_kernelP9BioNeuronPfS1_iff,@function
        .size           _Z21spike_dynamics_kernelP9BioNeuronPfS1_iff,(.L_x_249 - _Z21spike_dynamics_kernelP9BioNeuronPfS1_iff)
        .other          _Z21spike_dynamics_kernelP9BioNeuronPfS1_iff,@"STO_CUDA_ENTRY STV_DEFAULT"
_Z21spike_dynamics_kernelP9BioNeuronPfS1_iff:
.text._Z21spike_dynamics_kernelP9BioNeuronPfS1_iff:
        /* <DEDUP_REMOVED lines=10> */
[----:B------:R-:W2:Y:S01]  /*00a0*/  LDC R5, c[0x0][0x39c] ;  /* 0x0000e700ff057b82 */ /* 0x000ea20000000800 */
[----:B0-----:R-:W-:-:S05]  /*00b0*/  IMAD.WIDE R2, R0, 0x1dc, R2 ;  /* 0x000001dc00027825 */ /* 0x001fca00078e0202 */
[----:B-1----:R-:W2:Y:S02]  /*00c0*/  LDG.E R4, desc[UR4][R2.64+0xc] ;  /* 0x00000c0402047981 */ /* 0x002ea4000c1e1900 */
[----:B--2---:R-:W-:-:S05]  /*00d0*/  FADD R4, -R4, R5 ;  /* 0x0000000504047221 */ /* 0x004fca0000000100 */
[----:B------:R-:W-:-:S13]  /*00e0*/  FSETP.GEU.AND P0, PT, R4, 0.0020000000949949026108, PT ;  /* 0x3b03126f0400780b */ /* 0x000fda0003f0e000 */
[----:B------:R-:W0:Y:S02]  /*00f0*/  @!P0 LDC.64 R6, c[0x0][0x390] ;  /* 0x0000e400ff068b82 */ /* 0x000e240000000a00 */
[----:B0-----:R-:W-:-:S05]  /*0100*/  @!P0 IMAD.WIDE R6, R0, 0x4, R6 ;  /* 0x0000000400068825 */ /* 0x001fca00078e0206 */
[----:B------:R0:W-:Y:S01]  /*0110*/  @!P0 STG.E desc[UR4][R6.64], RZ ;  /* 0x000000ff06008986 */ /* 0x0001e2000c101904 */
[----:B------:R-:W-:Y:S05]  /*0120*/  @!P0 EXIT ;  /* 0x000000000000894d */ /* 0x000fea0003800000 */
[----:B0-----:R-:W0:Y:S01]  /*0130*/  LDC.64 R6, c[0x0][0x388] ;  /* 0x0000e200ff067b82 */ /* 0x001e220000000a00 */
[----:B------:R-:W2:Y:S04]  /*0140*/  LDG.E R9, desc[UR4][R2.64] ;  /* 0x0000000402097981 */ /* 0x000ea8000c1e1900 */
[----:B------:R-:W3:Y:S03]  /*0150*/  LDG.E R10, desc[UR4][R2.64+0x8] ;  /* 0x00000804020a7981 */ /* 0x000ee6000c1e1900 */
[----:B------:R-:W1:Y:S01]  /*0160*/  LDC R4, c[0x0][0x3a0] ;  /* 0x0000e800ff047b82 */ /* 0x000e620000000800 */
[----:B------:R-:W3:Y:S01]  /*0170*/  LDG.E R11, desc[UR4][R2.64+0x4] ;  /* 0x00000404020b7981 */ /* 0x000ee2000c1e1900 */
[----:B0-----:R-:W-:-:S06]  /*0180*/  IMAD.WIDE R6, R0, 0x4, R6 ;  /* 0x0000000400067825 */ /* 0x001fcc00078e0206 */
[----:B------:R-:W4:Y:S01]  /*0190*/  LDG.E R7, desc[UR4][R6.64] ;  /* 0x0000000406077981 */ /* 0x000f22000c1e1900 */
[----:B------:R-:W-:Y:S04]  /*01a0*/  BSSY.RECONVERGENT B0, `(.L_x_175) ;  /* 0x000002a000007945 */ /* 0x000fe80003800200 */
[----:B------:R-:W-:Y:S01]  /*01b0*/  BSSY.RELIABLE B1, `(.L_x_176) ;  /* 0x0000025000017945 */ /* 0x000fe20003800100 */
[----:B--2---:R-:W-:Y:S01]  /*01c0*/  FADD R8, R9, 0.070000000298023223877 ;  /* 0x3d8f5c2909087421 */ /* 0x004fe20000000000 */
[----:B---3--:R-:W-:-:S04]  /*01d0*/  FADD R11, -R10, R11 ;  /* 0x0000000b0a0b7221 */ /* 0x008fc80000000100 */
[----:B------:R-:W-:-:S05]  /*01e0*/  FFMA R11, R11, 0.94999998807907104492, R10 ;  /* 0x3f7333330b0b7823 */ /* 0x000fca000000000a */
[----:B------:R0:W-:Y:S01]  /*01f0*/  STG.E desc[UR4][R2.64+0x4], R11 ;  /* 0x0000040b02007986 */ /* 0x0001e2000c101904 */
[----:B----4-:R-:W-:-:S04]  /*0200*/  FFMA R8, R8, -0.10000000149011611938, R7 ;  /* 0xbdcccccd08087823 */ /* 0x010fc80000000007 */
[----:B-1----:R-:W-:-:S05]  /*0210*/  FFMA R9, R8, R4, R9 ;  /* 0x0000000408097223 */ /* 0x002fca0000000009 */
[----:B------:R0:W-:Y:S01]  /*0220*/  STG.E desc[UR4][R2.64], R9 ;  /* 0x0000000902007986 */ /* 0x0001e2000c101904 */
[----:B------:R-:W-:-:S13]  /*0230*/  FSETP.GE.AND P0, PT, R9, R11, PT ;  /* 0x0000000b0900720b */ /* 0x000fda0003f06000 */
[----:B0-----:R-:W-:Y:S05]  /*0240*/  @!P0 BRA `(.L_x_177) ;  /* 0x00000000006c8947 */ /* 0x001fea0003800000 */
[----:B------:R-:W2:Y:S02]  /*0250*/  LDG.E R8, desc[UR4][R2.64+0x10] ;  /* 0x0000100402087981 */ /* 0x000ea4000c1e1900 */
[----:B--2---:R-:W-:-:S13]  /*0260*/  FSETP.GT.AND P0, PT, R8, 0.10000000149011611938, PT ;  /* 0x3dcccccd0800780b */ /* 0x004fda0003f04000 */
[----:B------:R-:W-:Y:S05]  /*0270*/  @P0 BREAK.RELIABLE B1 ;  /* 0x0000000000010942 */ /* 0x000fea0003800100 */
[----:B------:R-:W-:Y:S05]  /*0280*/  @!P0 BRA `(.L_x_177) ;  /* 0x00000000005c8947 */ /* 0x000fea0003800000 */
[----:B------:R-:W2:Y:S01]  /*0290*/  LDG.E R7, desc[UR4][R2.64+0x1c] ;  /* 0x00001c0402077981 */ /* 0x000ea2000c1e1900 */
[----:B------:R-:W-:Y:S02]  /*02a0*/  MOV R10, R8 ;  /* 0x00000008000a7202 */ /* 0x000fe40000000f00 */
[----:B------:R-:W0:Y:S01]  /*02b0*/  LDC.64 R8, c[0x0][0x390] ;  /* 0x0000e400ff087b82 */ /* 0x000e220000000a00 */
[----:B--2---:R-:W-:-:S13]  /*02c0*/  ISETP.GT.AND P0, PT, R7, 0x63, PT ;  /* 0x000000630700780c */ /* 0x004fda0003f04270 */
[----:B------:R-:W-:-:S05]  /*02d0*/  @!P0 IMAD.WIDE R6, R7, 0x4, R2 ;  /* 0x0000000407068825 */ /* 0x000fca00078e0202 */
[----:B------:R1:W-:Y:S04]  /*02e0*/  @!P0 STG.E desc[UR4][R6.64+0x20], R5 ;  /* 0x0000200506008986 */ /* 0x0003e8000c101904 */
[----:B------:R-:W2:Y:S04]  /*02f0*/  @!P0 LDG.E R11, desc[UR4][R2.64+0x4] ;  /* 0x00000404020b8981 */ /* 0x000ea8000c1e1900 */
[----:B------:R-:W3:Y:S04]  /*0300*/  @!P0 LDG.E R12, desc[UR4][R2.64+0x1c] ;  /* 0x00001c04020c8981 */ /* 0x000ee8000c1e1900 */
[----:B------:R-:W4:Y:S01]  /*0310*/  @!P0 LDG.E R10, desc[UR4][R2.64+0x10] ;  /* 0x00001004020a8981 */ /* 0x000f22000c1e1900 */
[----:B------:R-:W-:Y:S01]  /*0320*/  HFMA2 R17, -RZ, RZ, -1.3896484375, 266.25 ;  /* 0xbd8f5c29ff117431 */ /* 0x000fe200000001ff */
[----:B-1----:R-:W-:Y:S01]  /*0330*/  MOV R7, 0x3f800000 ;  /* 0x3f80000000077802 */ /* 0x002fe20000000f00 */
[----:B0-----:R-:W-:Y:S01]  /*0340*/  IMAD.WIDE R8, R0, 0x4, R8 ;  /* 0x0000000400087825 */ /* 0x001fe200078e0208 */
[----:B------:R0:W-:Y:S04]  /*0350*/  STG.E desc[UR4][R2.64+0xc], R5 ;  /* 0x00000c0502007986 */ /* 0x0001e8000c101904 */
[----:B------:R0:W-:Y:S04]  /*0360*/  STG.E desc[UR4][R2.64], R17 ;  /* 0x0000001102007986 */ /* 0x0001e8000c101904 */
[----:B------:R0:W-:Y:S01]  /*0370*/  STG.E desc[UR4][R2.64+0x18], R7 ;  /* 0x0000180702007986 */ /* 0x0001e2000c101904 */
[----:B--2---:R-:W-:Y:S01]  /*0380*/  FADD R13, R11, 0.019999999552965164185 ;  /* 0x3ca3d70a0b0d7421 */ /* 0x004fe20000000000 */
[----:B---3--:R-:W-:-:S04]  /*0390*/  @!P0 IADD3 R11, PT, PT, R12, 0x1, RZ ;  /* 0x000000010c0b8810 */ /* 0x008fc80007ffe0ff */
[----:B------:R0:W-:Y:S01]  /*03a0*/  STG.E desc[UR4][R2.64+0x4], R13 ;  /* 0x0000040d02007986 */ /* 0x0001e2000c101904 */
[----:B----4-:R-:W-:-:S03]  /*03b0*/  FADD R15, R10, -9.9999997473787516356e-05 ;  /* 0xb8d1b7170a0f7421 */ /* 0x010fc60000000000 */
[----:B------:R0:W-:Y:S04]  /*03c0*/  @!P0 STG.E desc[UR4][R2.64+0x1c], R11 ;  /* 0x00001c0b02008986 */ /* 0x0001e8000c101904 */
[----:B------:R0:W-:Y:S04]  /*03d0*/  STG.E desc[UR4][R2.64+0x10], R15 ;  /* 0x0000100f02007986 */ /* 0x0001e8000c101904 */
[----:B------:R0:W-:Y:S01]  /*03e0*/  STG.E desc[UR4][R8.64], R7 ;  /* 0x0000000708007986 */ /* 0x0001e2000c101904 */
[----:B------:R-:W-:Y:S05]  /*03f0*/  BRA `(.L_x_178) ;  /* 0x0000000000107947 */ /* 0x000fea0003800000 */
.L_x_177:
[----:B------:R-:W-:Y:S05]  /*0400*/  BSYNC.RELIABLE B1 ;  /* 0x0000000000017941 */ /* 0x000fea0003800100 */
.L_x_176:
[----:B------:R-:W0:Y:S02]  /*0410*/  LDC.64 R6, c[0x0][0x390] ;  /* 0x0000e400ff067b82 */ /* 0x000e240000000a00 */
[----:B0-----:R-:W-:-:S05]  /*0420*/  IMAD.WIDE R6, R0, 0x4, R6 ;  /* 0x0000000400067825 */ /* 0x001fca00078e0206 */
[----:B------:R1:W-:Y:S02]  /*0430*/  STG.E desc[UR4][R6.64], RZ ;  /* 0x000000ff06007986 */ /* 0x0003e4000c101904 */
.L_x_178:
[----:B------:R-:W-:Y:S05]  /*0440*/  BSYNC.RECONVERGENT B0 ;  /* 0x0000000000007941 */ /* 0x000fea0003800200 */
.L_x_175:
[----:B------:R-:W-:Y:S05]  /*0450*/  WARPSYNC.ALL ;  /* 0x0000000000007948 */ /* 0x000fea0003800000 */
[----:B0-----:R-:W2:Y:S04]  /*0460*/  LDG.E R5, desc[UR4][R2.64+0x14] ;  /* 0x0000140402057981 */ /* 0x001ea8000c1e1900 */
[----:B-1----:R-:W3:Y:S01]  /*0470*/  LDG.E R7, desc[UR4][R2.64+0x18] ;  /* 0x0000180402077981 */ /* 0x002ee2000c1e1900 */
[----:B------:R-:W-:-:S05]  /*0480*/  HFMA2 R9, -RZ, RZ, 1.875, 0 ;  /* 0x3f800000ff097431 */ /* 0x000fca00000001ff */
[----:B------:R-:W-:-:S04]  /*0490*/  FFMA R4, R4, -50, R9 ;  /* 0xc248000004047823 */ /* 0x000fc80000000009 */
[C---:B--2---:R-:W-:Y:S01]  /*04a0*/  FMUL R5, R4.reuse, R5 ;  /* 0x0000000504057220 */ /* 0x044fe20000400000 */
[----:B---3--:R-:W-:-:S04]  /*04b0*/  FMUL R7, R4, R7 ;  /* 0x0000000704077220 */ /* 0x008fc80000400000 */
[----:B------:R-:W-:Y:S04]  /*04c0*/  STG.E desc[UR4][R2.64+0x14], R5 ;  /* 0x0000140502007986 */ /* 0x000fe8000c101904 */
[----:B------:R-:W-:Y:S01]  /*04d0*/  STG.E desc[UR4][R2.64+0x18], R7 ;  /* 0x0000180702007986 */ /* 0x000fe2000c101904 */
[----:B------:R-:W-:Y:S05]  /*04e0*/  EXIT ;  /* 0x000000000000794d */ /* 0x000fea0003800000 */
.L_x_179:
        /* <DEDUP_REMOVED lines=9> */
.L_x_249:


//--------------------- .text._Z33detect_syntactic_emergence_kernelPiS_P16SyntacticPatternii --------------------------
	.section	.text._Z33detect_syntactic_emergence_kernelPiS_P16SyntacticPatternii,"ax",@progbits
	.align	128
        .global         _Z33detect_syntactic_emergence_kernelPiS_P16SyntacticPatternii
        .type           _Z33detect_syntactic_emergence_kernelPiS_P16SyntacticPatternii,@function
        .size           _Z33detect_syntactic_emergence_kernelPiS_P16SyntacticPatternii,(.L_x_250 - _Z33detect_syntactic_emergence_kernelPiS_P16SyntacticPatternii)
        .other          _Z33detect_syntactic_emergence_kernelPiS_P16SyntacticPatternii,@"STO_CUDA_ENTRY STV_DEFAULT"
_Z33detect_syntactic_emergence_kernelPiS_P16SyntacticPatternii:
.text._Z33detect_syntactic_emergence_kernelPiS_P16SyntacticPatternii:
        /* <DEDUP_REMOVED lines=10> */
[----:B0-----:R-:W-:Y:S01]  /*00a0*/  ISETP.GE.AND P0, PT, R8, 0x2, PT ;  /* 0x000000020800780c */ /* 0x001fe20003f06270 */
[----:B-1----:R-:W-:-:S12]  /*00b0*/  IMAD.WIDE R2, R5, 0x54, R2 ;  /* 0x0000005405027825 */ /* 0x002fd800078e0202 */
[----:B------:R-:W-:Y:S05]  /*00c0*/  @!P0 EXIT ;  /* 0x000000000000894d */ /* 0x000fea0003800000 */
[----:B------:R-:W-:Y:S01]  /*00d0*/  ISETP.NE.AND P0, PT, R8, 0x2, PT ;  /* 0x000000020800780c */ /* 0x000fe20003f05270 */
[----:B------:R-:W0:Y:S01]  /*00e0*/  LDCU.64 UR6, c[0x0][0x358] ;  /* 0x00006b00ff0677ac */ /* 0x000e220008000a00 */
[----:B------:R-:W-:Y:S01]  /*00f0*/  IADD3 R4, P1, PT, R2, 0x28, RZ ;  /* 0x0000002802047810 */ /* 0x000fe20007f3e0ff */
[----:B------:R-:W-:Y:S02]  /*0100*/  VIADD R8, R8, 0xffffffff ;  /* 0xffffffff08087836 */ /* 0x000fe40000000000 */
[----:B------:R-:W-:Y:S02]  /*0110*/  IMAD.MOV.U32 R0, RZ, RZ, RZ ;  /* 0x000000ffff007224 */ /* 0x000fe400078e00ff */
[----:B------:R-:W-:-:S06]  /*0120*/  IMAD.X R5, RZ, RZ, R3, P1 ;  /* 0x000000ffff057224 */ /* 0x000fcc00008e0603 */
[----:B------:R-:W-:Y:S05]  /*0130*/  @!P0 BRA `(.L_x_180) ;  /* 0x0000000400a48947 */ /* 0x000fea0003800000 */
[----:B------:R-:W1:Y:S01]  /*0140*/  LDCU.64 UR4, c[0x0][0x388] ;  /* 0x00007100ff0477ac */ /* 0x000e620008000a00 */
[----:B------:R-:W-:Y:S01]  /*0150*/  LOP3.LUT R0, R8, 0xfffffffe, RZ, 0xc0, !PT ;  /* 0xfffffffe08007812 */ /* 0x000fe200078ec0ff */
[----:B------:R-:W-:-:S04]  /*0160*/  HFMA2 R9, -RZ, RZ, 0, 5.9604644775390625e-08 ;  /* 0x00000001ff097431 */ /* 0x000fc800000001ff */
[----:B------:R-:W-:Y:S01]  /*0170*/  IMAD.MOV R10, RZ, RZ, -R0 ;  /* 0x000000ffff0a7224 */ /* 0x000fe200078e0a00 */
[----:B-1----:R-:W-:-:S04]  /*0180*/  UIADD3 UR4, UP0, UPT, UR4, 0x4, URZ ;  /* 0x0000000404047890 */ /* 0x002fc8000ff1e0ff */
[----:B------:R-:W-:Y:S02]  /*0190*/  UIADD3.X UR5, UPT, UPT, URZ, UR5, URZ, UP0, !UPT ;  /* 0x00000005ff057290 */ /* 0x000fe400087fe4ff */
[----:B------:R-:W-:-:S04]  /*01a0*/  IMAD.U32 R6, RZ, RZ, UR4 ;  /* 0x00000004ff067e24 */ /* 0x000fc8000f8e00ff */
[----:B------:R-:W-:-:S07]  /*01b0*/  IMAD.U32 R7, RZ, RZ, UR5 ;  /* 0x00000005ff077e24 */ /* 0x000fce000f8e00ff */
.L_x_189:
[----:B0-----:R-:W2:Y:S04]  /*01c0*/  LDG.E R14, desc[UR6][R6.64] ;  /* 0x00000006060e7981 */ /* 0x001ea8000c1e1900 */
[----:B---3--:R-:W3:Y:S01]  /*01d0*/  LDG.E R12, desc[UR6][R6.64+-0x4] ;  /* 0xfffffc06060c7981 */ /* 0x008ee2000c1e1900 */
[----:B------:R-:W-:-:S05]  /*01e0*/  VIADD R10, R10, 0x2 ;  /* 0x000000020a0a7836 */ /* 0x000fca0000000000 */
[----:B------:R-:W-:Y:S02]  /*01f0*/  ISETP.NE.AND P2, PT, R10, RZ, PT ;  /* 0x000000ff0a00720c */ /* 0x000fe40003f45270 */
[----:B--2---:R-:W-:-:S04]  /*0200*/  ISETP.NE.AND P0, PT, R14, 0x1, PT ;  /* 0x000000010e00780c */ /* 0x004fc80003f05270 */
[----:B---3--:R-:W-:-:S13]  /*0210*/  ISETP.NE.OR P1, PT, R12, RZ, P0 ;  /* 0x000000ff0c00720c */ /* 0x008fda0000725670 */
[----:B------:R-:W-:Y:S01]  /*0220*/  @!P1 MOV R11, 0x5f545241 ;  /* 0x5f545241000b9802 */ /* 0x000fe20000000f00 */
[----:B------:R-:W-:Y:S01]  /*0230*/  @!P1 IMAD.MOV.U32 R13, RZ, RZ, 0x4e554f4e ;  /* 0x4e554f4eff0d9424 */ /* 0x000fe200078e00ff */
[----:B------:R0:W-:Y:S04]  /*0240*/  @!P1 STG.E.U8 desc[UR6][R2.64+0x8], RZ ;  /* 0x000008ff02009986 */ /* 0x0001e8000c101106 */
[----:B------:R0:W-:Y:S04]  /*0250*/  @!P1 STG.E desc[UR6][R2.64], R11 ;  /* 0x0000000b02009986 */ /* 0x0001e8000c101906 */
[----:B------:R0:W-:Y:S01]  /*0260*/  @!P1 STG.E desc[UR6][R2.64+0x4], R13 ;  /* 0x0000040d02009986 */ /* 0x0001e2000c101906 */
[----:B------:R-:W-:Y:S05]  /*0270*/  @!P1 BRA `(.L_x_181) ;  /* 0x0000000000449947 */ /* 0x000fea0003800000 */
[----:B------:R-:W-:-:S04]  /*0280*/  ISETP.NE.AND P1, PT, R14, 0x2, PT ;  /* 0x000000020e00780c */ /* 0x000fc80003f25270 */
[----:B------:R-:W-:-:S13]  /*0290*/  ISETP.NE.OR P1, PT, R12, 0x1, P1 ;  /* 0x000000010c00780c */ /* 0x000fda0000f25670 */
[----:B------:R-:W-:Y:S05]  /*02a0*/  @P1 BRA `(.L_x_182) ;  /* 0x00000000001c1947 */ /* 0x000fea0003800000 */
[----:B------:R-:W-:Y:S01]  /*02b0*/  IMAD.MOV.U32 R12, RZ, RZ, 0x42 ;  /* 0x00000042ff0c7424 */ /* 0x000fe200078e00ff */
[----:B0-----:R-:W-:Y:S01]  /*02c0*/  MOV R13, 0x4e554f4e ;  /* 0x4e554f4e000d7802 */ /* 0x001fe20000000f00 */
[----:B------:R-:W-:-:S03]  /*02d0*/  IMAD.MOV.U32 R11, RZ, RZ, 0x5245565f ;  /* 0x5245565fff0b7424 */ /* 0x000fc600078e00ff */
[----:B------:R1:W-:Y:S04]  /*02e0*/  STG.E.U16 desc[UR6][R2.64+0x8], R12 ;  /* 0x0000080c02007986 */ /* 0x0003e8000c101506 */
[----:B------:R1:W-:Y:S04]  /*02f0*/  STG.E desc[UR6][R2.64], R13 ;  /* 0x0000000d02007986 */ /* 0x0003e8000c101906 */
[----:B------:R1:W-:Y:S01]  /*0300*/  STG.E desc[UR6][R2.64+0x4], R11 ;  /* 0x0000040b02007986 */ /* 0x0003e2000c101906 */
[----:B------:R-:W-:Y:S05]  /*0310*/  BRA `(.L_x_181) ;  /* 0x00000000001c7947 */ /* 0x000fea0003800000 */
.L_x_182:
[----:B------:R-:W-:-:S13]  /*0320*/  ISETP.NE.OR P0, PT, R12, 0x3, P0 ;  /* 0x000000030c00780c */ /* 0x000fda0000705670 */
[----:B------:R-:W-:Y:S05]  /*0330*/  @P0 BRA `(.L_x_183) ;  /* 0x0000000000540947 */ /* 0x000fea0003800000 */
[----:B0-----:R-:W-:Y:S01]  /*0340*/  IMAD.MOV.U32 R11, RZ, RZ, 0x5f4a4441 ;  /* 0x5f4a4441ff0b7424 */ /* 0x001fe200078e00ff */
[----:B------:R2:W-:Y:S01]  /*0350*/  STG.E.U8 desc[UR6][R2.64+0x8], RZ ;  /* 0x000008ff02007986 */ /* 0x0005e2000c101106 */
[----:B------:R-:W-:-:S03]  /*0360*/  IMAD.MOV.U32 R13, RZ, RZ, 0x4e554f4e ;  /* 0x4e554f4eff0d7424 */ /* 0x000fc600078e00ff */
[----:B------:R2:W-:Y:S04]  /*0370*/  STG.E desc[UR6][R2.64], R11 ;  /* 0x0000000b02007986 */ /* 0x0005e8000c101906 */
[----:B------:R2:W-:Y:S02]  /*0380*/  STG.E desc[UR6][R2.64+0x4], R13 ;  /* 0x0000040d02007986 */ /* 0x0005e4000c101906 */
.L_x_181:
[----:B------:R-:W-:-:S05]  /*0390*/  HFMA2 R19, -RZ, RZ, 0, 5.9604644775390625e-08 ;  /* 0x00000001ff137431 */ /* 0x000fca00000001ff */
[----:B------:R3:W-:Y:S04]  /*03a0*/  REDG.E.ADD.STRONG.GPU desc[UR6][R2.64+0x20], R19 ;  /* 0x000020130200798e */ /* 0x0007e8000c12e106 */
[----:B012---:R-:W2:Y:S04]  /*03b0*/  LDG.E R13, desc[UR6][R2.64+0x50] ;  /* 0x00005006020d7981 */ /* 0x007ea8000c1e1900 */
[----:B------:R-:W4:Y:S01]  /*03c0*/  LDG.E R11, desc[UR6][R2.64+0x24] ;  /* 0x00002406020b7981 */ /* 0x000f22000c1e1900 */
[----:B--2---:R-:W-:Y:S01]  /*03d0*/  ISETP.GT.AND P0, PT, R13, 0x9, PT ;  /* 0x000000090d00780c */ /* 0x004fe20003f04270 */
[----:B----4-:R-:W-:-:S05]  /*03e0*/  FADD R11, R11, 0.10000000149011611938 ;  /* 0x3dcccccd0b0b7421 */ /* 0x010fca0000000000 */
[----:B------:R-:W-:-:S07]  /*03f0*/  FMNMX R11, R11, 1, PT ;  /* 0x3f8000000b0b7809 */ /* 0x000fce0003800000 */
[----:B------:R-:W-:Y:S01]  /*0400*/  @!P0 IMAD.WIDE R12, R13, 0x4, R2 ;  /* 0x000000040d0c8825 */ /* 0x000fe200078e0202 */
[----:B------:R1:W-:Y:S03]  /*0410*/  STG.E desc[UR6][R2.64+0x24], R11 ;  /* 0x0000240b02007986 */ /* 0x0003e6000c101906 */
[----:B------:R-:W-:-:S05]  /*0420*/  @!P0 VIADD R17, R9, 0xffffffff ;  /* 0xffffffff09118836 */ /* 0x000fca0000000000 */
[----:B------:R1:W-:Y:S04]  /*0430*/  @!P0 STG.E desc[UR6][R12.64+0x28], R17 ;  /* 0x000028110c008986 */ /* 0x0003e8000c101906 */
[----:B------:R-:W2:Y:S01]  /*0440*/  @!P0 LDG.E R15, desc[UR6][R2.64+0x50] ;  /* 0x00005006020f8981 */ /* 0x000ea2000c1e1900 */
[----:B---3--:R-:W-:Y:S02]  /*0450*/  @!P0 IMAD.MOV.U32 R19, RZ, RZ, 0x2 ;  /* 0x00000002ff138424 */ /* 0x008fe400078e00ff */
[----:B--2---:R-:W-:-:S05]  /*0460*/  @!P0 IMAD.WIDE R14, R15, 0x4, R4 ;  /* 0x000000040f0e8825 */ /* 0x004fca00078e0204 */
[----:B------:R1:W-:Y:S04]  /*0470*/  @!P0 STG.E desc[UR6][R14.64+0x4], R9 ;  /* 0x000004090e008986 */ /* 0x0003e8000c101906 */
[----:B------:R1:W-:Y:S02]  /*0480*/  @!P0 STG.E desc[UR6][R2.64+0x50], R19 ;  /* 0x0000501302008986 */ /* 0x0003e4000c101906 */
.L_x_183:
[----:B-1----:R-:W2:Y:S04]  /*0490*/  LDG.E R12, desc[UR6][R6.64+0x4] ;  /* 0x00000406060c7981 */ /* 0x002ea8000c1e1900 */
[----:B0-----:R-:W3:Y:S01]  /*04a0*/  LDG.E R11, desc[UR6][R6.64] ;  /* 0x00000006060b7981 */ /* 0x001ee2000c1e1900 */
[----:B--2---:R-:W-:Y:S02]  /*04b0*/  ISETP.NE.AND P0, PT, R12, 0x1, PT ;  /* 0x000000010c00780c */ /* 0x004fe40003f05270 */
[----:B---3--:R-:W-:-:S13]  /*04c0*/  ISETP.EQ.AND P1, PT, R11, RZ, PT ;  /* 0x000000ff0b00720c */ /* 0x008fda0003f22270 */
        /* <DEDUP_REMOVED lines=8> */
[----:B------:R-:W-:Y:S01]  /*0550*/  MOV R13, 0x4e554f4e ;  /* 0x4e554f4e000d7802 */ /* 0x000fe20000000f00 */
[----:B------:R1:W-:Y:S04]  /*0560*/  STG.E.U8 desc[UR6][R2.64+0x8], RZ ;  /* 0x000008ff02007986 */ /* 0x0003e8000c101106 */
[----:B------:R1:W-:Y:S04]  /*0570*/  STG.E desc[UR6][R2.64], R11 ;  /* 0x0000000b02007986 */ /* 0x0003e8000c101906 */
[----:B------:R1:W-:Y:S01]  /*0580*/  STG.E desc[UR6][R2.64+0x4], R13 ;  /* 0x0000040d02007986 */ /* 0x0003e2000c101906 */
[----:B------:R-:W-:Y:S05]  /*0590*/  BRA `(.L_x_187) ;  /* 0x0000000000307947 */ /* 0x000fea0003800000 */
.L_x_185:
[----:B------:R-:W-:Y:S02]  /*05a0*/  IMAD.MOV.U32 R12, RZ, RZ, 0x42 ;  /* 0x00000042ff0c7424 */ /* 0x000fe400078e00ff */
[----:B------:R-:W-:Y:S02]  /*05b0*/  IMAD.MOV.U32 R11, RZ, RZ, 0x4e554f4e ;  /* 0x4e554f4eff0b7424 */ /* 0x000fe400078e00ff */
[----:B------:R-:W-:Y:S01]  /*05c0*/  IMAD.MOV.U32 R13, RZ, RZ, 0x5245565f ;  /* 0x5245565fff0d7424 */ /* 0x000fe200078e00ff */
[----:B------:R0:W-:Y:S04]  /*05d0*/  STG.E.U16 desc[UR6][R2.64+0x8], R12 ;  /* 0x0000080c02007986 */ /* 0x0001e8000c101506 */
[----:B------:R0:W-:Y:S04]  /*05e0*/  STG.E desc[UR6][R2.64], R11 ;  /* 0x0000000b02007986 */ /* 0x0001e8000c101906 */
[----:B------:R0:W-:Y:S01]  /*05f0*/  STG.E desc[UR6][R2.64+0x4], R13 ;  /* 0x0000040d02007986 */ /* 0x0001e2000c101906 */
[----:B------:R-:W-:Y:S05]  /*0600*/  BRA `(.L_x_187) ;  /* 0x0000000000147947 */ /* 0x000fea0003800000 */
.L_x_184:
[----:B------:R-:W-:Y:S02]  /*0610*/  HFMA2 R11, -RZ, RZ, 469, 50.03125 ;  /* 0x5f545241ff0b7431 */ /* 0x000fe400000001ff */
[----:B------:R-:W-:Y:S01]  /*0620*/  IMAD.MOV.U32 R13, RZ, RZ, 0x4e554f4e ;  /* 0x4e554f4eff0d7424 */ /* 0x000fe200078e00ff */
[----:B------:R2:W-:Y:S04]  /*0630*/  STG.E.U8 desc[UR6][R2.64+0x8], RZ ;  /* 0x000008ff02007986 */ /* 0x0005e8000c101106 */
[----:B------:R2:W-:Y:S04]  /*0640*/  STG.E desc[UR6][R2.64+0x4], R13 ;  /* 0x0000040d02007986 */ /* 0x0005e8000c101906 */
[----:B------:R2:W-:Y:S02]  /*0650*/  STG.E desc[UR6][R2.64], R11 ;  /* 0x0000000b02007986 */ /* 0x0005e4000c101906 */
.L_x_187:
[----:B------:R-:W-:-:S05]  /*0660*/  IMAD.MOV.U32 R15, RZ, RZ, 0x1 ;  /* 0x00000001ff0f7424 */ /* 0x000fca00078e00ff */
[----:B------:R3:W-:Y:S04]  /*0670*/  REDG.E.ADD.STRONG.GPU desc[UR6][R2.64+0x20], R15 ;  /* 0x0000200f0200798e */ /* 0x0007e8000c12e106 */
[----:B012---:R-:W2:Y:S04]  /*0680*/  LDG.E R11, desc[UR6][R2.64+0x24] ;  /* 0x00002406020b7981 */ /* 0x007ea8000c1e1900 */
[----:B------:R-:W4:Y:S01]  /*0690*/  LDG.E R13, desc[UR6][R2.64+0x50] ;  /* 0x00005006020d7981 */ /* 0x000f22000c1e1900 */
[----:B------:R-:W-:Y:S01]  /*06a0*/  BSSY.RECONVERGENT B0, `(.L_x_186) ;  /* 0x000000e000007945 */ /* 0x000fe20003800200 */
[----:B--2---:R-:W-:Y:S01]  /*06b0*/  FADD R11, R11, 0.10000000149011611938 ;  /* 0x3dcccccd0b0b7421 */ /* 0x004fe20000000000 */
[----:B----4-:R-:W-:-:S04]  /*06c0*/  ISETP.GT.AND P0, PT, R13, 0x9, PT ;  /* 0x000000090d00780c */ /* 0x010fc80003f04270 */
[----:B------:R-:W-:-:S05]  /*06d0*/  FMNMX R11, R11, 1, PT ;  /* 0x3f8000000b0b7809 */ /* 0x000fca0003800000 */
[----:B------:R3:W-:Y:S04]  /*06e0*/  STG.E desc[UR6][R2.64+0x24], R11 ;  /* 0x0000240b02007986 */ /* 0x0007e8000c101906 */
[----:B------:R-:W-:Y:S05]  /*06f0*/  @P0 BRA `(.L_x_188) ;  /* 0x0000000000200947 */ /* 0x000fea0003800000 */
[----:B------:R-:W-:-:S05]  /*0700*/  IMAD.WIDE R12, R13, 0x4, R2 ;  /* 0x000000040d0c7825 */ /* 0x000fca00078e0202 */
[----:B------:R0:W-:Y:S04]  /*0710*/  STG.E desc[UR6][R12.64+0x28], R9 ;  /* 0x000028090c007986 */ /* 0x0001e8000c101906 */
[----:B---3--:R-:W2:Y:S01]  /*0720*/  LDG.E R15, desc[UR6][R2.64+0x50] ;  /* 0x00005006020f7981 */ /* 0x008ea2000c1e1900 */
[----:B------:R-:W-:Y:S01]  /*0730*/  IADD3 R11, PT, PT, R9, 0x1, RZ ;  /* 0x00000001090b7810 */ /* 0x000fe20007ffe0ff */
[----:B------:R-:W-:Y:S02]  /*0740*/  IMAD.MOV.U32 R17, RZ, RZ, 0x2 ;  /* 0x00000002ff117424 */ /* 0x000fe400078e00ff */
[----:B--2---:R-:W-:-:S05]  /*0750*/  IMAD.WIDE R14, R15, 0x4, R4 ;  /* 0x000000040f0e7825 */ /* 0x004fca00078e0204 */
[----:B------:R0:W-:Y:S04]  /*0760*/  STG.E desc[UR6][R14.64+0x4], R11 ;  /* 0x0000040b0e007986 */ /* 0x0001e8000c101906 */
[----:B------:R0:W-:Y:S02]  /*0770*/  STG.E desc[UR6][R2.64+0x50], R17 ;  /* 0x0000501102007986 */ /* 0x0001e4000c101906 */
.L_x_188:
[----:B------:R-:W-:Y:S05]  /*0780*/  BSYNC.RECONVERGENT B0 ;  /* 0x0000000000007941 */ /* 0x000fea0003800200 */
.L_x_186:
[----:B------:R-:W-:Y:S01]  /*0790*/  IADD3 R6, P0, PT, R6, 0x8, RZ ;  /* 0x0000000806067810 */ /* 0x000fe20007f1e0ff */
[----:B0-----:R-:W-:-:S03]  /*07a0*/  VIADD R9, R9, 0x2 ;  /* 0x0000000209097836 */ /* 0x001fc60000000000 */
[----:B------:R-:W-:Y:S01]  /*07b0*/  IADD3.X R7, PT, PT, RZ, R7, RZ, P0, !PT ;  /* 0x00000007ff077210 */ /* 0x000fe200007fe4ff */
[----:B------:R-:W-:Y:S08]  /*07c0*/  @P2 BRA `(.L_x_189) ;  /* 0xfffffff8007c2947 */ /* 0x000ff0000383ffff */
.L_x_180:
[----:B------:R-:W-:-:S04]  /*07d0*/  LOP3.LUT R8, R8, 0x1, RZ, 0xc0, !PT ;  /* 0x0000000108087812 */ /* 0x000fc800078ec0ff */
[----:B------:R-:W-:-:S13]  /*07e0*/  ISETP.NE.U32.AND P0, PT, R8, 0x1, PT ;  /* 0x000000010800780c */ /* 0x000fda0003f05070 */
[----:B0-----:R-:W-:Y:S05]  /*07f0*/  @P0 EXIT ;  /* 0x000000000000094d */ /* 0x001fea0003800000 */
[----:B------:R-:W0:Y:S02]  /*0800*/  LDC.64 R6, c[0x0][0x388] ;  /* 0x0000e200ff067b82 */ /* 0x000e240000000a00 */
[----:B0-----:R-:W-:-:S05]  /*0810*/  IMAD.WIDE.U32 R6, R0, 0x4, R6 ;  /* 0x0000000400067825 */ /* 0x001fca00078e0006 */
[----:B------:R-:W2:Y:S04]  /*0820*/  LDG.E R9, desc[UR6][R6.64] ;  /* 0x0000000606097981 */ /* 0x000ea8000c1e1900 */
[----:B------:R-:W4:Y:S01]  /*0830*/  LDG.E R8, desc[UR6][R6.64+0x4] ;  /* 0x0000040606087981 */ /* 0x000f22000c1e1900 */
[----:B--2---:R-:W-:Y:S02]  /*0840*/  ISETP.EQ.AND P1, PT, R9, RZ, PT ;  /* 0x000000ff0900720c */ /* 0x004fe40003f22270 */
[----:B----4-:R-:W-:-:S13]  /*0850*/  ISETP.NE.AND P0, PT, R8, 0x1, PT ;  /* 0x000000010800780c */ /* 0x010fda0003f05270 */
        /* <DEDUP_REMOVED lines=13> */
.L_x_191:
[----:B------:R-:W-:Y:S01]  /*0930*/  MOV R6, 0x42 ;  /* 0x0000004200067802 */ /* 0x000fe20000000f00 */
[----:B------:R-:W-:Y:S02]  /*0940*/  IMAD.MOV.U32 R7, RZ, RZ, 0x4e554f4e ;  /* 0x4e554f4eff077424 */ /* 0x000fe400078e00ff */
[----:B------:R-:W-:Y:S02]  /*0950*/  IMAD.MOV.U32 R9, RZ, RZ, 0x5245565f ;  /* 0x5245565fff097424 */ /* 0x000fe400078e00ff */
[----:B------:R1:W-:Y:S04]  /*0960*/  STG.E.U16 desc[UR6][R2.64+0x8], R6 ;  /* 0x0000080602007986 */ /* 0x0003e8000c101506 */
[----:B------:R1:W-:Y:S04]  /*0970*/  STG.E desc[UR6][R2.64], R7 ;  /* 0x0000000702007986 */ /* 0x0003e8000c101906 */
[----:B------:R1:W-:Y:S01]  /*0980*/  STG.E desc[UR6][R2.64+0x4], R9 ;  /* 0x0000040902007986 */ /* 0x0003e2000c101906 */
[----:B------:R-:W-:Y:S05]  /*0990*/  BRA `(.L_x_192) ;  /* 0x0000000000147947 */ /* 0x000fea0003800000 */
.L_x_190:
[----:B------:R-:W-:Y:S02]  /*09a0*/  HFMA2 R7, -RZ, RZ, 469, 50.03125 ;  /* 0x5f545241ff077431 */ /* 0x000fe400000001ff */
[----:B------:R-:W-:Y:S01]  /*09b0*/  IMAD.MOV.U32 R9, RZ, RZ, 0x4e554f4e ;  /* 0x4e554f4eff097424 */ /* 0x000fe200078e00ff */
[----:B------:R0:W-:Y:S04]  /*09c0*/  STG.E.U8 desc[UR6][R2.64+0x8], RZ ;  /* 0x000008ff02007986 */ /* 0x0001e8000c101106 */
[----:B------:R0:W-:Y:S04]  /*09d0*/  STG.E desc[UR6][R2.64+0x4], R9 ;  /* 0x0000040902007986 */ /* 0x0001e8000c101906 */
[----:B------:R0:W-:Y:S02]  /*09e0*/  STG.E desc[UR6][R2.64], R7 ;  /* 0x0000000702007986 */ /* 0x0001e4000c101906 */
.L_x_192:
[----:B---3--:R-:W-:-:S05]  /*09f0*/  IMAD.MOV.U32 R11, RZ, RZ, 0x1 ;  /* 0x00000001ff0b7424 */ /* 0x008fca00078e00ff */
[----:B------:R3:W-:Y:S04]  /*0a00*/  REDG.E.ADD.STRONG.GPU desc[UR6][R2.64+0x20], R11 ;  /* 0x0000200b0200798e */ /* 0x0007e8000c12e106 */
[----:B012---:R-:W2:Y:S04]  /*0a10*/  LDG.E R9, desc[UR6][R2.64+0x50] ;  /* 0x0000500602097981 */ /* 0x007ea8000c1e1900 */
[----:B------:R-:W4:Y:S01]  /*0a20*/  LDG.E R6, desc[UR6][R2.64+0x24] ;  /* 0x0000240602067981 */ /* 0x000f22000c1e1900 */
[----:B--2---:R-:W-:Y:S01]  /*0a30*/  ISETP.GT.AND P0, PT, R9, 0x9, PT ;  /* 0x000000090900780c */ /* 0x004fe20003f04270 */
[----:B----4-:R-:W-:-:S05]  /*0a40*/  FADD R6, R6, 0.10000000149011611938 ;  /* 0x3dcccccd06067421 */ /* 0x010fca0000000000 */
[----:B------:R-:W-:-:S05]  /*0a50*/  FMNMX R7, R6, 1, PT ;  /* 0x3f80000006077809 */ /* 0x000fca0003800000 */
[----:B------:R3:W-:Y:S02]  /*0a60*/  STG.E desc[UR6][R2.64+0x24], R7 ;  /* 0x0000240702007986 */ /* 0x0007e4000c101906 */
[----:B------:R-:W-:Y:S05]  /*0a70*/  @P0 EXIT ;  /* 0x000000000000094d */ /* 0x000fea0003800000 */
[----:B---3--:R-:W-:-:S05]  /*0a80*/  IMAD.WIDE R6, R9, 0x4, R2 ;  /* 0x0000000409067825 */ /* 0x008fca00078e0202 */
[----:B------:R-:W-:Y:S04]  /*0a90*/  STG.E desc[UR6][R6.64+0x28], R0 ;  /* 0x0000280006007986 */ /* 0x000fe8000c101906 */
[----:B------:R-:W2:Y:S01]  /*0aa0*/  LDG.E R9, desc[UR6][R2.64+0x50] ;  /* 0x0000500602097981 */ /* 0x000ea2000c1e1900 */
[----:B------:R-:W-:Y:S01]  /*0ab0*/  IADD3 R11, PT, PT, R0, 0x1, RZ ;  /* 0x00000001000b7810 */ /* 0x000fe20007ffe0ff */
[----:B--2---:R-:W-:-:S04]  /*0ac0*/  IMAD.WIDE R4, R9, 0x4, R4 ;  /* 0x0000000409047825 */ /* 0x004fc800078e0204 */
[----:B------:R-:W-:Y:S01]  /*0ad0*/  IMAD.MOV.U32 R9, RZ, RZ, 0x2 ;  /* 0x00000002ff097424 */ /* 0x000fe200078e00ff */
[----:B------:R-:W-:Y:S04]  /*0ae0*/  STG.E desc[UR6][R4.64+0x4], R11 ;  /* 0x0000040b04007986 */ /* 0x000fe8000c101906 */
[----:B------:R-:W-:Y:S01]  /*0af0*/  STG.E desc[UR6][R2.64+0x50], R9 ;  /* 0x0000500902007986 */ /* 0x000fe2000c101906 */
[----:B------:R-:W-:Y:S05]  /*0b00*/  EXIT ;  /* 0x000000000000794d */ /* 0x000fea0003800000 */
.L_x_193:
        /* <DEDUP_REMOVED lines=15> */
.L_x_250:


//--------------------- .text._Z26create_temporal_sdr_kernelP10SDRPatterniifmP15SemanticClusteri --------------------------
	.section	.text._Z26create_temporal_sdr_kernelP10SDRPatterniifmP15SemanticClusteri,"ax",@progbits
	.align	128
        .global         _Z26create_temporal_sdr_kernelP10SDRPatterniifmP15SemanticClusteri
        .type           _Z26create_temporal_sdr_kernelP10SDRPatterniifmP15SemanticClusteri,@function
        .size           _Z26create_temporal_sdr_kernelP10SDRPatterniifmP15SemanticClusteri,(.L_x_239 - _Z26create_temporal_sdr_kernelP10SDRPatterniifmP15SemanticClusteri)
        .other          _Z26create_temporal_sdr_kernelP10SDRPatterniifmP15SemanticClusteri,@"STO_CUDA_ENTRY STV_DEFAULT"
_Z26create_temporal_sdr_kernelP10SDRPatterniifmP15SemanticClusteri:
.text._Z26create_temporal_sdr_kernelP10SDRPatterniifmP15SemanticClusteri:
[----:B------:R-:W0:Y:S01]  /*0000*/  LDC R1, c[0x0][0x37c] ;  /* 0x0000df00ff017b82 */ /* 0x000e220000000800 */
[----:B------:R-:W1:Y:S07]  /*0010*/  S2R R5, SR_TID.X ;  /* 0x0000000000057919 */ /* 0x000e6e0000002100 */
[----:B------:R-:W1:Y:S01]  /*0020*/  S2UR UR4, SR_CTAID.X ;  /* 0x00000000000479c3 */ /* 0x000e620000002500 */
[----:B------:R-:W2:Y:S01]  /*0030*/  LDCU.64 UR6, c[0x0][0x358] ;  /* 0x00006b00ff0677ac */ /* 0x000ea20008000a00 */
[----:B------:R-:W-:Y:S01]  /*0040*/  BSSY.RECONVERGENT B0, `(.L_x_194) ;  /* 0x0000014000007945 */ /* 0x000fe20003800200 */
[----:B0-----:R-:W-:-:S05]  /*0050*/  VIADD R1, R1, 0xffffffd0 ;  /* 0xffffffd001017836 */ /* 0x001fca0000000000 */
[----:B------:R-:W1:Y:S08]  /*0060*/  LDC R0, c[0x0][0x360] ;  /* 0x0000d800ff007b82 */ /* 0x000e700000000800 */
[----:B------:R-:W0:Y:S08]  /*0070*/  LDC R7, c[0x0][0x388] ;  /* 0x0000e200ff077b82 */ /* 0x000e300000000800 */
[----:B------:R-:W0:Y:S01]  /*0080*/  LDC.64 R2, c[0x0][0x380] ;  /* 0x0000e000ff027b82 */ /* 0x000e220000000a00 */
[----:B-1----:R-:W-:-:S05]  /*0090*/  IMAD R0, R0, UR4, R5 ;  /* 0x0000000400007c24 */ /* 0x002fca000f8e0205 */
[----:B------:R-:W-:Y:S01]  /*00a0*/  ISETP.NE.AND P0, PT, R0, RZ, PT ;  /* 0x000000ff0000720c */ /* 0x000fe20003f05270 */
[----:B0-----:R-:W-:-:S12]  /*00b0*/  IMAD.WIDE R2, R7, 0x970, R2 ;  /* 0x0000097007027825 */ /* 0x001fd800078e0202 */
[----:B--2---:R-:W-:Y:S05]  /*00c0*/  @P0 BRA `(.L_x_195) ;  /* 0x00000000002c0947 */ /* 0x004fea0003800000 */
[----:B------:R-:W0:Y:S08]  /*00d0*/  LDC R9, c[0x0][0x38c] ;  /* 0x0000e300ff097b82 */ /* 0x000e300000000800 */
[----:B------:R-:W1:Y:S01]  /*00e0*/  LDC R11, c[0x0][0x390] ;  /* 0x0000e400ff0b7b82 */ /* 0x000e620000000800 */
[----:B0-----:R-:W-:Y:S01]  /*00f0*/  I2FP.F32.S32 R4, R9 ;  /* 0x0000000900047245 */ /* 0x001fe20000201400 */
[----:B------:R0:W-:Y:S04]  /*0100*/  STG.E desc[UR6][R2.64], R9 ;  /* 0x0000000902007986 */ /* 0x0001e8000c101906 */
[----:B-1----:R-:W-:Y:S01]  /*0110*/  FMUL R4, R4, R11 ;  /* 0x0000000b04047220 */ /* 0x002fe20000400000 */
[----:B------:R0:W-:Y:S03]  /*0120*/  STG.E desc[UR6][R2.64+0x8], R11 ;  /* 0x0000080b02007986 */ /* 0x0001e6000c101906 */
[----:B------:R-:W1:Y:S02]  /*0130*/  F2I.TRUNC.NTZ R5, R4 ;  /* 0x0000000400057305 */ /* 0x000e64000020f100 */
[----:B-1----:R-:W-:Y:S01]  /*0140*/  I2FP.F32.S32 R6, R5 ;  /* 0x0000000500067245 */ /* 0x002fe20000201400 */
[----:B------:R0:W-:Y:S04]  /*0150*/  STG.E desc[UR6][R2.64+0x4], R5 ;  /* 0x0000040502007986 */ /* 0x0001e8000c101906 */
[----:B------:R-:W-:-:S05]  /*0160*/  FMUL R7, R6, 9.9999997473787516356e-05 ;  /* 0x38d1b71706077820 */ /* 0x000fca0000400000 */
[----:B------:R0:W-:Y:S02]  /*0170*/  STG.E desc[UR6][R2.64+0x96c], R7 ;  /* 0x00096c0702007986 */ /* 0x0001e4000c101906 */
.L_x_195:
[----:B------:R-:W-:Y:S05]  /*0180*/  BSYNC.RECONVERGENT B0 ;  /* 0x0000000000007941 */ /* 0x000fea0003800200 */
.L_x_194:
[----:B------:R-:W-:Y:S06]  /*0190*/  BAR.SYNC.DEFER_BLOCKING 0x0 ;  /* 0x0000000000007b1d */ /* 0x000fec0000010000 */
[----:B0-----:R-:W2:Y:S02]  /*01a0*/  LDG.E R3, desc[UR6][R2.64+0x4] ;  /* 0x0000040602037981 */ /* 0x001ea4000c1e1900 */
[----:B--2---:R-:W-:-:S13]  /*01b0*/  ISETP.GE.AND P0, PT, R0, R3, PT ;  /* 0x000000030000720c */ /* 0x004fda0003f06270 */
[----:B------:R-:W-:Y:S05]  /*01c0*/  @P0 EXIT ;  /* 0x000000000000094d */ /* 0x000fea0003800000 */
[----:B------:R-:W0:Y:S01]  /*01d0*/  LDC.64 R2, c[0x0][0x398] ;  /* 0x0000e600ff027b82 */ /* 0x000e220000000a00 */
[----:B------:R-:W-:Y:S01]  /*01e0*/  ISETP.NE.AND P0, PT, R0, RZ, PT ;  /* 0x000000ff0000720c */ /* 0x000fe20003f05270 */
[----:B------:R-:W-:Y:S01]  /*01f0*/  BSSY.RECONVERGENT B0, `(.L_x_196) ;  /* 0x0000261000007945 */ /* 0x000fe20003800200 */
[----:B0-----:R-:W-:Y:S02]  /*0200*/  LOP3.LUT R2, R2, 0xaad26b49, RZ, 0x3c, !PT ;  /* 0xaad26b4902027812 */ /* 0x001fe400078e3cff */
[----:B------:R-:W-:-:S03]  /*0210*/  LOP3.LUT R3, R3, 0xf7dcefdd, RZ, 0x3c, !PT ;  /* 0xf7dcefdd03037812 */ /* 0x000fc600078e3cff */
[----:B------:R-:W-:Y:S02]  /*0220*/  IMAD R5, R2, 0x4182bed5, RZ ;  /* 0x4182bed502057824 */ /* 0x000fe400078e02ff */
[----:B------:R-:W-:Y:S02]  /*0230*/  IMAD R4, R3, -0x658354e5, RZ ;  /* 0x9a7cab1b03047824 */ /* 0x000fe400078e02ff */
[C---:B------:R-:W-:Y:S01]  /*0240*/  VIADD R3, R5.reuse, 0x75bcd15 ;  /* 0x075bcd1505037836 */ /* 0x040fe20000000000 */
[C---:B------:R-:W-:Y:S01]  /*0250*/  LOP3.LUT R6, R5.reuse, 0x159a55e5, RZ, 0x3c, !PT ;  /* 0x159a55e505067812 */ /* 0x040fe200078e3cff */
[C---:B------:R-:W-:Y:S01]  /*0260*/  VIADD R7, R4.reuse, 0x1f123bb5 ;  /* 0x1f123bb504077836 */ /* 0x040fe20000000000 */
[C---:B------:R-:W-:Y:S01]  /*0270*/  IADD3 R2, PT, PT, R5.reuse, 0x64f0c9, R4 ;  /* 0x0064f0c905027810 */ /* 0x040fe20007ffe004 */
[----:B------:R-:W-:Y:S01]  /*0280*/  VIADD R5, R5, 0x583f19 ;  /* 0x00583f1905057836 */ /* 0x000fe20000000000 */
[----:B------:R-:W-:Y:S02]  /*0290*/  LOP3.LUT R4, R4, 0x5491333, RZ, 0x3c, !PT ;  /* 0x0549133304047812 */ /* 0x000fe400078e3cff */
[----:B------:R0:W-:Y:S04]  /*02a0*/  STL.64 [R1+0x8], R6 ;  /* 0x0000080601007387 */ /* 0x0001e80000100a00 */
[----:B------:R0:W-:Y:S04]  /*02b0*/  STL.64 [R1], R2 ;  /* 0x0000000201007387 */ /* 0x0001e80000100a00 */
[----:B------:R0:W-:Y:S01]  /*02c0*/  STL.64 [R1+0x10], R4 ;  /* 0x0000100401007387 */ /* 0x0001e20000100a00 */
[----:B------:R-:W-:Y:S05]  /*02d0*/  @!P0 BRA `(.L_x_197) ;  /* 0x0000002400488947 */ /* 0x000fea0003800000 */
[--C-:B------:R-:W-:Y:S01]  /*02e0*/  SHF.R.S32.HI R14, RZ, 0x1f, R0.reuse ;  /* 0x0000001fff0e7819 */ /* 0x100fe20000011400 */
[----:B------:R-:W-:Y:S02]  /*02f0*/  IMAD.MOV.U32 R13, RZ, RZ, R0 ;  /* 0x000000ffff0d7224 */ /* 0x000fe400078e0000 */
[----:B------:R-:W-:-:S07]  /*0300*/  IMAD.MOV.U32 R12, RZ, RZ, RZ ;  /* 0x000000ffff0c7224 */ /* 0x000fce00078e00ff */
.L_x_206:
[----:B------:R-:W-:Y:S01]  /*0310*/  LOP3.LUT R8, R13, 0x3, RZ, 0xc0, !PT ;  /* 0x000000030d087812 */ /* 0x000fe200078ec0ff */
[----:B------:R-:W-:Y:S03]  /*0320*/  BSSY.RECONVERGENT B1, `(.L_x_198) ;  /* 0x0000247000017945 */ /* 0x000fe60003800200 */
[----:B------:R-:W-:-:S04]  /*0330*/  ISETP.NE.U32.AND P0, PT, R8, RZ, PT ;  /* 0x000000ff0800720c */ /* 0x000fc80003f05070 */
[----:B------:R-:W-:-:S13]  /*0340*/  ISETP.NE.AND.EX P0, PT, RZ, RZ, PT, P0 ;  /* 0x000000ffff00720c */ /* 0x000fda0003f05300 */
[----:B-1----:R-:W-:Y:S05]  /*0350*/  @!P0 BRA `(.L_x_199) ;  /* 0x00000024000c8947 */ /* 0x002fea0003800000 */
[----:B------:R-:W1:Y:S01]  /*0360*/  LDC.64 R10, c[0x4][RZ] ;  /* 0x01000000ff0a7b82 */ /* 0x000e620000000a00 */
[----:B------:R-:W-:Y:S01]  /*0370*/  IMAD.MOV.U32 R16, RZ, RZ, RZ ;  /* 0x000000ffff107224 */ /* 0x000fe200078e00ff */
[----:B0-----:R-:W-:Y:S02]  /*0380*/  CS2R R4, SRZ ;  /* 0x0000000000047805 */ /* 0x001fe4000001ff00 */
[----:B------:R-:W-:Y:S01]  /*0390*/  CS2R R6, SRZ ;  /* 0x0000000000067805 */ /* 0x000fe2000001ff00 */
[----:B------:R-:W-:Y:S02]  /*03a0*/  IMAD.MOV.U32 R3, RZ, RZ, RZ ;  /* 0x000000ffff037224 */ /* 0x000fe400078e00ff */
[----:B-1----:R-:W-:-:S07]  /*03b0*/  IMAD.WIDE.U32 R10, R12, 0xc80, R10 ;  /* 0x00000c800c0a7825 */ /* 0x002fce00078e000a */
.L_x_201:
[----:B------:R-:W-:-:S06]  /*03c0*/  IMAD R15, R16, 0x4, R1 ;  /* 0x00000004100f7824 */ /* 0x000fcc00078e0201 */
[----:B------:R-:W5:Y:S01]  /*03d0*/  LDL R15, [R15+0x4] ;  /* 0x000004000f0f7983 */ /* 0x000f620000100800 */
[----:B------:R-:W-:-:S05]  /*03e0*/  UMOV UR4, URZ ;  /* 0x000000ff00047c82 */ /* 0x000fca0008000000 */
.L_x_200:
[----:B-----5:R-:W-:Y:S01]  /*03f0*/  SHF.R.U32.HI R21, RZ, UR4, R15 ;  /* 0x00000004ff157c19 */ /* 0x020fe2000801160f */
[----:B------:R-:W-:-:S03]  /*0400*/  IMAD.SHL.U32 R8, R16, 0x20, RZ ;  /* 0x0000002010087824 */ /* 0x000fc600078e00ff */
[----:B------:R-:W-:Y:S01]  /*0410*/  LOP3.LUT R9, R21, 0x1, RZ, 0xc0, !PT ;  /* 0x0000000115097812 */ /* 0x000fe200078ec0ff */
[----:B------:R-:W-:-:S03]  /*0420*/  VIADD R8, R8, UR4 ;  /* 0x0000000408087c36 */ /* 0x000fc60008000000 */
[----:B------:R-:W-:Y:S01]  /*0430*/  ISETP.NE.U32.AND P0, PT, R9, 0x1, PT ;  /* 0x000000010900780c */ /* 0x000fe20003f05070 */
[----:B------:R-:W-:-:S03]  /*0440*/  IMAD R9, R8, 0x5, RZ ;  /* 0x0000000508097824 */ /* 0x000fc600078e02ff */
[----:B------:R-:W-:Y:S01]  /*0450*/  R2P PR, R21, 0x7e ;  /* 0x0000007e15007804 */ /* 0x000fe20000000000 */
[----:B------:R-:W-:-:S08]  /*0460*/  IMAD.WIDE.U32 R8, R9, 0x4, R10 ;  /* 0x0000000409087825 */ /* 0x000fd000078e000a */
[----:B------:R-:W2:Y:S04]  /*0470*/  @!P0 LDG.E R20, desc[UR6][R8.64+0x10] ;  /* 0x0000100608148981 */ /* 0x000ea8000c1e1900 */
[----:B------:R-:W3:Y:S04]  /*0480*/  @P1 LDG.E R22, desc[UR6][R8.64+0x24] ;  /* 0x0000240608161981 */ /* 0x000ee8000c1e1900 */
[----:B------:R-:W4:Y:S04]  /*0490*/  @P2 LDG.E R24, desc[UR6][R8.64+0x38] ;  /* 0x0000380608182981 */ /* 0x000f28000c1e1900 */
[----:B------:R-:W4:Y:S04]  /*04a0*/  @P3 LDG.E R26, desc[UR6][R8.64+0x4c] ;  /* 0x00004c06081a3981 */ /* 0x000f28000c1e1900 */
[----:B------:R-:W4:Y:S04]  /*04b0*/  @P4 LDG.E R28, desc[UR6][R8.64+0x60] ;  /* 0x00006006081c4981 */ /* 0x000f28000c1e1900 */
[----:B------:R-:W4:Y:S04]  /*04c0*/  @!P0 LDG.E R18, desc[UR6][R8.64] ;  /* 0x0000000608128981 */ /* 0x000f28000c1e1900 */
[----:B------:R-:W4:Y:S04]  /*04d0*/  @!P0 LDG.E R17, desc[UR6][R8.64+0x4] ;  /* 0x0000040608118981 */ /* 0x000f28000c1e1900 */
[----:B------:R-:W4:Y:S04]  /*04e0*/  @P5 LDG.E R19, desc[UR6][R8.64+0x74] ;  /* 0x0000740608135981 */ /* 0x000f28000c1e1900 */
[----:B------:R-:W4:Y:S04]  /*04f0*/  @P1 LDG.E R23, desc[UR6][R8.64+0x20] ;  /* 0x0000200608171981 */ /* 0x000f28000c1e1900 */
[----:B------:R-:W4:Y:S01]  /*0500*/  @P3 LDG.E R25, desc[UR6][R8.64+0x48] ;  /* 0x0000480608193981 */ /* 0x000f22000c1e1900 */
[----:B--2---:R-:W-:-:S03]  /*0510*/  @!P0 LOP3.LUT R5, R5, R20, RZ, 0x3c, !PT ;  /* 0x0000001405058212 */ /* 0x004fc600078e3cff */
[----:B------:R-:W2:Y:S01]  /*0520*/  @P1 LDG.E R20, desc[UR6][R8.64+0x14] ;  /* 0x0000140608141981 */ /* 0x000ea2000c1e1900 */
[----:B---3--:R-:W-:-:S03]  /*0530*/  @P1 LOP3.LUT R5, R5, R22, RZ, 0x3c, !PT ;  /* 0x0000001605051212 */ /* 0x008fc600078e3cff */
[----:B------:R-:W3:Y:S01]  /*0540*/  @P1 LDG.E R22, desc[UR6][R8.64+0x1c] ;  /* 0x00001c0608161981 */ /* 0x000ee2000c1e1900 */
[----:B----4-:R-:W-:-:S03]  /*0550*/  @P2 LOP3.LUT R5, R5, R24, RZ, 0x3c, !PT ;  /* 0x0000001805052212 */ /* 0x010fc600078e3cff */
[----:B------:R-:W4:Y:S01]  /*0560*/  @P2 LDG.E R24, desc[UR6][R8.64+0x28] ;  /* 0x0000280608182981 */ /* 0x000f22000c1e1900 */
[----:B------:R-:W-:-:S03]  /*0570*/  @P3 LOP3.LUT R5, R5, R26, RZ, 0x3c, !PT ;  /* 0x0000001a05053212 */ /* 0x000fc600078e3cff */
[----:B------:R-:W3:Y:S01]  /*0580*/  @P6 LDG.E R26, desc[UR6][R8.64+0x88] ;  /* 0x00008806081a6981 */ /* 0x000ee2000c1e1900 */
[----:B------:R-:W-:Y:S02]  /*0590*/  @P4 LOP3.LUT R5, R5, R28, RZ, 0x3c, !PT ;  /* 0x0000001c05054212 */ /* 0x000fe400078e3cff */
[----:B------:R-:W-:Y:S02]  /*05a0*/  @!P0 LOP3.LUT R3, R3, R18, RZ, 0x3c, !PT ;  /* 0x0000001203038212 */ /* 0x000fe400078e3cff */
[----:B------:R-:W3:Y:S01]  /*05b0*/  @!P0 LDG.E R18, desc[UR6][R8.64+0x8] ;  /* 0x0000080608128981 */ /* 0x000ee2000c1e1900 */
[----:B------:R-:W-:-:S03]  /*05c0*/  @!P0 LOP3.LUT R6, R6, R17, RZ, 0x3c, !PT ;  /* 0x0000001106068212 */ /* 0x000fc600078e3cff */
[----:B------:R-:W3:Y:S01]  /*05d0*/  @!P0 LDG.E R17, desc[UR6][R8.64+0xc] ;  /* 0x00000c0608118981 */ /* 0x000ee2000c1e1900 */
[----:B------:R-:W-:-:S03]  /*05e0*/  @P5 LOP3.LUT R5, R5, R19, RZ, 0x3c, !PT ;  /* 0x0000001305055212 */ /* 0x000fc600078e3cff */
[----:B------:R-:W3:Y:S01]  /*05f0*/  @P1 LDG.E R19, desc[UR6][R8.64+0x18] ;  /* 0x0000180608131981 */ /* 0x000ee2000c1e1900 */
[----:B--2---:R-:W-:-:S03]  /*0600*/  @P1 LOP3.LUT R3, R3, R20, RZ, 0x3c, !PT ;  /* 0x0000001403031212 */ /* 0x004fc600078e3cff */
[----:B------:R-:W2:Y:S01]  /*0610*/  @P3 LDG.E R20, desc[UR6][R8.64+0x3c] ;  /* 0x00003c0608143981 */ /* 0x000ea2000c1e1900 */
[----:B----4-:R-:W-:-:S03]  /*0620*/  @P2 LOP3.LUT R3, R3, R24, RZ, 0x3c, !PT ;  /* 0x0000001803032212 */ /* 0x010fc600078e3cff */
[----:B------:R-:W4:Y:S01]  /*0630*/  @P4 LDG.E R24, desc[UR6][R8.64+0x50] ;  /* 0x0000500608184981 */ /* 0x000f22000c1e1900 */
[----:B---3--:R-:W-:-:S03]  /*0640*/  @!P0 LOP3.LUT R7, R7, R18, RZ, 0x3c, !PT ;  /* 0x0000001207078212 */ /* 0x008fc600078e3cff */
[----:B------:R-:W3:Y:S01]  /*0650*/  @P2 LDG.E R18, desc[UR6][R8.64+0x30] ;  /* 0x0000300608122981 */ /* 0x000ee2000c1e1900 */
[----:B------:R-:W-:-:S03]  /*0660*/  @!P0 LOP3.LUT R4, R4, R17, RZ, 0x3c, !PT ;  /* 0x0000001104048212 */ /* 0x000fc600078e3cff */
[----:B------:R-:W3:Y:S01]  /*0670*/  @P2 LDG.E R17, desc[UR6][R8.64+0x2c] ;  /* 0x00002c0608112981 */ /* 0x000ee2000c1e1900 */
[----:B------:R-:W-:-:S03]  /*0680*/  @P1 LOP3.LUT R6, R6, R19, RZ, 0x3c, !PT ;  /* 0x0000001306061212 */ /* 0x000fc600078e3cff */
[----:B------:R-:W3:Y:S01]  /*0690*/  @P2 LDG.E R19, desc[UR6][R8.64+0x34] ;  /* 0x0000340608132981 */ /* 0x000ee2000c1e1900 */
[----:B------:R-:W-:Y:S02]  /*06a0*/  @P1 LOP3.LUT R7, R7, R22, RZ, 0x3c, !PT ;  /* 0x0000001607071212 */ /* 0x000fe400078e3cff */
[----:B------:R-:W-:Y:S01]  /*06b0*/  @P1 LOP3.LUT R4, R4, R23, RZ, 0x3c, !PT ;  /* 0x0000001704041212 */ /* 0x000fe200078e3cff */
[----:B------:R-:W3:Y:S04]  /*06c0*/  @P3 LDG.E R22, desc[UR6][R8.64+0x44] ;  /* 0x0000440608163981 */ /* 0x000ee8000c1e1900 */
[----:B------:R-:W3:Y:S01]  /*06d0*/  @P3 LDG.E R23, desc[UR6][R8.64+0x40] ;  /* 0x0000400608173981 */ /* 0x000ee2000c1e1900 */
[----:B--2---:R-:W-:-:S03]  /*06e0*/  @P3 LOP3.LUT R3, R3, R20, RZ, 0x3c, !PT ;  /* 0x0000001403033212 */ /* 0x004fc600078e3cff */
[----:B------:R-:W2:Y:S01]  /*06f0*/  @P5 LDG.E R20, desc[UR6][R8.64+0x64] ;  /* 0x0000640608145981 */ /* 0x000ea2000c1e1900 */
[----:B----4-:R-:W-:-:S03]  /*0700*/  @P4 LOP3.LUT R3, R3, R24, RZ, 0x3c, !PT ;  /* 0x0000001803034212 */ /* 0x010fc600078e3cff */
[----:B------:R-:W4:Y:S01]  /*0710*/  @P6 LDG.E R24, desc[UR6][R8.64+0x78] ;  /* 0x0000780608186981 */ /* 0x000f22000c1e1900 */
[----:B---3--:R-:W-:-:S03]  /*0720*/  @P2 LOP3.LUT R7, R7, R18, RZ, 0x3c, !PT ;  /* 0x0000001207072212 */ /* 0x008fc600078e3cff */
[----:B------:R-:W3:Y:S01]  /*0730*/  @P4 LDG.E R18, desc[UR6][R8.64+0x58] ;  /* 0x0000580608124981 */ /* 0x000ee2000c1e1900 */
[----:B------:R-:W-:-:S03]  /*0740*/  @P2 LOP3.LUT R6, R6, R17, RZ, 0x3c, !PT ;  /* 0x0000001106062212 */ /* 0x000fc600078e3cff */
[----:B------:R-:W3:Y:S01]  /*0750*/  @P4 LDG.E R17, desc[UR6][R8.64+0x54] ;  /* 0x0000540608114981 */ /* 0x000ee2000c1e1900 */
[----:B------:R-:W-:-:S03]  /*0760*/  @P2 LOP3.LUT R4, R4, R19, RZ, 0x3c, !PT ;  /* 0x0000001304042212 */ /* 0x000fc600078e3cff */
[----:B------:R-:W3:Y:S01]  /*0770*/  @P4 LDG.E R19, desc[UR6][R8.64+0x5c] ;  /* 0x00005c0608134981 */ /* 0x000ee2000c1e1900 */
[----:B------:R-:W-:Y:S02]  /*0780*/  @P3 LOP3.LUT R7, R7, R22, RZ, 0x3c, !PT ;  /* 0x0000001607073212 */ /* 0x000fe400078e3cff */
[----:B------:R-:W-:Y:S01]  /*0790*/  @P3 LOP3.LUT R4, R4, R25, RZ, 0x3c, !PT ;  /* 0x0000001904043212 */ /* 0x000fe200078e3cff */
[----:B------:R-:W3:Y:S01]  /*07a0*/  @P5 LDG.E R22, desc[UR6][R8.64+0x6c] ;  /* 0x00006c0608165981 */ /* 0x000ee2000c1e1900 */
[----:B------:R-:W-:-:S03]  /*07b0*/  @P3 LOP3.LUT R6, R6, R23, RZ, 0x3c, !PT ;  /* 0x0000001706063212 */ /* 0x000fc600078e3cff */
[----:B------:R-:W3:Y:S04]  /*07c0*/  @P5 LDG.E R23, desc[UR6][R8.64+0x68] ;  /* 0x0000680608175981 */ /* 0x000ee8000c1e1900 */
[----:B------:R-:W3:Y:S01]  /*07d0*/  @P5 LDG.E R25, desc[UR6][R8.64+0x70] ;  /* 0x0000700608195981 */ /* 0x000ee2000c1e1900 */
[----:B------:R-:W-:Y:S02]  /*07e0*/  LOP3.LUT P0, RZ, R21, 0x80, RZ, 0xc0, !PT ;  /* 0x0000008015ff7812 */ /* 0x000fe4000780c0ff */
[----:B--2---:R-:W-:-:S11]  /*07f0*/  @P5 LOP3.LUT R3, R3, R20, RZ, 0x3c, !PT ;  /* 0x0000001403035212 */ /* 0x004fd600078e3cff */
        /* <DEDUP_REMOVED lines=15> */
[----:B------:R-:W-:Y:S02]  /*08f0*/  @P6 LOP3.LUT R5, R5, R26, RZ, 0x3c, !PT ;  /* 0x0000001a05056212 */ /* 0x000fe400078e3cff */
[----:B--2---:R-:W-:Y:S02]  /*0900*/  @P0 LOP3.LUT R3, R3, R20, RZ, 0x3c, !PT ;  /* 0x0000001403030212 */ /* 0x004fe400078e3cff */
[----:B----4-:R-:W-:Y:S02]  /*0910*/  @P0 LOP3.LUT R5, R5, R24, RZ, 0x3c, !PT ;  /* 0x0000001805050212 */ /* 0x010fe400078e3cff */
[----:B---3--:R-:W-:Y:S02]  /*0920*/  @P6 LOP3.LUT R7, R7, R18, RZ, 0x3c, !PT ;  /* 0x0000001207076212 */ /* 0x008fe400078e3cff */
[----:B------:R-:W-:Y:S02]  /*0930*/  @P6 LOP3.LUT R6, R6, R17, RZ, 0x3c, !PT ;  /* 0x0000001106066212 */ /* 0x000fe400078e3cff */
[----:B------:R-:W-:-:S02]  /*0940*/  @P6 LOP3.LUT R4, R4, R19, RZ, 0x3c, !PT ;  /* 0x0000001304046212 */ /* 0x000fc400078e3cff */
[----:B------:R-:W-:Y:S02]  /*0950*/  @P0 LOP3.LUT R7, R7, R22, RZ, 0x3c, !PT ;  /* 0x0000001607070212 */ /* 0x000fe400078e3cff */
[----:B------:R-:W-:Y:S02]  /*0960*/  @P0 LOP3.LUT R6, R6, R23, RZ, 0x3c, !PT ;  /* 0x0000001706060212 */ /* 0x000fe400078e3cff */
[----:B------:R-:W-:Y:S02]  /*0970*/  @P0 LOP3.LUT R4, R4, R25, RZ, 0x3c, !PT ;  /* 0x0000001904040212 */ /* 0x000fe400078e3cff */
[----:B------:R-:W-:-:S13]  /*0980*/  R2P PR, R21.B1, 0x7f ;  /* 0x0000007f15007804 */ /* 0x000fda0000001000 */
[----:B------:R-:W2:Y:S04]  /*0990*/  @P0 LDG.E R18, desc[UR6][R8.64+0xa0] ;  /* 0x0000a00608120981 */ /* 0x000ea8000c1e1900 */
[----:B------:R-:W3:Y:S04]  /*09a0*/  @P0 LDG.E R17, desc[UR6][R8.64+0xa4] ;  /* 0x0000a40608110981 */ /* 0x000ee8000c1e1900 */
[----:B------:R-:W4:Y:S04]  /*09b0*/  @P0 LDG.E R20, desc[UR6][R8.64+0xa8] ;  /* 0x0000a80608140981 */ /* 0x000f28000c1e1900 */
[----:B------:R-:W4:Y:S04]  /*09c0*/  @P0 LDG.E R19, desc[UR6][R8.64+0xac] ;  /* 0x0000ac0608130981 */ /* 0x000f28000c1e1900 */
[----:B------:R-:W4:Y:S04]  /*09d0*/  @P0 LDG.E R22, desc[UR6][R8.64+0xb0] ;  /* 0x0000b00608160981 */ /* 0x000f28000c1e1900 */
[----:B------:R-:W4:Y:S04]  /*09e0*/  @P1 LDG.E R24, desc[UR6][R8.64+0xb4] ;  /* 0x0000b40608181981 */ /* 0x000f28000c1e1900 */
[----:B------:R-:W4:Y:S04]  /*09f0*/  @P1 LDG.E R26, desc[UR6][R8.64+0xbc] ;  /* 0x0000bc06081a1981 */ /* 0x000f28000c1e1900 */
[----:B------:R-:W4:Y:S04]  /*0a00*/  @P1 LDG.E R23, desc[UR6][R8.64+0xb8] ;  /* 0x0000b80608171981 */ /* 0x000f28000c1e1900 */
[----:B------:R-:W4:Y:S04]  /*0a10*/  @P1 LDG.E R28, desc[UR6][R8.64+0xc4] ;  /* 0x0000c406081c1981 */ /* 0x000f28000c1e1900 */
[----:B------:R-:W4:Y:S01]  /*0a20*/  @P1 LDG.E R25, desc[UR6][R8.64+0xc0] ;  /* 0x0000c00608191981 */ /* 0x000f22000c1e1900 */
[----:B--2---:R-:W-:-:S03]  /*0a30*/  @P0 LOP3.LUT R3, R3, R18, RZ, 0x3c, !PT ;  /* 0x0000001203030212 */ /* 0x004fc600078e3cff */
[----:B------:R-:W2:Y:S01]  /*0a40*/  @P2 LDG.E R18, desc[UR6][R8.64+0xc8] ;  /* 0x0000c80608122981 */ /* 0x000ea2000c1e1900 */
[----:B---3--:R-:W-:-:S03]  /*0a50*/  @P0 LOP3.LUT R6, R6, R17, RZ, 0x3c, !PT ;  /* 0x0000001106060212 */ /* 0x008fc600078e3cff */
[----:B------:R-:W3:Y:S01]  /*0a60*/  @P2 LDG.E R17, desc[UR6][R8.64+0xcc] ;  /* 0x0000cc0608112981 */ /* 0x000ee2000c1e1900 */
[----:B----4-:R-:W-:-:S03]  /*0a70*/  @P0 LOP3.LUT R7, R7, R20, RZ, 0x3c, !PT ;  /* 0x0000001407070212 */ /* 0x010fc600078e3cff */
[----:B------:R-:W4:Y:S01]  /*0a80*/  @P3 LDG.E R20, desc[UR6][R8.64+0xec] ;  /* 0x0000ec0608143981 */ /* 0x000f22000c1e1900 */
[----:B------:R-:W-:-:S03]  /*0a90*/  @P0 LOP3.LUT R4, R4, R19, RZ, 0x3c, !PT ;  /* 0x0000001304040212 */ /* 0x000fc600078e3cff */
[----:B------:R-:W4:Y:S01]  /*0aa0*/  @P2 LDG.E R19, desc[UR6][R8.64+0xd4] ;  /* 0x0000d40608132981 */ /* 0x000f22000c1e1900 */
[----:B------:R-:W-:Y:S02]  /*0ab0*/  @P0 LOP3.LUT R5, R5, R22, RZ, 0x3c, !PT ;  /* 0x0000001605050212 */ /* 0x000fe400078e3cff */
[----:B------:R-:W-:Y:S01]  /*0ac0*/  LOP3.LUT P0, RZ, R21, 0x8000, RZ, 0xc0, !PT ;  /* 0x0000800015ff7812 */ /* 0x000fe2000780c0ff */
[----:B------:R-:W4:Y:S01]  /*0ad0*/  @P2 LDG.E R22, desc[UR6][R8.64+0xd0] ;  /* 0x0000d00608162981 */ /* 0x000f22000c1e1900 */
[----:B------:R-:W-:-:S03]  /*0ae0*/  @P1 LOP3.LUT R3, R3, R24, RZ, 0x3c, !PT ;  /* 0x0000001803031212 */ /* 0x000fc600078e3cff */
[----:B------:R-:W4:Y:S01]  /*0af0*/  @P3 LDG.E R21, desc[UR6][R8.64+0xe0] ;  /* 0x0000e00608153981 */ /* 0x000f22000c1e1900 */
[----:B------:R-:W-:-:S03]  /*0b00*/  @P1 LOP3.LUT R7, R7, R26, RZ, 0x3c, !PT ;  /* 0x0000001a07071212 */ /* 0x000fc600078e3cff */
[----:B------:R-:W4:Y:S01]  /*0b10*/  @P2 LDG.E R24, desc[UR6][R8.64+0xd8] ;  /* 0x0000d80608182981 */ /* 0x000f22000c1e1900 */
[----:B------:R-:W-:-:S03]  /*0b20*/  @P1 LOP3.LUT R6, R6, R23, RZ, 0x3c, !PT ;  /* 0x0000001706061212 */ /* 0x000fc600078e3cff */
[----:B------:R-:W4:Y:S01]  /*0b30*/  @P3 LDG.E R26, desc[UR6][R8.64+0xdc] ;  /* 0x0000dc06081a3981 */ /* 0x000f22000c1e1900 */
[----:B------:R-:W-:-:S03]  /*0b40*/  @P1 LOP3.LUT R5, R5, R28, RZ, 0x3c, !PT ;  /* 0x0000001c05051212 */ /* 0x000fc600078e3cff */
[----:B------:R-:W4:Y:S04]  /*0b50*/  @P3 LDG.E R28, desc[UR6][R8.64+0xe4] ;  /* 0x0000e406081c3981 */ /* 0x000f28000c1e1900 */
[----:B------:R-:W4:Y:S01]  /*0b60*/  @P3 LDG.E R23, desc[UR6][R8.64+0xe8] ;  /* 0x0000e80608173981 */ /* 0x000f22000c1e1900 */
[----:B--2---:R-:W-:-:S03]  /*0b70*/  @P2 LOP3.LUT R3, R3, R18, RZ, 0x3c, !PT ;  /* 0x0000001203032212 */ /* 0x004fc600078e3cff */
[----:B------:R-:W2:Y:S01]  /*0b80*/  @P4 LDG.E R18, desc[UR6][R8.64+0xf0] ;  /* 0x0000f00608124981 */ /* 0x000ea2000c1e1900 */
[----:B---3--:R-:W-:Y:S02]  /*0b90*/  @P2 LOP3.LUT R6, R6, R17, RZ, 0x3c, !PT ;  /* 0x0000001106062212 */ /* 0x008fe400078e3cff */
[----:B------:R-:W-:Y:S01]  /*0ba0*/  @P1 LOP3.LUT R4, R4, R25, RZ, 0x3c, !PT ;  /* 0x0000001904041212 */ /* 0x000fe200078e3cff */
[----:B------:R-:W3:Y:S03]  /*0bb0*/  @P5 LDG.E R17, desc[UR6][R8.64+0x110] ;  /* 0x0001100608115981 */ /* 0x000ee6000c1e1900 */
[----:B----4-:R-:W-:Y:S02]  /*0bc0*/  @P2 LOP3.LUT R4, R4, R19, RZ, 0x3c, !PT ;  /* 0x0000001304042212 */ /* 0x010fe400078e3cff */
[----:B------:R-:W4:Y:S01]  /*0bd0*/  @P4 LDG.E R19, desc[UR6][R8.64+0xf4] ;  /* 0x0000f40608134981 */ /* 0x000f22000c1e1900 */
        /* <DEDUP_REMOVED lines=12> */
[----:B--2---:R-:W-:-:S03]  /*0ca0*/  @P4 LOP3.LUT R3, R3, R18, RZ, 0x3c, !PT ;  /* 0x0000001203034212 */ /* 0x004fc600078e3cff */
[----:B------:R-:W2:Y:S01]  /*0cb0*/  @P5 LDG.E R18, desc[UR6][R8.64+0x114] ;  /* 0x0001140608125981 */ /* 0x000ea2000c1e1900 */
[----:B------:R-:W-:-:S03]  /*0cc0*/  @P3 LOP3.LUT R5, R5, R20, RZ, 0x3c, !PT ;  /* 0x0000001405053212 */ /* 0x000fc600078e3cff */
[----:B------:R-:W2:Y:S01]  /*0cd0*/  @P6 LDG.E R20, desc[UR6][R8.64+0x118] ;  /* 0x0001180608146981 */ /* 0x000ea2000c1e1900 */
[----:B----4-:R-:W-:-:S03]  /*0ce0*/  @P4 LOP3.LUT R6, R6, R19, RZ, 0x3c, !PT ;  /* 0x0000001306064212 */ /* 0x010fc600078e3cff */
[----:B------:R-:W4:Y:S01]  /*0cf0*/  @P6 LDG.E R19, desc[UR6][R8.64+0x11c] ;  /* 0x00011c0608136981 */ /* 0x000f22000c1e1900 */
[----:B---3--:R-:W-:-:S03]  /*0d00*/  @P4 LOP3.LUT R7, R7, R22, RZ, 0x3c, !PT ;  /* 0x0000001607074212 */ /* 0x008fc600078e3cff */
[----:B------:R-:W3:Y:S01]  /*0d10*/  @P6 LDG.E R22, desc[UR6][R8.64+0x120] ;  /* 0x0001200608166981 */ /* 0x000ee2000c1e1900 */
[----:B------:R-:W-:-:S03]  /*0d20*/  @P4 LOP3.LUT R4, R4, R21, RZ, 0x3c, !PT ;  /* 0x0000001504044212 */ /* 0x000fc600078e3cff */
[----:B------:R-:W3:Y:S01]  /*0d30*/  @P0 LDG.E R21, desc[UR6][R8.64+0x130] ;  /* 0x0001300608150981 */ /* 0x000ee2000c1e1900 */
[----:B------:R-:W-:Y:S02]  /*0d40*/  @P4 LOP3.LUT R5, R5, R24, RZ, 0x3c, !PT ;  /* 0x0000001805054212 */ /* 0x000fe400078e3cff */
[----:B------:R-:W-:Y:S01]  /*0d50*/  @P5 LOP3.LUT R4, R4, R17, RZ, 0x3c, !PT ;  /* 0x0000001104045212 */ /* 0x000fe200078e3cff */
[----:B------:R-:W3:Y:S01]  /*0d60*/  @P6 LDG.E R24, desc[UR6][R8.64+0x128] ;  /* 0x0001280608186981 */ /* 0x000ee2000c1e1900 */
[----:B------:R-:W-:-:S03]  /*0d70*/  @P5 LOP3.LUT R3, R3, R26, RZ, 0x3c, !PT ;  /* 0x0000001a03035212 */ /* 0x000fc600078e3cff */
[----:B------:R-:W3:Y:S01]  /*0d80*/  @P6 LDG.E R17, desc[UR6][R8.64+0x124] ;  /* 0x0001240608116981 */ /* 0x000ee2000c1e1900 */
[----:B------:R-:W-:-:S03]  /*0d90*/  @P5 LOP3.LUT R7, R7, R28, RZ, 0x3c, !PT ;  /* 0x0000001c07075212 */ /* 0x000fc600078e3cff */
[----:B------:R-:W3:Y:S01]  /*0da0*/  @P0 LDG.E R26, desc[UR6][R8.64+0x12c] ;  /* 0x00012c06081a0981 */ /* 0x000ee2000c1e1900 */
[----:B------:R-:W-:-:S03]  /*0db0*/  @P5 LOP3.LUT R6, R6, R23, RZ, 0x3c, !PT ;  /* 0x0000001706065212 */ /* 0x000fc600078e3cff */
[----:B------:R-:W3:Y:S04]  /*0dc0*/  @P0 LDG.E R28, desc[UR6][R8.64+0x13c] ;  /* 0x00013c06081c0981 */ /* 0x000ee8000c1e1900 */
[----:B------:R-:W3:Y:S01]  /*0dd0*/  @P0 LDG.E R23, desc[UR6][R8.64+0x138] ;  /* 0x0001380608170981 */ /* 0x000ee2000c1e1900 */
[----:B--2---:R-:W-:-:S03]  /*0de0*/  @P5 LOP3.LUT R5, R5, R18, RZ, 0x3c, !PT ;  /* 0x0000001205055212 */ /* 0x004fc600078e3cff */
[----:B------:R-:W2:Y:S01]  /*0df0*/  @P0 LDG.E R18, desc[UR6][R8.64+0x134] ;  /* 0x0001340608120981 */ /* 0x000ea2000c1e1900 */
[----:B------:R-:W-:-:S04]  /*0e00*/  UIADD3 UR4, UPT, UPT, UR4, 0x10, URZ ;  /* 0x0000001004047890 */ /* 0x000fc8000fffe0ff */
[----:B------:R-:W-:Y:S01]  /*0e10*/  UISETP.NE.AND UP0, UPT, UR4, 0x20, UPT ;  /* 0x000000200400788c */ /* 0x000fe2000bf05270 */
[----:B------:R-:W-:Y:S02]  /*0e20*/  @P6 LOP3.LUT R3, R3, R20, RZ, 0x3c, !PT ;  /* 0x0000001403036212 */ /* 0x000fe400078e3cff */
[----:B----4-:R-:W-:Y:S02]  /*0e30*/  @P6 LOP3.LUT R6, R6, R19, RZ, 0x3c, !PT ;  /* 0x0000001306066212 */ /* 0x010fe400078e3cff */
[----:B---3--:R-:W-:Y:S02]  /*0e40*/  @P6 LOP3.LUT R7, R7, R22, RZ, 0x3c, !PT ;  /* 0x0000001607076212 */ /* 0x008fe400078e3cff */
[----:B------:R-:W-:Y:S02]  /*0e50*/  @P0 LOP3.LUT R6, R6, R21, RZ, 0x3c, !PT ;  /* 0x0000001506060212 */ /* 0x000fe400078e3cff */
[----:B------:R-:W-:Y:S02]  /*0e60*/  @P6 LOP3.LUT R5, R5, R24, RZ, 0x3c, !PT ;  /* 0x0000001805056212 */ /* 0x000fe400078e3cff */
[----:B------:R-:W-:-:S02]  /*0e70*/  @P6 LOP3.LUT R4, R4, R17, RZ, 0x3c, !PT ;  /* 0x0000001104046212 */ /* 0x000fc400078e3cff */
[----:B------:R-:W-:Y:S02]  /*0e80*/  @P0 LOP3.LUT R3, R3, R26, RZ, 0x3c, !PT ;  /* 0x0000001a03030212 */ /* 0x000fe400078e3cff */
[----:B------:R-:W-:Y:S02]  /*0e90*/  @P0 LOP3.LUT R5, R5, R28, RZ, 0x3c, !PT ;  /* 0x0000001c05050212 */ /* 0x000fe400078e3cff */
[----:B------:R-:W-:Y:S02]  /*0ea0*/  @P0 LOP3.LUT R4, R4, R23, RZ, 0x3c, !PT ;  /* 0x0000001704040212 */ /* 0x000fe400078e3cff */
[----:B--2---:R-:W-:Y:S01]  /*0eb0*/  @P0 LOP3.LUT R7, R7, R18, RZ, 0x3c, !PT ;  /* 0x0000001207070212 */ /* 0x004fe200078e3cff */
[----:B------:R-:W-:Y:S06]  /*0ec0*/  BRA.U UP0, `(.L_x_200) ;  /* 0xfffffff500487547 */ /* 0x000fec000b83ffff */
[----:B------:R-:W-:-:S05]  /*0ed0*/  VIADD R16, R16, 0x1 ;  /* 0x0000000110107836 */ /* 0x000fca0000000000 */
[----:B------:R-:W-:-:S13]  /*0ee0*/  ISETP.NE.AND P0, PT, R16, 0x5, PT ;  /* 0x000000051000780c */ /* 0x000fda0003f05270 */
[----:B------:R-:W-:Y:S05]  /*0ef0*/  @P0 BRA `(.L_x_201) ;  /* 0xfffffff400300947 */ /* 0x000fea000383ffff */
[----:B------:R-:W-:Y:S01]  /*0f00*/  LOP3.LUT R8, R13, 0x3, RZ, 0xc0, !PT ;  /* 0x000000030d087812 */ /* 0x000fe200078ec0ff */
[----:B------:R1:W-:Y:S03]  /*0f10*/  STL [R1+0x4], R3 ;  /* 0x0000040301007387 */ /* 0x0003e60000100800 */
[----:B------:R-:W-:Y:S01]  /*0f20*/  ISETP.NE.U32.AND P0, PT, R8, 0x1, PT ;  /* 0x000000010800780c */ /* 0x000fe20003f05070 */
[----:B------:R1:W-:Y:S03]  /*0f30*/  STL.64 [R1+0x8], R6 ;  /* 0x0000080601007387 */ /* 0x0003e60000100a00 */
[----:B------:R-:W-:Y:S01]  /*0f40*/  ISETP.NE.AND.EX P0, PT, RZ, RZ, PT, P0 ;  /* 0x000000ffff00720c */ /* 0x000fe20003f05300 */
[----:B------:R1:W-:-:S12]  /*0f50*/  STL.64 [R1+0x10], R4 ;  /* 0x0000100401007387 */ /* 0x0003d80000100a00 */
[----:B-1----:R-:W-:Y:S05]  /*0f60*/  @!P0 BRA `(.L_x_199) ;  /* 0x0000001800088947 */ /* 0x002fea0003800000 */
[----:B------:R-:W-:Y:S01]  /*0f70*/  UMOV UR4, URZ ;  /* 0x000000ff00047c82 */ /* 0x000fe20008000000 */
[----:B------:R-:W-:Y:S01]  /*0f80*/  UMOV UR5, URZ ;  /* 0x000000ff00057c82 */ /* 0x000fe20008000000 */
[----:B------:R-:W-:Y:S02]  /*0f90*/  IMAD.MOV.U32 R16, RZ, RZ, RZ ;  /* 0x000000ffff107224 */ /* 0x000fe400078e00ff */
[----:B------:R-:W-:Y:S02]  /*0fa0*/  IMAD.MOV.U32 R3, RZ, RZ, RZ ;  /* 0x000000ffff037224 */ /* 0x000fe400078e00ff */
[----:B------:R-:W-:Y:S02]  /*0fb0*/  IMAD.U32 R5, RZ, RZ, UR4 ;  /* 0x00000004ff057e24 */ /* 0x000fe4000f8e00ff */
[----:B------:R-:W-:Y:S02]  /*0fc0*/  IMAD.U32 R4, RZ, RZ, UR5 ;  /* 0x00000005ff047e24 */ /* 0x000fe4000f8e00ff */
[----:B------:R-:W-:-:S02]  /*0fd0*/  IMAD.U32 R7, RZ, RZ, UR4 ;  /* 0x00000004ff077e24 */ /* 0x000fc4000f8e00ff */
[----:B------:R-:W-:-:S07]  /*0fe0*/  IMAD.U32 R6, RZ, RZ, UR5 ;  /* 0x00000005ff067e24 */ /* 0x000fce000f8e00ff */
.L_x_203:
[----:B------:R-:W-:-:S06]  /*0ff0*/  IMAD R15, R16, 0x4, R1 ;  /* 0x00000004100f7824 */ /* 0x000fcc00078e0201 */
[----:B------:R-:W5:Y:S01]  /*1000*/  LDL R15, [R15+0x4] ;  /* 0x000004000f0f7983 */ /* 0x000f620000100800 */
[----:B------:R-:W-:-:S05]  /*1010*/  UMOV UR4, URZ ;  /* 0x000000ff00047c82 */ /* 0x000fca0008000000 */
.L_x_202:
        /* <DEDUP_REMOVED lines=183> */
[----:B-1----:R-:W-:Y:S05]  /*1b90*/  @P0 BRA `(.L_x_199) ;  /* 0x0000000800fc0947 */ /* 0x002fea0003800000 */
        /* <DEDUP_REMOVED lines=8> */
.L_x_205:
[----:B------:R-:W-:-:S06]  /*1c20*/  IMAD R15, R16, 0x4, R1 ;  /* 0x00000004100f7824 */ /* 0x000fcc00078e0201 */
[----:B------:R-:W5:Y:S01]  /*1c30*/  LDL R15, [R15+0x4] ;  /* 0x000004000f0f7983 */ /* 0x000f620000100800 */
[----:B------:R-:W-:-:S05]  /*1c40*/  UMOV UR4, URZ ;  /* 0x000000ff00047c82 */ /* 0x000fca0008000000 */
.L_x_204:
        /* <DEDUP_REMOVED lines=177> */
[----:B------:R1:W-:Y:S04]  /*2760*/  STL [R1+0x4], R3 ;  /* 0x0000040301007387 */ /* 0x0003e80000100800 */
[----:B------:R1:W-:Y:S04]  /*2770*/  STL.64 [R1+0x8], R6 ;  /* 0x0000080601007387 */ /* 0x0003e80000100a00 */
[----:B------:R1:W-:Y:S02]  /*2780*/  STL.64 [R1+0x10], R4 ;  /* 0x0000100401007387 */ /* 0x0003e40000100a00 */
.L_x_199:
[----:B------:R-:W-:Y:S05]  /*2790*/  BSYNC.RECONVERGENT B1 ;  /* 0x0000000000017941 */ /* 0x000fea0003800200 */
.L_x_198:
[C---:B------:R-:W-:Y:S01]  /*27a0*/  ISETP.GT.U32.AND P0, PT, R13.reuse, 0x3, PT ;  /* 0x000000030d00780c */ /* 0x040fe20003f04070 */
[----:B------:R-:W-:Y:S01]  /*27b0*/  VIADD R12, R12, 0x1 ;  /* 0x000000010c0c7836 */ /* 0x000fe20000000000 */
[--C-:B------:R-:W-:Y:S02]  /*27c0*/  SHF.R.U64 R13, R13, 0x2, R14.reuse ;  /* 0x000000020d0d7819 */ /* 0x100fe4000000120e */
[----:B------:R-:W-:Y:S02]  /*27d0*/  ISETP.GT.U32.AND.EX P0, PT, R14, RZ, PT, P0 ;  /* 0x000000ff0e00720c */ /* 0x000fe40003f04100 */
[----:B------:R-:W-:-:S11]  /*27e0*/  SHF.R.U32.HI R14, RZ, 0x2, R14 ;  /* 0x00000002ff0e7819 */ /* 0x000fd6000001160e */
[----:B------:R-:W-:Y:S05]  /*27f0*/  @P0 BRA `(.L_x_206) ;  /* 0xffffffd800c40947 */ /* 0x000fea000383ffff */
.L_x_197:
[----:B------:R-:W-:Y:S05]  /*2800*/  BSYNC.RECONVERGENT B0 ;  /* 0x0000000000007941 */ /* 0x000fea0003800200 */
.L_x_196:
[----:B------:R-:W2:Y:S08]  /*2810*/  LDC R9, c[0x0][0x3a8] ;  /* 0x0000ea00ff097b82 */ /* 0x000eb00000000800 */
[----:B------:R-:W3:Y:S08]  /*2820*/  LDC R11, c[0x0][0x388] ;  /* 0x0000e200ff0b7b82 */ /* 0x000ef00000000800 */
[----:B------:R-:W3:Y:S01]  /*2830*/  LDC.64 R16, c[0x0][0x380] ;  /* 0x0000e000ff107b82 */ /* 0x000ee20000000a00 */
[----:B--2---:R-:W-:Y:S01]  /*2840*/  ISETP.GE.U32.AND P0, PT, R9, 0x32, PT ;  /* 0x000000320900780c */ /* 0x004fe20003f06070 */
[----:B---3--:R-:W-:-:S04]  /*2850*/  IMAD.WIDE R16, R11, 0x970, R16 ;  /* 0x000009700b107825 */ /* 0x008fc800078e0210 */
[----:B------:R-:W-:-:S08]  /*2860*/  IMAD.WIDE R18, R0, 0x4, R16 ;  /* 0x0000000400127825 */ /* 0x000fd000078e0210 */
[----:B------:R-:W-:Y:S05]  /*2870*/  @!P0 BRA `(.L_x_207) ;  /* 0x00000004009c8947 */ /* 0x000fea0003800000 */
[----:B------:R-:W-:-:S07]  /*2880*/  IMAD.MOV.U32 R10, RZ, RZ, RZ ;  /* 0x000000ffff0a7224 */ /* 0x000fce00078e00ff */
.L_x_212:
[----:B------:R-:W2:Y:S01]  /*2890*/  LDCU UR4, c[0x0][0x38c] ;  /* 0x00007180ff0477ac */ /* 0x000ea20008000800 */
[----:B------:R-:W-:Y:S01]  /*28a0*/  SHF.R.U32.HI R8, RZ, 0x2, R3 ;  /* 0x00000002ff087819 */ /* 0x000fe20000011603 */
[----:B------:R-:W-:Y:S01]  /*28b0*/  VIADD R12, R2, 0x587c5 ;  /* 0x000587c5020c7836 */ /* 0x000fe20000000000 */
[----:B------:R-:W-:Y:S01]  /*28c0*/  ISETP.GE.AND P2, PT, R0, 0x1, PT ;  /* 0x000000010000780c */ /* 0x000fe20003f46270 */
[----:B------:R-:W-:Y:S01]  /*28d0*/  BSSY.RECONVERGENT B0, `(.L_x_208) ;  /* 0x0000057000007945 */ /* 0x000fe20003800200 */
[----:B------:R-:W-:Y:S01]  /*28e0*/  LOP3.LUT R8, R8, R3, RZ, 0x3c, !PT ;  /* 0x0000000308087212 */ /* 0x000fe200078e3cff */
[----:B01----:R-:W-:-:S04]  /*28f0*/  IMAD.SHL.U32 R3, R5, 0x10, RZ ;  /* 0x0000001005037824 */ /* 0x003fc800078e00ff */
[----:B------:R-:W-:-:S05]  /*2900*/  IMAD.SHL.U32 R11, R8, 0x2, RZ ;  /* 0x00000002080b7824 */ /* 0x000fca00078e00ff */
[----:B------:R-:W-:Y:S01]  /*2910*/  LOP3.LUT R8, R8, R11, R3, 0x96, !PT ;  /* 0x0000000b08087212 */ /* 0x000fe200078e9603 */
[----:B--2---:R-:W0:Y:S03]  /*2920*/  I2F.U32.RP R13, UR4 ;  /* 0x00000004000d7d06 */ /* 0x004e260008209000 */
[----:B------:R-:W-:Y:S01]  /*2930*/  LOP3.LUT R3, R8, R5, RZ, 0x3c, !PT ;  /* 0x0000000508037212 */ /* 0x000fe200078e3cff */
[----:B------:R-:W-:Y:S01]  /*2940*/  IMAD.MOV.U32 R8, RZ, RZ, RZ ;  /* 0x000000ffff087224 */ /* 0x000fe200078e00ff */
[----:B------:R-:W-:-:S03]  /*2950*/  ISETP.NE.U32.AND P1, PT, RZ, UR4, PT ;  /* 0x00000004ff007c0c */ /* 0x000fc6000bf25070 */
[----:B0-----:R-:W0:Y:S02]  /*2960*/  MUFU.RCP R13, R13 ;  /* 0x0000000d000d7308 */ /* 0x001e240000001000 */
[----:B0-----:R-:W-:-:S06]  /*2970*/  VIADD R9, R13, 0xffffffe ;  /* 0x0ffffffe0d097836 */ /* 0x001fcc0000000000 */
[----:B------:R-:W0:Y:S02]  /*2980*/  F2I.FTZ.U32.TRUNC.NTZ R9, R9 ;  /* 0x0000000900097305 */ /* 0x000e24000021f000 */
[----:B0-----:R-:W-:-:S04]  /*2990*/  IMAD.MOV R14, RZ, RZ, -R9 ;  /* 0x000000ffff0e7224 */ /* 0x001fc800078e0a09 */
[----:B------:R-:W-:-:S04]  /*29a0*/  IMAD R11, R14, UR4, RZ ;  /* 0x000000040e0b7c24 */ /* 0x000fc8000f8e02ff */
[----:B------:R-:W-:-:S04]  /*29b0*/  IMAD.HI.U32 R8, R9, R11, R8 ;  /* 0x0000000b09087227 */ /* 0x000fc800078e0008 */
[----:B------:R-:W-:-:S04]  /*29c0*/  IMAD.IADD R9, R3, 0x1, R12 ;  /* 0x0000000103097824 */ /* 0x000fc800078e020c */
[----:B------:R-:W-:-:S04]  /*29d0*/  IMAD.HI.U32 R8, R8, R9, RZ ;  /* 0x0000000908087227 */ /* 0x000fc800078e00ff */
[----:B------:R-:W-:-:S04]  /*29e0*/  IMAD.MOV R8, RZ, RZ, -R8 ;  /* 0x000000ffff087224 */ /* 0x000fc800078e0a08 */
[----:B------:R-:W-:-:S05]  /*29f0*/  IMAD R9, R8, UR4, R9 ;  /* 0x0000000408097c24 */ /* 0x000fca000f8e0209 */
[----:B------:R-:W-:-:S13]  /*2a00*/  ISETP.GE.U32.AND P0, PT, R9, UR4, PT ;  /* 0x0000000409007c0c */ /* 0x000fda000bf06070 */
[----:B------:R-:W-:-:S05]  /*2a10*/  @P0 VIADD R9, R9, -UR4 ;  /* 0x8000000409090c36 */ /* 0x000fca0008000000 */
[----:B------:R-:W-:-:S13]  /*2a20*/  ISETP.GE.U32.AND P0, PT, R9, UR4, PT ;  /* 0x0000000409007c0c */ /* 0x000fda000bf06070 */
[----:B------:R-:W-:Y:S01]  /*2a30*/  @P0 VIADD R9, R9, -UR4 ;  /* 0x8000000409090c36 */ /* 0x000fe20008000000 */
[----:B------:R-:W-:Y:S01]  /*2a40*/  @!P1 LOP3.LUT R9, RZ, UR4, RZ, 0x33, !PT ;  /* 0x00000004ff099c12 */ /* 0x000fe2000f8e33ff */
[----:B------:R-:W-:Y:S06]  /*2a50*/  @!P2 BRA `(.L_x_209) ;  /* 0x000000000038a947 */ /* 0x000fec0003800000 */
[----:B------:R-:W-:Y:S02]  /*2a60*/  IMAD.MOV.U32 R8, RZ, RZ, R12 ;  /* 0x000000ffff087224 */ /* 0x000fe400078e000c */
[----:B------:R-:W-:-:S07]  /*2a70*/  IMAD.MOV.U32 R15, RZ, RZ, RZ ;  /* 0x000000ffff0f7224 */ /* 0x000fce00078e00ff */
.L_x_211:
[----:B------:R-:W-:-:S06]  /*2a80*/  IMAD.WIDE.U32 R12, R15, 0x4, R16 ;  /* 0x000000040f0c7825 */ /* 0x000fcc00078e0010 */
[----:B------:R-:W2:Y:S01]  /*2a90*/  LDG.E R12, desc[UR6][R12.64+0xc] ;  /* 0x00000c060c0c7981 */ /* 0x000ea2000c1e1900 */
[----:B------:R-:W-:Y:S01]  /*2aa0*/  PLOP3.LUT P0, PT, PT, PT, PT, 0x80, 0x8 ;  /* 0x000000000008781c */ /* 0x000fe20003f0f070 */
[----:B------:R-:W-:Y:S02]  /*2ab0*/  IMAD.MOV.U32 R11, RZ, RZ, R3 ;  /* 0x000000ffff0b7224 */ /* 0x000fe400078e0003 */
[----:B------:R-:W-:Y:S02]  /*2ac0*/  IMAD.MOV.U32 R14, RZ, RZ, R5 ;  /* 0x000000ffff0e7224 */ /* 0x000fe400078e0005 */
[----:B------:R-:W-:Y:S02]  /*2ad0*/  IMAD.MOV.U32 R20, RZ, RZ, R4 ;  /* 0x000000ffff147224 */ /* 0x000fe400078e0004 */
[----:B------:R-:W-:Y:S01]  /*2ae0*/  IMAD.MOV.U32 R21, RZ, RZ, R7 ;  /* 0x000000ffff157224 */ /* 0x000fe200078e0007 */
[----:B--2---:R-:W-:-:S13]  /*2af0*/  ISETP.NE.AND P1, PT, R12, R9, PT ;  /* 0x000000090c00720c */ /* 0x004fda0003f25270 */
[----:B------:R-:W-:Y:S05]  /*2b00*/  @!P1 BRA `(.L_x_210) ;  /* 0x0000000000cc9947 */ /* 0x000fea0003800000 */
[----:B------:R-:W-:-:S05]  /*2b10*/  VIADD R15, R15, 0x1 ;  /* 0x000000010f0f7836 */ /* 0x000fca0000000000 */
[----:B------:R-:W-:-:S13]  /*2b20*/  ISETP.NE.AND P0, PT, R15, R0, PT ;  /* 0x000000000f00720c */ /* 0x000fda0003f05270 */
[----:B------:R-:W-:Y:S05]  /*2b30*/  @P0 BRA `(.L_x_211) ;  /* 0xfffffffc00d00947 */ /* 0x000fea000383ffff */
.L_x_209:
[----:B------:R-:W-:Y:S01]  /*2b40*/  SHF.R.U32.HI R11, RZ, 0x2, R6 ;  /* 0x00000002ff0b7819 */ /* 0x000fe20000011606 */
[----:B------:R-:W-:Y:S01]  /*2b50*/  IMAD.MOV.U32 R13, RZ, RZ, 0x2f800000 ;  /* 0x2f800000ff0d7424 */ /* 0x000fe200078e00ff */
[----:B------:R0:W-:Y:S01]  /*2b60*/  STG.E desc[UR6][R18.64+0xc], R9 ;  /* 0x00000c0912007986 */ /* 0x0001e2000c101906 */
[----:B------:R-:W-:Y:S01]  /*2b70*/  IMAD.MOV.U32 R15, RZ, RZ, 0x3e055027 ;  /* 0x3e055027ff0f7424 */ /* 0x000fe200078e00ff */
[----:B------:R-:W-:Y:S01]  /*2b80*/  LOP3.LUT R11, R11, R6, RZ, 0x3c, !PT ;  /* 0x000000060b0b7212 */ /* 0x000fe200078e3cff */
[----:B------:R-:W-:Y:S02]  /*2b90*/  IMAD.SHL.U32 R6, R3, 0x10, RZ ;  /* 0x0000001003067824 */ /* 0x000fe400078e00ff */
[----:B------:R-:W-:Y:S02]  /*2ba0*/  IMAD.MOV.U32 R20, RZ, RZ, R5 ;  /* 0x000000ffff147224 */ /* 0x000fe400078e0005 */
[----:B------:R-:W-:Y:S02]  /*2bb0*/  IMAD.SHL.U32 R8, R11, 0x2, RZ ;  /* 0x000000020b087824 */ /* 0x000fe400078e00ff */
[----:B------:R-:W-:-:S02]  /*2bc0*/  IMAD.MOV.U32 R21, RZ, RZ, R4 ;  /* 0x000000ffff157224 */ /* 0x000fc400078e0004 */
[----:B------:R-:W-:Y:S01]  /*2bd0*/  IMAD.MOV.U32 R14, RZ, RZ, R3 ;  /* 0x000000ffff0e7224 */ /* 0x000fe200078e0003 */
[----:B------:R-:W-:Y:S01]  /*2be0*/  LOP3.LUT R6, R11, R8, R6, 0x96, !PT ;  /* 0x000000080b067212 */ /* 0x000fe200078e9606 */
[----:B------:R-:W-:-:S03]  /*2bf0*/  VIADD R8, R2, 0xb0f8a ;  /* 0x000b0f8a02087836 */ /* 0x000fc60000000000 */
[----:B------:R-:W-:-:S05]  /*2c00*/  LOP3.LUT R11, R6, R3, RZ, 0x3c, !PT ;  /* 0x00000003060b7212 */ /* 0x000fca00078e3cff */
[----:B------:R-:W-:-:S05]  /*2c10*/  IMAD.IADD R2, R11, 0x1, R8 ;  /* 0x000000010b027824 */ /* 0x000fca00078e0208 */
[----:B------:R-:W-:-:S05]  /*2c20*/  I2FP.F32.U32 R2, R2 ;  /* 0x0000000200027245 */ /* 0x000fca0000201000 */
[----:B------:R-:W-:-:S04]  /*2c30*/  FFMA R2, R2, R13, 1.1641532182693481445e-10 ;  /* 0x2f00000002027423 */ /* 0x000fc8000000000d */
[----:B------:R-:W-:-:S04]  /*2c40*/  FADD R2, -R2, 1 ;  /* 0x3f80000002027421 */ /* 0x000fc80000000100 */
[----:B------:R-:W-:-:S05]  /*2c50*/  FADD R2, R2, 0.0010000000474974513054 ;  /* 0x3a83126f02027421 */ /* 0x000fca0000000000 */
[----:B------:R-:W-:-:S13]  /*2c60*/  FSETP.GEU.AND P0, PT, R2, 1.175494350822287508e-38, PT ;  /* 0x008000000200780b */ /* 0x000fda0003f0e000 */
[----:B------:R-:W-:-:S04]  /*2c70*/  @!P0 FMUL R2, R2, 8388608 ;  /* 0x4b00000002028820 */ /* 0x000fc80000400000 */
[----:B------:R-:W-:-:S05]  /*2c80*/  VIADD R6, R2, 0xc0d55555 ;  /* 0xc0d5555502067836 */ /* 0x000fca0000000000 */
[----:B------:R-:W-:-:S05]  /*2c90*/  LOP3.LUT R13, R6, 0xff800000, RZ, 0xc0, !PT ;  /* 0xff800000060d7812 */ /* 0x000fca00078ec0ff */
[----:B------:R-:W-:Y:S01]  /*2ca0*/  IMAD.IADD R6, R2, 0x1, -R13 ;  /* 0x0000000102067824 */ /* 0x000fe200078e0a0d */
[----:B------:R-:W-:-:S03]  /*2cb0*/  I2FP.F32.S32 R13, R13 ;  /* 0x0000000d000d7245 */ /* 0x000fc60000201400 */
[----:B------:R-:W-:Y:S01]  /*2cc0*/  FADD R12, R6, -1 ;  /* 0xbf800000060c7421 */ /* 0x000fe20000000000 */
[----:B------:R-:W-:Y:S02]  /*2cd0*/  FSEL R6, RZ, -23, P0 ;  /* 0xc1b80000ff067808 */ /* 0x000fe40000000000 */
[----:B------:R-:W-:Y:S01]  /*2ce0*/  ISETP.GT.U32.AND P0, PT, R2, 0x7f7fffff, PT ;  /* 0x7f7fffff0200780c */ /* 0x000fe20003f04070 */
[C---:B------:R-:W-:Y:S02]  /*2cf0*/  FFMA R15, R12.reuse, -R15, 0.14084610342979431152 ;  /* 0x3e1039f60c0f7423 */ /* 0x040fe4000000080f */
[----:B------:R-:W-:Y:S01]  /*2d00*/  FFMA R6, R13, 1.1920928955078125e-07, R6 ;  /* 0x340000000d067823 */ /* 0x000fe20000000006 */
[----:B------:R-:W-:Y:S02]  /*2d10*/  IMAD.MOV.U32 R13, RZ, RZ, 0x7f800000 ;  /* 0x7f800000ff0d7424 */ /* 0x000fe400078e00ff */
[----:B------:R-:W-:-:S04]  /*2d20*/  FFMA R15, R12, R15, -0.12148627638816833496 ;  /* 0xbdf8cdcc0c0f7423 */ /* 0x000fc8000000000f */
[----:B------:R-:W-:-:S04]  /*2d30*/  FFMA R15, R12, R15, 0.13980610668659210205 ;  /* 0x3e0f29550c0f7423 */ /* 0x000fc8000000000f */
[----:B------:R-:W-:-:S04]  /*2d40*/  FFMA R15, R12, R15, -0.16684235632419586182 ;  /* 0xbe2ad8b90c0f7423 */ /* 0x000fc8000000000f */
[----:B------:R-:W-:-:S04]  /*2d50*/  FFMA R15, R12, R15, 0.20012299716472625732 ;  /* 0x3e4ced0b0c0f7423 */ /* 0x000fc8000000000f */
[----:B------:R-:W-:-:S04]  /*2d60*/  FFMA R15, R12, R15, -0.24999669194221496582 ;  /* 0xbe7fff220c0f7423 */ /* 0x000fc8000000000f */
[----:B------:R-:W-:-:S04]  /*2d70*/  FFMA R15, R12, R15, 0.33333182334899902344 ;  /* 0x3eaaaa780c0f7423 */ /* 0x000fc8000000000f */
[----:B------:R-:W-:-:S04]  /*2d80*/  FFMA R15, R12, R15, -0.5 ;  /* 0xbf0000000c0f7423 */ /* 0x000fc8000000000f */
[----:B------:R-:W-:-:S04]  /*2d90*/  FMUL R15, R12, R15 ;  /* 0x0000000f0c0f7220 */ /* 0x000fc80000400000 */
[----:B------:R-:W-:-:S04]  /*2da0*/  FFMA R15, R12, R15, R12 ;  /* 0x0000000f0c0f7223 */ /* 0x000fc8000000000c */
[----:B------:R-:W-:Y:S01]  /*2db0*/  FFMA R6, R6, 0.69314718246459960938, R15 ;  /* 0x3f31721806067823 */ /* 0x000fe2000000000f */
[C---:B------:R-:W-:Y:S01]  /*2dc0*/  @P0 FFMA R6, R2.reuse, R13, +INF ;  /* 0x7f80000002060423 */ /* 0x040fe2000000000d */
[----:B------:R-:W-:-:S03]  /*2dd0*/  FSETP.NEU.AND P0, PT, R2, RZ, PT ;  /* 0x000000ff0200720b */ /* 0x000fc60003f0d000 */
[----:B------:R-:W-:-:S05]  /*2de0*/  FMUL R6, R6, -5 ;  /* 0xc0a0000006067820 */ /* 0x000fca0000400000 */
[----:B------:R-:W-:Y:S02]  /*2df0*/  FSEL R6, R6, +INF , P0 ;  /* 0x7f80000006067808 */ /* 0x000fe40000000000 */
[----:B------:R-:W-:Y:S02]  /*2e00*/  PLOP3.LUT P0, PT, PT, PT, PT, 0x8, 0x80 ;  /* 0x000000000080781c */ /* 0x000fe40003f0e170 */
[----:B------:R-:W-:Y:S01]  /*2e10*/  FMNMX.NAN R13, R6, 20, PT ;  /* 0x41a00000060d7809 */ /* 0x000fe20003820000 */
[----:B------:R-:W-:-:S04]  /*2e20*/  IMAD.MOV.U32 R6, RZ, RZ, R7 ;  /* 0x000000ffff067224 */ /* 0x000fc800078e0007 */
[----:B------:R0:W-:Y:S06]  /*2e30*/  STG.E desc[UR6][R18.64+0x4bc], R13 ;  /* 0x0004bc0d12007986 */ /* 0x0001ec000c101906 */
.L_x_210:
[----:B------:R-:W-:Y:S05]  /*2e40*/  BSYNC.RECONVERGENT B0 ;  /* 0x0000000000007941 */ /* 0x000fea0003800200 */
.L_x_208:
[C---:B------:R-:W-:Y:S01]  /*2e50*/  ISETP.LT.U32.AND P1, PT, R10.reuse, 0x63, PT ;  /* 0x000000630a00780c */ /* 0x040fe20003f21070 */
[----:B------:R-:W-:Y:S02]  /*2e60*/  IMAD.MOV.U32 R3, RZ, RZ, R6 ;  /* 0x000000ffff037224 */ /* 0x000fe400078e0006 */
[----:B------:R-:W-:Y:S02]  /*2e70*/  VIADD R10, R10, 0x1 ;  /* 0x000000010a0a7836 */ /* 0x000fe40000000000 */
[----:B------:R-:W-:Y:S02]  /*2e80*/  IMAD.MOV.U32 R2, RZ, RZ, R8 ;  /* 0x000000ffff027224 */ /* 0x000fe400078e0008 */
[----:B------:R-:W-:Y:S02]  /*2e90*/  IMAD.MOV.U32 R5, RZ, RZ, R11 ;  /* 0x000000ffff057224 */ /* 0x000fe400078e000b */
[----:B------:R-:W-:Y:S02]  /*2ea0*/  IMAD.MOV.U32 R4, RZ, RZ, R14 ;  /* 0x000000ffff047224 */ /* 0x000fe400078e000e */
[----:B------:R-:W-:-:S02]  /*2eb0*/  IMAD.MOV.U32 R7, RZ, RZ, R20 ;  /* 0x000000ffff077224 */ /* 0x000fc400078e0014 */
[----:B------:R-:W-:Y:S01]  /*2ec0*/  IMAD.MOV.U32 R6, RZ, RZ, R21 ;  /* 0x000000ffff067224 */ /* 0x000fe200078e0015 */
[----:B------:R-:W-:Y:S06]  /*2ed0*/  @P0 BRA P1, `(.L_x_212) ;  /* 0xfffffff8006c0947 */ /* 0x000fec000083ffff */
[----:B------:R-:W-:Y:S05]  /*2ee0*/  EXIT ;  /* 0x000000000000794d */ /* 0x000fea0003800000 */
.L_x_207:
[----:B------:R-:W2:Y:S01]  /*2ef0*/  LDC.64 R20, c[0x0][0x3a0] ;  /* 0x0000e800ff147b82 */ /* 0x000ea20000000a00 */
[----:B------:R-:W-:Y:S02]  /*2f00*/  IMAD.MOV.U32 R25, RZ, RZ, RZ ;  /* 0x000000ffff197224 */ /* 0x000fe400078e00ff */
[----:B------:R-:W-:Y:S02]  /*2f10*/  IMAD.MOV.U32 R11, RZ, RZ, RZ ;  /* 0x000000ffff0b7224 */ /* 0x000fe400078e00ff */
[----:B------:R-:W-:Y:S02]  /*2f20*/  IMAD.MOV.U32 R12, RZ, RZ, RZ ;  /* 0x000000ffff0c7224 */ /* 0x000fe400078e00ff */
[----:B--2---:R-:W-:-:S07]  /*2f30*/  IMAD.WIDE.U32 R20, R9, 0x1b8, R20 ;  /* 0x000001b809147825 */ /* 0x004fce00078e0014 */
.L_x_222:
[----:B------:R-:W2:Y:S01]  /*2f40*/  LDCU UR4, c[0x0][0x38c] ;  /* 0x00007180ff0477ac */ /* 0x000ea20008000800 */
[----:B------:R-:W-:Y:S01]  /*2f50*/  SHF.R.U32.HI R8, RZ, 0x2, R3 ;  /* 0x00000002ff087819 */ /* 0x000fe20000011603 */
[----:B------:R-:W-:Y:S01]  /*2f60*/  BSSY.RECONVERGENT B0, `(.L_x_213) ;  /* 0x00000ec000007945 */ /* 0x000fe20003800200 */
[----:B------:R-:W-:Y:S01]  /*2f70*/  ISETP.GE.AND P1, PT, R0, 0x1, PT ;  /* 0x000000010000780c */ /* 0x000fe20003f26270 */
[----:B------:R-:W-:Y:S01]  /*2f80*/  IMAD.MOV.U32 R15, RZ, RZ, R5 ;  /* 0x000000ffff0f7224 */ /* 0x000fe200078e0005 */
[----:B------:R-:W-:Y:S01]  /*2f90*/  LOP3.LUT R8, R8, R3, RZ, 0x3c, !PT ;  /* 0x0000000308087212 */ /* 0x000fe200078e3cff */
[----:B01----:R-:W-:Y:S02]  /*2fa0*/  IMAD.SHL.U32 R3, R5, 0x10, RZ ;  /* 0x0000001005037824 */ /* 0x003fe400078e00ff */
[----:B------:R-:W-:Y:S02]  /*2fb0*/  IMAD.MOV.U32 R23, RZ, RZ, R2 ;  /* 0x000000ffff177224 */ /* 0x000fe400078e0002 */
[----:B------:R-:W-:-:S02]  /*2fc0*/  IMAD.SHL.U32 R10, R8, 0x2, RZ ;  /* 0x00000002080a7824 */ /* 0x000fc400078e00ff */
[----:B------:R-:W-:-:S03]  /*2fd0*/  IMAD.MOV.U32 R22, RZ, RZ, R7 ;  /* 0x000000ffff167224 */ /* 0x000fc600078e0007 */
[----:B------:R-:W-:Y:S01]  /*2fe0*/  LOP3.LUT R8, R8, R10, R3, 0x96, !PT ;  /* 0x0000000a08087212 */ /* 0x000fe200078e9603 */
[----:B------:R-:W-:Y:S01]  /*2ff0*/  VIADD R10, R2, 0x587c5 ;  /* 0x000587c5020a7836 */ /* 0x000fe20000000000 */
[----:B--2---:R-:W0:Y:S01]  /*3000*/  I2F.U32.RP R13, UR4 ;  /* 0x00000004000d7d06 */ /* 0x004e220008209000 */
[----:B------:R-:W-:-:S07]  /*3010*/  ISETP.NE.U32.AND P2, PT, RZ, UR4, PT ;  /* 0x00000004ff007c0c */ /* 0x000fce000bf45070 */
[----:B0-----:R-:W0:Y:S02]  /*3020*/  MUFU.RCP R13, R13 ;  /* 0x0000000d000d7308 */ /* 0x001e240000001000 */
[----:B0-----:R-:W-:Y:S01]  /*3030*/  VIADD R9, R13, 0xffffffe ;  /* 0x0ffffffe0d097836 */ /* 0x001fe20000000000 */
[----:B------:R-:W-:Y:S01]  /*3040*/  LOP3.LUT R13, R8, R5, RZ, 0x3c, !PT ;  /* 0x00000005080d7212 */ /* 0x000fe200078e3cff */
[----:B------:R-:W-:-:S04]  /*3050*/  IMAD.MOV.U32 R8, RZ, RZ, RZ ;  /* 0x000000ffff087224 */ /* 0x000fc800078e00ff */
[----:B------:R-:W0:Y:S01]  /*3060*/  F2I.FTZ.U32.TRUNC.NTZ R9, R9 ;  /* 0x0000000900097305 */ /* 0x000e22000021f000 */
[----:B------:R-:W-:Y:S02]  /*3070*/  IMAD.IADD R27, R13, 0x1, R10 ;  /* 0x000000010d1b7824 */ /* 0x000fe400078e020a */
[----:B0-----:R-:W-:-:S04]  /*3080*/  IMAD.MOV R14, RZ, RZ, -R9 ;  /* 0x000000ffff0e7224 */ /* 0x001fc800078e0a09 */
[----:B------:R-:W-:Y:S02]  /*3090*/  IMAD R3, R14, UR4, RZ ;  /* 0x000000040e037c24 */ /* 0x000fe4000f8e02ff */
[----:B------:R-:W-:Y:S02]  /*30a0*/  IMAD.MOV.U32 R14, RZ, RZ, R4 ;  /* 0x000000ffff0e7224 */ /* 0x000fe400078e0004 */
[----:B------:R-:W-:-:S06]  /*30b0*/  IMAD.HI.U32 R8, R9, R3, R8 ;  /* 0x0000000309087227 */ /* 0x000fcc00078e0008 */
[----:B------:R-:W-:-:S04]  /*30c0*/  IMAD.HI.U32 R3, R8, R27, RZ ;  /* 0x0000001b08037227 */ /* 0x000fc800078e00ff */
[----:B------:R-:W-:Y:S02]  /*30d0*/  IMAD.MOV R8, RZ, RZ, -R3 ;  /* 0x000000ffff087224 */ /* 0x000fe400078e0a03 */
[----:B------:R-:W-:Y:S02]  /*30e0*/  IMAD.MOV.U32 R3, RZ, RZ, R6 ;  /* 0x000000ffff037224 */ /* 0x000fe400078e0006 */
[----:B------:R-:W-:-:S05]  /*30f0*/  IMAD R27, R8, UR4, R27 ;  /* 0x00000004081b7c24 */ /* 0x000fca000f8e021b */
[----:B------:R-:W-:-:S13]  /*3100*/  ISETP.GE.U32.AND P0, PT, R27, UR4, PT ;  /* 0x000000041b007c0c */ /* 0x000fda000bf06070 */
[----:B------:R-:W-:-:S05]  /*3110*/  @P0 VIADD R27, R27, -UR4 ;  /* 0x800000041b1b0c36 */ /* 0x000fca0008000000 */
[----:B------:R-:W-:-:S13]  /*3120*/  ISETP.GE.U32.AND P0, PT, R27, UR4, PT ;  /* 0x000000041b007c0c */ /* 0x000fda000bf06070 */
[----:B------:R-:W-:Y:S01]  /*3130*/  @P0 VIADD R27, R27, -UR4 ;  /* 0x800000041b1b0c36 */ /* 0x000fe20008000000 */
[----:B------:R-:W-:Y:S01]  /*3140*/  @!P2 LOP3.LUT R27, RZ, UR4, RZ, 0x33, !PT ;  /* 0x00000004ff1bac12 */ /* 0x000fe2000f8e33ff */
[----:B------:R-:W-:Y:S06]  /*3150*/  @!P1 BRA `(.L_x_214) ;  /* 0x0000000000389947 */ /* 0x000fec0003800000 */
[----:B------:R-:W-:Y:S02]  /*3160*/  IMAD.MOV.U32 R29, RZ, RZ, RZ ;  /* 0x000000ffff1d7224 */ /* 0x000fe400078e00ff */
[----:B------:R-:W-:-:S07]  /*3170*/  IMAD.MOV.U32 R2, RZ, RZ, R10 ;  /* 0x000000ffff027224 */ /* 0x000fce00078e000a */
.L_x_216:
        /* <DEDUP_REMOVED lines=12> */
.L_x_214:
[----:B------:R-:W-:Y:S01]  /*3240*/  SHF.R.U32.HI R2, RZ, 0x2, R3 ;  /* 0x00000002ff027819 */ /* 0x000fe20000011603 */
[----:B------:R-:W-:Y:S01]  /*3250*/  IMAD.MOV.U32 R24, RZ, RZ, 0x2f800000 ;  /* 0x2f800000ff187424 */ /* 0x000fe200078e00ff */
[----:B------:R0:W-:Y:S01]  /*3260*/  STG.E desc[UR6][R18.64+0xc], R27 ;  /* 0x00000c1b12007986 */ /* 0x0001e2000c101906 */
[----:B------:R-:W-:Y:S01]  /*3270*/  IMAD.MOV.U32 R10, RZ, RZ, 0x3e055027 ;  /* 0x3e055027ff0a7424 */ /* 0x000fe200078e00ff */
[----:B------:R-:W-:Y:S01]  /*3280*/  LOP3.LUT R2, R2, R3, RZ, 0x3c, !PT ;  /* 0x0000000302027212 */ /* 0x000fe200078e3cff */
[----:B------:R-:W-:Y:S02]  /*3290*/  IMAD.SHL.U32 R3, R13, 0x10, RZ ;  /* 0x000000100d037824 */ /* 0x000fe400078e00ff */
[----:B------:R-:W-:Y:S02]  /*32a0*/  IMAD.MOV.U32 R9, RZ, RZ, 0x7f800000 ;  /* 0x7f800000ff097424 */ /* 0x000fe400078e00ff */
[----:B------:R-:W-:-:S05]  /*32b0*/  IMAD.SHL.U32 R4, R2, 0x2, RZ ;  /* 0x0000000202047824 */ /* 0x000fca00078e00ff */
        /* <DEDUP_REMOVED lines=14> */
[----:B------:R-:W-:-:S04]  /*33a0*/  FADD R3, R3, -1 ;  /* 0xbf80000003037421 */ /* 0x000fc80000000000 */
[----:B------:R-:W-:-:S04]  /*33b0*/  FFMA R6, R3, -R10, 0.14084610342979431152 ;  /* 0x3e1039f603067423 */ /* 0x000fc8000000080a */
[----:B------:R-:W-:-:S04]  /*33c0*/  FFMA R6, R3, R6, -0.12148627638816833496 ;  /* 0xbdf8cdcc03067423 */ /* 0x000fc80000000006 */
[----:B------:R-:W-:-:S04]  /*33d0*/  FFMA R6, R3, R6, 0.13980610668659210205 ;  /* 0x3e0f295503067423 */ /* 0x000fc80000000006 */
[----:B------:R-:W-:-:S04]  /*33e0*/  FFMA R6, R3, R6, -0.16684235632419586182 ;  /* 0xbe2ad8b903067423 */ /* 0x000fc80000000006 */
[----:B------:R-:W-:-:S04]  /*33f0*/  FFMA R6, R3, R6, 0.20012299716472625732 ;  /* 0x3e4ced0b03067423 */ /* 0x000fc80000000006 */
[----:B------:R-:W-:-:S04]  /*3400*/  FFMA R6, R3, R6, -0.24999669194221496582 ;  /* 0xbe7fff2203067423 */ /* 0x000fc80000000006 */
[----:B------:R-:W-:-:S04]  /*3410*/  FFMA R6, R3, R6, 0.33333182334899902344 ;  /* 0x3eaaaa7803067423 */ /* 0x000fc80000000006 */
[C---:B------:R-:W-:Y:S01]  /*3420*/  FFMA R8, R3.reuse, R6, -0.5 ;  /* 0xbf00000003087423 */ /* 0x040fe20000000006 */
[----:B------:R-:W-:Y:S02]  /*3430*/  FSEL R6, RZ, -23, P0 ;  /* 0xc1b80000ff067808 */ /* 0x000fe40000000000 */
[----:B------:R-:W-:Y:S01]  /*3440*/  ISETP.GT.U32.AND P0, PT, R4, 0x7f7fffff, PT ;  /* 0x7f7fffff0400780c */ /* 0x000fe20003f04070 */
[----:B------:R-:W-:Y:S02]  /*3450*/  FMUL R8, R3, R8 ;  /* 0x0000000803087220 */ /* 0x000fe40000400000 */
[----:B------:R-:W-:Y:S02]  /*3460*/  FFMA R6, R7, 1.1920928955078125e-07, R6 ;  /* 0x3400000007067823 */ /* 0x000fe40000000006 */
[----:B------:R-:W-:-:S04]  /*3470*/  FFMA R3, R3, R8, R3 ;  /* 0x0000000803037223 */ /* 0x000fc80000000003 */
[----:B------:R-:W-:-:S04]  /*3480*/  FFMA R3, R6, 0.69314718246459960938, R3 ;  /* 0x3f31721806037823 */ /* 0x000fc80000000003 */
[C---:B------:R-:W-:Y:S01]  /*3490*/  @P0 FFMA R3, R4.reuse, R9, +INF ;  /* 0x7f80000004030423 */ /* 0x040fe20000000009 */
[----:B------:R-:W-:-:S03]  /*34a0*/  FSETP.NEU.AND P0, PT, R4, RZ, PT ;  /* 0x000000ff0400720b */ /* 0x000fc60003f0d000 */
[----:B------:R-:W-:-:S05]  /*34b0*/  FMUL R3, R3, -5 ;  /* 0xc0a0000003037820 */ /* 0x000fca0000400000 */
[----:B------:R-:W-:-:S04]  /*34c0*/  FSEL R3, R3, +INF , P0 ;  /* 0x7f80000003037808 */ /* 0x000fc80000000000 */
[----:B------:R-:W-:-:S05]  /*34d0*/  FMNMX.NAN R8, R3, 20, PT ;  /* 0x41a0000003087809 */ /* 0x000fca0003820000 */
[----:B------:R0:W-:Y:S04]  /*34e0*/  STG.E desc[UR6][R18.64+0x4bc], R8 ;  /* 0x0004bc0812007986 */ /* 0x0001e8000c101906 */
[----:B------:R-:W2:Y:S01]  /*34f0*/  LDG.E R26, desc[UR6][R20.64+0x1b0] ;  /* 0x0001b006141a7981 */ /* 0x000ea2000c1e1900 */
[----:B------:R-:W-:Y:S01]  /*3500*/  PLOP3.LUT P0, PT, PT, PT, PT, 0x8, 0x80 ;  /* 0x000000000080781c */ /* 0x000fe20003f0e170 */
[----:B------:R-:W-:Y:S02]  /*3510*/  IMAD.MOV.U32 R4, RZ, RZ, R13 ;  /* 0x000000ffff047224 */ /* 0x000fe400078e000d */
[----:B------:R-:W-:Y:S02]  /*3520*/  IMAD.MOV.U32 R7, RZ, RZ, R15 ;  /* 0x000000ffff077224 */ /* 0x000fe400078e000f */
[----:B------:R-:W-:-:S02]  /*3530*/  IMAD.MOV.U32 R6, RZ, RZ, R14 ;  /* 0x000000ffff067224 */ /* 0x000fc400078e000e */
[----:B------:R-:W-:Y:S01]  /*3540*/  IMAD.MOV.U32 R3, RZ, RZ, R22 ;  /* 0x000000ffff037224 */ /* 0x000fe200078e0016 */
[----:B--2---:R-:W-:-:S13]  /*3550*/  ISETP.GE.AND P1, PT, R26, 0x1, PT ;  /* 0x000000011a00780c */ /* 0x004fda0003f26270 */
[----:B0-----:R-:W-:Y:S05]  /*3560*/  @!P1 BRA `(.L_x_215) ;  /* 0x00000008002c9947 */ /* 0x001fea0003800000 */
[----:B------:R-:W2:Y:S01]  /*3570*/  LDG.E R3, desc[UR6][R16.64+0x4] ;  /* 0x0000040610037981 */ /* 0x000ea2000c1e1900 */
[----:B------:R-:W-:Y:S02]  /*3580*/  IMAD.MOV.U32 R4, RZ, RZ, R13 ;  /* 0x000000ffff047224 */ /* 0x000fe400078e000d */
[----:B------:R-:W-:Y:S02]  /*3590*/  IMAD.MOV.U32 R7, RZ, RZ, R15 ;  /* 0x000000ffff077224 */ /* 0x000fe400078e000f */
[----:B------:R-:W-:Y:S01]  /*35a0*/  IMAD.MOV.U32 R6, RZ, RZ, R14 ;  /* 0x000000ffff067224 */ /* 0x000fe200078e000e */
[----:B--2---:R-:W-:-:S04]  /*35b0*/  LEA.HI R3, R3, R3, RZ, 0x1 ;  /* 0x0000000303037211 */ /* 0x004fc800078f08ff */
[----:B------:R-:W-:-:S04]  /*35c0*/  SHF.R.S32.HI R3, RZ, 0x1, R3 ;  /* 0x00000001ff037819 */ /* 0x000fc80000011403 */
[----:B------:R-:W-:Y:S01]  /*35d0*/  ISETP.GE.AND P1, PT, R0, R3, PT ;  /* 0x000000030000720c */ /* 0x000fe20003f26270 */
[----:B------:R-:W-:-:S12]  /*35e0*/  IMAD.MOV.U32 R3, RZ, RZ, R22 ;  /* 0x000000ffff037224 */ /* 0x000fd800078e0016 */
[----:B------:R-:W-:Y:S05]  /*35f0*/  @P1 BRA `(.L_x_215) ;  /* 0x0000000800081947 */ /* 0x000fea0003800000 */
[----:B------:R-:W-:Y:S02]  /*3600*/  IABS R4, R26 ;  /* 0x0000001a00047213 */ /* 0x000fe40000000000 */
[----:B------:R-:W-:Y:S02]  /*3610*/  IABS R28, R0 ;  /* 0x00000000001c7213 */ /* 0x000fe40000000000 */
[----:B------:R-:W0:Y:S01]  /*3620*/  I2F.RP R3, R4 ;  /* 0x0000000400037306 */ /* 0x000e220000209400 */
[----:B------:R-:W-:-:S07]  /*3630*/  ISETP.GE.AND P2, PT, R0, RZ, PT ;  /* 0x000000ff0000720c */ /* 0x000fce0003f46270 */
[----:B0-----:R-:W0:Y:S02]  /*3640*/  MUFU.RCP R3, R3 ;  /* 0x0000000300037308 */ /* 0x001e240000001000 */
[----:B0-----:R-:W-:-:S06]  /*3650*/  VIADD R6, R3, 0xffffffe ;  /* 0x0ffffffe03067836 */ /* 0x001fcc0000000000 */
[----:B------:R0:W1:Y:S02]  /*3660*/  F2I.FTZ.U32.TRUNC.NTZ R7, R6 ;  /* 0x0000000600077305 */ /* 0x000064000021f000 */
[----:B0-----:R-:W-:Y:S02]  /*3670*/  IMAD.MOV.U32 R6, RZ, RZ, RZ ;  /* 0x000000ffff067224 */ /* 0x001fe400078e00ff */
[----:B-1----:R-:W-:-:S04]  /*3680*/  IMAD.MOV R27, RZ, RZ, -R7 ;  /* 0x000000ffff1b7224 */ /* 0x002fc800078e0a07 */
[----:B------:R-:W-:-:S04]  /*3690*/  IMAD R27, R27, R4, RZ ;  /* 0x000000041b1b7224 */ /* 0x000fc800078e02ff */
[----:B------:R-:W-:Y:S01]  /*36a0*/  IMAD.HI.U32 R7, R7, R27, R6 ;  /* 0x0000001b07077227 */ /* 0x000fe200078e0006 */
[----:B------:R-:W-:-:S05]  /*36b0*/  IABS R27, R26 ;  /* 0x0000001a001b7213 */ /* 0x000fca0000000000 */
[----:B------:R-:W-:Y:S02]  /*36c0*/  IMAD.MOV R29, RZ, RZ, -R27 ;  /* 0x000000ffff1d7224 */ /* 0x000fe400078e0a1b */
[----:B------:R-:W-:Y:S01]  /*36d0*/  IMAD.HI.U32 R7, R7, R28, RZ ;  /* 0x0000001c07077227 */ /* 0x000fe200078e00ff */
[----:B------:R-:W0:Y:S03]  /*36e0*/  LDC R27, c[0x0][0x38c] ;  /* 0x0000e300ff1b7b82 */ /* 0x000e260000000800 */
[----:B------:R-:W-:-:S05]  /*36f0*/  IMAD R29, R7, R29, R28 ;  /* 0x0000001d071d7224 */ /* 0x000fca00078e021c */
[----:B------:R-:W-:-:S13]  /*3700*/  ISETP.GT.U32.AND P1, PT, R4, R29, PT ;  /* 0x0000001d0400720c */ /* 0x000fda0003f24070 */
[----:B------:R-:W-:Y:S01]  /*3710*/  @!P1 IMAD.IADD R29, R29, 0x1, -R4 ;  /* 0x000000011d1d9824 */ /* 0x000fe200078e0a04 */
[----:B0-----:R-:W-:-:S04]  /*3720*/  IABS R3, R27 ;  /* 0x0000001b00037213 */ /* 0x001fc80000000000 */
[----:B------:R-:W-:-:S13]  /*3730*/  ISETP.GT.U32.AND P1, PT, R4, R29, PT ;  /* 0x0000001d0400720c */ /* 0x000fda0003f24070 */
[----:B------:R-:W-:Y:S01]  /*3740*/  @!P1 IMAD.IADD R29, R29, 0x1, -R4 ;  /* 0x000000011d1d9824 */ /* 0x000fe200078e0a04 */
[----:B------:R-:W-:Y:S01]  /*3750*/  ISETP.NE.AND P1, PT, R26, RZ, PT ;  /* 0x000000ff1a00720c */ /* 0x000fe20003f25270 */
[----:B------:R-:W0:Y:S02]  /*3760*/  I2F.RP R4, R3 ;  /* 0x0000000300047306 */ /* 0x000e240000209400 */
[----:B------:R-:W-:-:S10]  /*3770*/  @!P2 IMAD.MOV R29, RZ, RZ, -R29 ;  /* 0x000000ffff1da224 */ /* 0x000fd400078e0a1d */
[----:B------:R-:W-:Y:S01]  /*3780*/  @!P1 LOP3.LUT R29, RZ, R26, RZ, 0x33, !PT ;  /* 0x0000001aff1d9212 */ /* 0x000fe200078e33ff */
[----:B0-----:R-:W0:Y:S02]  /*3790*/  MUFU.RCP R4, R4 ;  /* 0x0000000400047308 */ /* 0x001e240000001000 */
[----:B0-----:R-:W-:-:S06]  /*37a0*/  VIADD R28, R4, 0xffffffe ;  /* 0x0ffffffe041c7836 */ /* 0x001fcc0000000000 */
[----:B------:R-:W0:Y:S02]  /*37b0*/  F2I.FTZ.U32.TRUNC.NTZ R7, R28 ;  /* 0x0000001c00077305 */ /* 0x000e24000021f000 */
[----:B0-----:R-:W-:-:S04]  /*37c0*/  IMAD.MOV R26, RZ, RZ, -R7 ;  /* 0x000000ffff1a7224 */ /* 0x001fc800078e0a07 */
[----:B------:R-:W-:-:S04]  /*37d0*/  IMAD R26, R26, R3, RZ ;  /* 0x000000031a1a7224 */ /* 0x000fc800078e02ff */
[----:B------:R-:W-:-:S04]  /*37e0*/  IMAD.HI.U32 R4, R7, R26, R6 ;  /* 0x0000001a07047227 */ /* 0x000fc800078e0006 */
[----:B------:R-:W-:-:S06]  /*37f0*/  IMAD.WIDE R6, R29, 0x4, R20 ;  /* 0x000000041d067825 */ /* 0x000fcc00078e0214 */
[----:B------:R0:W2:Y:S01]  /*3800*/  LDG.E R6, desc[UR6][R6.64+0x20] ;  /* 0x0000200606067981 */ /* 0x0000a2000c1e1900 */
[----:B------:R-:W-:Y:S01]  /*3810*/  BSSY.RECONVERGENT B1, `(.L_x_217) ;  /* 0x000005a000017945 */ /* 0x000fe20003800200 */
[----:B0-----:R-:W-:Y:S01]  /*3820*/  IMAD.MOV.U32 R7, RZ, RZ, R15 ;  /* 0x000000ffff077224 */ /* 0x001fe200078e000f */
[----:B--2---:R-:W-:Y:S02]  /*3830*/  IABS R26, R6 ;  /* 0x00000006001a7213 */ /* 0x004fe40000000000 */
[----:B------:R-:W-:-:S03]  /*3840*/  ISETP.GE.AND P3, PT, R6, RZ, PT ;  /* 0x000000ff0600720c */ /* 0x000fc60003f66270 */
[----:B------:R-:W-:-:S04]  /*3850*/  IMAD.HI.U32 R4, R4, R26, RZ ;  /* 0x0000001a04047227 */ /* 0x000fc800078e00ff */
[----:B------:R-:W-:-:S04]  /*3860*/  IMAD.MOV R4, RZ, RZ, -R4 ;  /* 0x000000ffff047224 */ /* 0x000fc800078e0a04 */
[----:B------:R-:W-:-:S05]  /*3870*/  IMAD R4, R3, R4, R26 ;  /* 0x0000000403047224 */ /* 0x000fca00078e021a */
[----:B------:R-:W-:-:S13]  /*3880*/  ISETP.GT.U32.AND P1, PT, R3, R4, PT ;  /* 0x000000040300720c */ /* 0x000fda0003f24070 */
[----:B------:R-:W-:Y:S01]  /*3890*/  @!P1 IMAD.IADD R4, R4, 0x1, -R3 ;  /* 0x0000000104049824 */ /* 0x000fe200078e0a03 */
[----:B------:R-:W-:-:S04]  /*38a0*/  ISETP.NE.AND P1, PT, R27, RZ, PT ;  /* 0x000000ff1b00720c */ /* 0x000fc80003f25270 */
[----:B------:R-:W-:-:S13]  /*38b0*/  ISETP.GT.U32.AND P2, PT, R3, R4, PT ;  /* 0x000000040300720c */ /* 0x000fda0003f44070 */
[----:B------:R-:W-:-:S04]  /*38c0*/  @!P2 IMAD.IADD R4, R4, 0x1, -R3 ;  /* 0x000000010404a824 */ /* 0x000fc800078e0a03 */
[----:B------:R-:W-:Y:S02]  /*38d0*/  IMAD.MOV.U32 R3, RZ, RZ, R4 ;  /* 0x000000ffff037224 */ /* 0x000fe400078e0004 */
[----:B------:R-:W-:Y:S02]  /*38e0*/  IMAD.MOV.U32 R4, RZ, RZ, R13 ;  /* 0x000000ffff047224 */ /* 0x000fe400078e000d */
[----:B------:R-:W-:Y:S01]  /*38f0*/  @!P3 IMAD.MOV R3, RZ, RZ, -R3 ;  /* 0x000000ffff03b224 */ /* 0x000fe200078e0a03 */
[----:B------:R-:W-:Y:S01]  /*3900*/  @!P1 LOP3.LUT R3, RZ, R27, RZ, 0x33, !PT ;  /* 0x0000001bff039212 */ /* 0x000fe200078e33ff */
[----:B------:R-:W-:Y:S01]  /*3910*/  IMAD.MOV.U32 R27, RZ, RZ, R11 ;  /* 0x000000ffff1b7224 */ /* 0x000fe200078e000b */
[----:B------:R-:W-:Y:S01]  /*3920*/  ISETP.NE.AND P1, PT, R25, 0x1, PT ;  /* 0x000000011900780c */ /* 0x000fe20003f25270 */
[----:B------:R-:W-:Y:S02]  /*3930*/  IMAD.MOV.U32 R25, RZ, RZ, RZ ;  /* 0x000000ffff197224 */ /* 0x000fe400078e00ff */
[----:B------:R0:W-:Y:S10]  /*3940*/  STG.E desc[UR6][R18.64+0xc], R3 ;  /* 0x00000c0312007986 */ /* 0x0001f4000c101906 */
[----:B------:R-:W-:Y:S05]  /*3950*/  @!P1 BRA `(.L_x_218) ;  /* 0x0000000400149947 */ /* 0x000fea0003800000 */
[----:B0-----:R-:W-:Y:S01]  /*3960*/  SHF.R.U32.HI R3, RZ, 0x2, R22 ;  /* 0x00000002ff037819 */ /* 0x001fe20000011616 */
[----:B------:R-:W-:Y:S01]  /*3970*/  IMAD.SHL.U32 R2, R5, 0x10, RZ ;  /* 0x0000001005027824 */ /* 0x000fe200078e00ff */
[----:B------:R-:W-:Y:S02]  /*3980*/  BSSY.RECONVERGENT B2, `(.L_x_219) ;  /* 0x0000038000027945 */ /* 0x000fe40003800200 */
[----:B------:R-:W-:-:S05]  /*3990*/  LOP3.LUT R3, R3, R22, RZ, 0x3c, !PT ;  /* 0x0000001603037212 */ /* 0x000fca00078e3cff */
[----:B------:R-:W-:-:S05]  /*39a0*/  IMAD.SHL.U32 R4, R3, 0x2, RZ ;  /* 0x0000000203047824 */ /* 0x000fca00078e00ff */
[----:B------:R-:W-:-:S04]  /*39b0*/  LOP3.LUT R4, R3, R4, R2, 0x96, !PT ;  /* 0x0000000403047212 */ /* 0x000fc800078e9602 */
[----:B------:R-:W-:-:S04]  /*39c0*/  LOP3.LUT R4, R4, R5, RZ, 0x3c, !PT ;  /* 0x0000000504047212 */ /* 0x000fc800078e3cff */
[----:B------:R-:W-:-:S04]  /*39d0*/  IADD3 R2, PT, PT, R23, 0x10974f, R4 ;  /* 0x0010974f17027810 */ /* 0x000fc80007ffe004 */
[----:B------:R-:W-:-:S05]  /*39e0*/  I2FP.F32.U32 R3, R2 ;  /* 0x0000000200037245 */ /* 0x000fca0000201000 */
[----:B------:R-:W-:-:S05]  /*39f0*/  FFMA R24, R3, R24, 1.1641532182693481445e-10 ;  /* 0x2f00000003187423 */ /* 0x000fca0000000018 */
[----:B------:R-:W-:-:S04]  /*3a00*/  FSETP.GEU.AND P1, PT, R24, 1.175494350822287508e-38, PT ;  /* 0x008000001800780b */ /* 0x000fc80003f2e000 */
[----:B------:R-:W-:-:S09]  /*3a10*/  FSEL R2, RZ, -23, P1 ;  /* 0xc1b80000ff027808 */ /* 0x000fd20000800000 */
[----:B------:R-:W-:-:S04]  /*3a20*/  @!P1 FMUL R24, R24, 8388608 ;  /* 0x4b00000018189820 */ /* 0x000fc80000400000 */
[C---:B------:R-:W-:Y:S01]  /*3a30*/  VIADD R7, R24.reuse, 0xc0d55555 ;  /* 0xc0d5555518077836 */ /* 0x040fe20000000000 */
[----:B------:R-:W-:-:S04]  /*3a40*/  ISETP.GT.U32.AND P1, PT, R24, 0x7f7fffff, PT ;  /* 0x7f7fffff1800780c */ /* 0x000fc80003f24070 */
[----:B------:R-:W-:-:S05]  /*3a50*/  LOP3.LUT R7, R7, 0xff800000, RZ, 0xc0, !PT ;  /* 0xff80000007077812 */ /* 0x000fca00078ec0ff */
[----:B------:R-:W-:Y:S01]  /*3a60*/  IMAD.IADD R3, R24, 0x1, -R7 ;  /* 0x0000000118037824 */ /* 0x000fe200078e0a07 */
[----:B------:R-:W-:-:S03]  /*3a70*/  I2FP.F32.S32 R7, R7 ;  /* 0x0000000700077245 */ /* 0x000fc60000201400 */
[----:B------:R-:W-:Y:S02]  /*3a80*/  FADD R3, R3, -1 ;  /* 0xbf80000003037421 */ /* 0x000fe40000000000 */
[----:B------:R-:W-:Y:S02]  /*3a90*/  FFMA R2, R7, 1.1920928955078125e-07, R2 ;  /* 0x3400000007027823 */ /* 0x000fe40000000002 */
[----:B------:R-:W-:-:S04]  /*3aa0*/  FFMA R10, R3, -R10, 0.14084610342979431152 ;  /* 0x3e1039f6030a7423 */ /* 0x000fc8000000080a */
        /* <DEDUP_REMOVED lines=8> */
[----:B------:R-:W-:Y:S01]  /*3b30*/  FFMA R7, R3, R10, R3 ;  /* 0x0000000a03077223 */ /* 0x000fe20000000003 */
[----:B------:R-:W-:-:S03]  /*3b40*/  SHF.R.U32.HI R3, RZ, 0x2, R14 ;  /* 0x00000002ff037819 */ /* 0x000fc6000001160e */
[----:B------:R-:W-:Y:S01]  /*3b50*/  FFMA R7, R2, 0.69314718246459960938, R7 ;  /* 0x3f31721802077823 */ /* 0x000fe20000000007 */
[----:B------:R-:W-:Y:S01]  /*3b60*/  @P1 FFMA R7, R24, R9, +INF ;  /* 0x7f80000018071423 */ /* 0x000fe20000000009 */
[----:B------:R-:W-:Y:S01]  /*3b70*/  LOP3.LUT R3, R3, R14, RZ, 0x3c, !PT ;  /* 0x0000000e03037212 */ /* 0x000fe200078e3cff */
[----:B------:R-:W-:Y:S01]  /*3b80*/  IMAD.SHL.U32 R2, R4, 0x10, RZ ;  /* 0x0000001004027824 */ /* 0x000fe200078e00ff */
[----:B------:R-:W-:Y:S01]  /*3b90*/  FSETP.NEU.AND P1, PT, R24, RZ, PT ;  /* 0x000000ff1800720b */ /* 0x000fe20003f2d000 */
[----:B------:R-:W-:Y:S02]  /*3ba0*/  FMUL R7, R7, -2 ;  /* 0xc000000007077820 */ /* 0x000fe40000400000 */
[----:B------:R-:W-:-:S03]  /*3bb0*/  IMAD.SHL.U32 R6, R3, 0x2, RZ ;  /* 0x0000000203067824 */ /* 0x000fc600078e00ff */
[----:B------:R-:W-:Y:S02]  /*3bc0*/  FSEL R7, R7, +INF , P1 ;  /* 0x7f80000007077808 */ /* 0x000fe40000800000 */
[----:B------:R-:W-:Y:S01]  /*3bd0*/  LOP3.LUT R9, R3, R6, R2, 0x96, !PT ;  /* 0x0000000603097212 */ /* 0x000fe200078e9602 */
[----:B------:R-:W-:Y:S01]  /*3be0*/  VIADD R2, R23, 0x161f14 ;  /* 0x00161f1417027836 */ /* 0x000fe20000000000 */
[----:B------:R0:W1:Y:S01]  /*3bf0*/  MUFU.RSQ R10, R7 ;  /* 0x00000007000a7308 */ /* 0x0000620000001400 */
[----:B------:R-:W-:Y:S01]  /*3c00*/  VIADD R6, R7, 0xf3000000 ;  /* 0xf300000007067836 */ /* 0x000fe20000000000 */
[----:B------:R-:W-:-:S04]  /*3c10*/  LOP3.LUT R9, R9, R4, RZ, 0x3c, !PT ;  /* 0x0000000409097212 */ /* 0x000fc800078e3cff */
[----:B------:R-:W-:Y:S01]  /*3c20*/  ISETP.GT.U32.AND P1, PT, R6, 0x727fffff, PT ;  /* 0x727fffff0600780c */ /* 0x000fe20003f24070 */
[----:B------:R-:W-:Y:S02]  /*3c30*/  IMAD.IADD R3, R9, 0x1, R2 ;  /* 0x0000000109037824 */ /* 0x000fe400078e0202 */
[----:B------:R-:W-:-:S03]  /*3c40*/  IMAD.MOV.U32 R6, RZ, RZ, 0x30c90fdb ;  /* 0x30c90fdbff067424 */ /* 0x000fc600078e00ff */
[----:B------:R-:W-:-:S05]  /*3c50*/  I2FP.F32.U32 R3, R3 ;  /* 0x0000000300037245 */ /* 0x000fca0000201000 */
[----:B------:R-:W-:Y:S02]  /*3c60*/  FFMA R6, R3, R6, 7.314590599882819788e-10 ;  /* 0x30490fdb03067423 */ /* 0x000fe40000000006 */
[----:B01----:R-:W-:Y:S05]  /*3c70*/  @!P1 BRA `(.L_x_220) ;  /* 0x0000000000109947 */ /* 0x003fea0003800000 */
[----:B------:R-:W-:-:S07]  /*3c80*/  MOV R23, 0x3ca0 ;  /* 0x00003ca000177802 */ /* 0x000fce0000000f00 */
[----:B------:R-:W-:Y:S05]  /*3c90*/  CALL.REL.NOINC `($__internal_5_$__cuda_sm20_sqrt_rn_f32_slowpath) ;  /* 0x0000000000747944 */ /* 0x000fea0003c00000 */
[----:B------:R-:W-:Y:S01]  /*3ca0*/  IMAD.MOV.U32 R11, RZ, RZ, R7 ;  /* 0x000000ffff0b7224 */ /* 0x000fe200078e0007 */
[----:B------:R-:W-:Y:S06]  /*3cb0*/  BRA `(.L_x_221) ;  /* 0x0000000000107947 */ /* 0x000fec0003800000 */
.L_x_220:
[----:B------:R-:W-:Y:S01]  /*3cc0*/  FMUL.FTZ R11, R7, R10 ;  /* 0x0000000a070b7220 */ /* 0x000fe20000410000 */
[----:B------:R-:W-:-:S03]  /*3cd0*/  FMUL.FTZ R3, R10, 0.5 ;  /* 0x3f0000000a037820 */ /* 0x000fc60000410000 */
[----:B------:R-:W-:-:S04]  /*3ce0*/  FFMA R10, -R11, R11, R7 ;  /* 0x0000000b0b0a7223 */ /* 0x000fc80000000107 */
[----:B------:R-:W-:-:S07]  /*3cf0*/  FFMA R11, R10, R3, R11 ;  /* 0x000000030a0b7223 */ /* 0x000fce000000000b */
.L_x_221:
[----:B------:R-:W-:Y:S05]  /*3d00*/  BSYNC.RECONVERGENT B2 ;  /* 0x0000000000027941 */ /* 0x000fea0003800200 */
.L_x_219:
[----:B------:R-:W-:Y:S01]  /*3d10*/  FMUL.RZ R3, R6, 0.15915493667125701904 ;  /* 0x3e22f98306037820 */ /* 0x000fe2000040c000 */
[----:B------:R-:W-:Y:S02]  /*3d20*/  IMAD.MOV.U32 R7, RZ, RZ, R5 ;  /* 0x000000ffff077224 */ /* 0x000fe400078e0005 */
[----:B------:R-:W-:Y:S01]  /*3d30*/  IMAD.MOV.U32 R14, RZ, RZ, R13 ;  /* 0x000000ffff0e7224 */ /* 0x000fe200078e000d */
[----:B------:R-:W0:Y:S01]  /*3d40*/  MUFU.SIN R6, R3 ;  /* 0x0000000300067308 */ /* 0x000e220000000400 */
[----:B------:R-:W-:Y:S02]  /*3d50*/  IMAD.MOV.U32 R22, RZ, RZ, R15 ;  /* 0x000000ffff167224 */ /* 0x000fe400078e000f */
[----:B------:R-:W-:Y:S02]  /*3d60*/  IMAD.MOV.U32 R25, RZ, RZ, 0x1 ;  /* 0x00000001ff197424 */ /* 0x000fe400078e00ff */
[----:B------:R-:W-:-:S03]  /*3d70*/  IMAD.MOV.U32 R5, RZ, RZ, R9 ;  /* 0x000000ffff057224 */ /* 0x000fc600078e0009 */
[----:B------:R-:W1:Y:S01]  /*3d80*/  MUFU.COS R10, R3 ;  /* 0x00000003000a7308 */ /* 0x000e620000000000 */
[-C--:B0-----:R-:W-:Y:S01]  /*3d90*/  FMUL R27, R6, R11.reuse ;  /* 0x0000000b061b7220 */ /* 0x081fe20000400000 */
[----:B-1----:R-:W-:-:S07]  /*3da0*/  FMUL R11, R10, R11 ;  /* 0x0000000b0a0b7220 */ /* 0x002fce0000400000 */
.L_x_218:
[----:B------:R-:W-:Y:S05]  /*3db0*/  BSYNC.RECONVERGENT B1 ;  /* 0x0000000000017941 */ /* 0x000fea0003800200 */
.L_x_217:
[----:B------:R-:W-:Y:S01]  /*3dc0*/  FFMA R8, R27, 0.5, R8 ;  /* 0x3f0000001b087823 */ /* 0x000fe20000000008 */
[----:B------:R-:W-:Y:S02]  /*3dd0*/  IMAD.MOV.U32 R6, RZ, RZ, R14 ;  /* 0x000000ffff067224 */ /* 0x000fe400078e000e */
[----:B0-----:R-:W-:Y:S02]  /*3de0*/  IMAD.MOV.U32 R3, RZ, RZ, R22 ;  /* 0x000000ffff037224 */ /* 0x001fe400078e0016 */
[----:B------:R-:W-:-:S04]  /*3df0*/  FMNMX R8, R8, 20, PT ;  /* 0x41a0000008087809 */ /* 0x000fc80003800000 */
[----:B------:R-:W-:-:S05]  /*3e00*/  FMNMX R9, RZ, R8, !PT ;  /* 0x00000008ff097209 */ /* 0x000fca0007800000 */
[----:B------:R0:W-:Y:S02]  /*3e10*/  STG.E desc[UR6][R18.64+0x4bc], R9 ;  /* 0x0004bc0912007986 */ /* 0x0001e4000c101906 */
.L_x_215:
[----:B------:R-:W-:Y:S05]  /*3e20*/  BSYNC.RECONVERGENT B0 ;  /* 0x0000000000007941 */ /* 0x000fea0003800200 */
.L_x_213:
[C---:B------:R-:W-:Y:S01]  /*3e30*/  ISETP.LT.U32.AND P1, PT, R12.reuse, 0x63, PT ;  /* 0x000000630c00780c */ /* 0x040fe20003f21070 */
[----:B------:R-:W-:-:S12]  /*3e40*/  VIADD R12, R12, 0x1 ;  /* 0x000000010c0c7836 */ /* 0x000fd80000000000 */
[----:B------:R-:W-:Y:S05]  /*3e50*/  @P0 BRA P1, `(.L_x_222) ;  /* 0xfffffff000380947 */ /* 0x000fea000083ffff */
[----:B------:R-:W-:Y:S05]  /*3e60*/  EXIT ;  /* 0x000000000000794d */ /* 0x000fea0003800000 */
        .weak           $__internal_5_$__cuda_sm20_sqrt_rn_f32_slowpath
        .type           $__internal_5_$__cuda_sm20_sqrt_rn_f32_slowpath,@function
        .size           $__internal_5_$__cuda_sm20_sqrt_rn_f32_slowpath,(.L_x_239 - $__internal_5_$__cuda_sm20_sqrt_rn_f32_slowpath)
$__internal_5_$__cuda_sm20_sqrt_rn_f32_slowpath:
[----:B------:R-:W-:-:S13]  /*3e70*/  LOP3.LUT P1, RZ, R7, 0x7fffffff, RZ, 0xc0, !PT ;  /* 0x7fffffff07ff7812 */ /* 0x000fda000782c0ff */
[----:B------:R-:W-:Y:S05]  /*3e80*/  @!P1 BRA `(.L_x_223) ;  /* 0x0000000000449947 */ /* 0x000fea0003800000 */
[----:B------:R-:W-:Y:S01]  /*3e90*/  FSETP.GEU.FTZ.AND P1, PT, R7, RZ, PT ;  /* 0x000000ff0700720b */ /* 0x000fe20003f3e000 */
[----:B------:R-:W-:-:S12]  /*3ea0*/  IMAD.MOV.U32 R3, RZ, RZ, R7 ;  /* 0x000000ffff037224 */ /* 0x000fd800078e0007 */
[----:B------:R-:W-:Y:S01]  /*3eb0*/  @!P1 IMAD.MOV.U32 R7, RZ, RZ, 0x7fffffff ;  /* 0x7fffffffff079424 */ /* 0x000fe200078e00ff */
[----:B------:R-:W-:Y:S06]  /*3ec0*/  @!P1 BRA `(.L_x_223) ;  /* 0x0000000000349947 */ /* 0x000fec0003800000 */
[----:B------:R-:W-:-:S13]  /*3ed0*/  FSETP.GTU.FTZ.AND P1, PT, |R3|, +INF , PT ;  /* 0x7f8000000300780b */ /* 0x000fda0003f3c200 */
[----:B------:R-:W-:Y:S01]  /*3ee0*/  @P1 FADD.FTZ R7, R3, 1 ;  /* 0x3f80000003071421 */ /* 0x000fe20000010000 */
[----:B------:R-:W-:Y:S06]  /*3ef0*/  @P1 BRA `(.L_x_223) ;  /* 0x0000000000281947 */ /* 0x000fec0003800000 */
[----:B------:R-:W-:-:S13]  /*3f00*/  FSETP.NEU.FTZ.AND P1, PT, |R3|, +INF , PT ;  /* 0x7f8000000300780b */ /* 0x000fda0003f3d200 */
[----:B------:R-:W-:-:S04]  /*3f10*/  @P1 FFMA R10, R3, 1.84467440737095516160e+19, RZ ;  /* 0x5f800000030a1823 */ /* 0x000fc800000000ff */
[----:B------:R-:W0:Y:S02]  /*3f20*/  @P1 MUFU.RSQ R7, R10 ;  /* 0x0000000a00071308 */ /* 0x000e240000001400 */
[----:B0-----:R-:W-:Y:S01]  /*3f30*/  @P1 FMUL.FTZ R11, R10, R7 ;  /* 0x000000070a0b1220 */ /* 0x001fe20000410000 */
[----:B------:R-:W-:Y:S01]  /*3f40*/  @P1 FMUL.FTZ R22, R7, 0.5 ;  /* 0x3f00000007161820 */ /* 0x000fe20000410000 */
[----:B------:R-:W-:Y:S02]  /*3f50*/  @!P1 IMAD.MOV.U32 R7, RZ, RZ, R3 ;  /* 0x000000ffff079224 */ /* 0x000fe400078e0003 */
[----:B------:R-:W-:-:S04]  /*3f60*/  @P1 FADD.FTZ R14, -R11, -RZ ;  /* 0x800000ff0b0e1221 */ /* 0x000fc80000010100 */
[----:B------:R-:W-:-:S04]  /*3f70*/  @P1 FFMA R14, R11, R14, R10 ;  /* 0x0000000e0b0e1223 */ /* 0x000fc8000000000a */
[----:B------:R-:W-:-:S04]  /*3f80*/  @P1 FFMA R14, R14, R22, R11 ;  /* 0x000000160e0e1223 */ /* 0x000fc8000000000b */
[----:B------:R-:W-:-:S07]  /*3f90*/  @P1 FMUL.FTZ R7, R14, 2.3283064365386962891e-10 ;  /* 0x2f8000000e071820 */ /* 0x000fce0000410000 */
.L_x_223:
[----:B------:R-:W-:Y:S02]  /*3fa0*/  IMAD.MOV.U32 R10, RZ, RZ, R23 ;  /* 0x000000ffff0a7224 */ /* 0x000fe400078e0017 */
[----:B------:R-:W-:-:S04]  /*3fb0*/  IMAD.MOV.U32 R11, RZ, RZ, 0x0 ;  /* 0x00000000ff0b7424 */ /* 0x000fc800078e00ff */
[----:B------:R-:W-:Y:S05]  /*3fc0*/  RET.REL.NODEC R10 `(_Z26create_temporal_sdr_kernelP10SDRPatterniifmP15SemanticClusteri) ;  /* 0xffffffc00a0c7950 */ /* 0x000fea0003c3ffff */
.L_x_224:
        /* <DEDUP_REMOVED lines=11> */
.L_x_239:


//--------------------- .text._Z25initialize_neurons_kernelP9BioNeuronim --------------------------
	.section	.text._Z25initialize_neurons_kernelP9BioNeuronim,"ax",@progbits
	.align	128
        .global         _Z25initialize_neurons_kernelP9BioNeuronim
        .type           _Z25initialize_neurons_kernelP9BioNeuronim,@function
        .size           _Z25initialize_neurons_kernelP9BioNeuronim,(.L_x_252 - _Z25initialize_neurons_kernelP9BioNeuronim)
        .other          _Z25initialize_neurons_kernelP9BioNeuronim,@"STO_CUDA_ENTRY STV_DEFAULT"
_Z25initialize_neurons_kernelP9BioNeuronim:
.text._Z25initialize_neurons_kernelP9BioNeuronim:
        /* <DEDUP_REMOVED lines=9> */
[----:B------:R-:W0:Y:S07]  /*0090*/  LDCU.64 UR4, c[0x0][0x358] ;  /* 0x00006b00ff0477ac */ /* 0x000e2e0008000a00 */
[----:B------:R-:W1:Y:S01]  /*00a0*/  LDC.64 R4, c[0x0][0x390] ;  /* 0x0000e400ff047b82 */ /* 0x000e620000000a00 */
[----:B0-----:R-:W2:Y:S01]  /*00b0*/  LDG.E.64 R2, desc[UR4][R2.64] ;  /* 0x0000000402027981 */ /* 0x001ea2000c1e1b00 */
[----:B------:R-:W-:Y:S01]  /*00c0*/  ISETP.NE.AND P0, PT, R0, RZ, PT ;  /* 0x000000ff0000720c */ /* 0x000fe20003f05270 */
[----:B------:R-:W-:Y:S01]  /*00d0*/  BSSY.RECONVERGENT B0, `(.L_x_225) ;  /* 0x00000e1000007945 */ /* 0x000fe20003800200 */
[----:B------:R-:W-:-:S02]  /*00e0*/  SHF.R.S32.HI R12, RZ, 0x1f, R0 ;  /* 0x0000001fff0c7819 */ /* 0x000fc40000011400 */
[----:B-1----:R-:W-:Y:S02]  /*00f0*/  LOP3.LUT R4, R4, 0xaad26b49, RZ, 0x3c, !PT ;  /* 0xaad26b4904047812 */ /* 0x002fe400078e3cff */
[----:B------:R-:W-:-:S03]  /*0100*/  LOP3.LUT R5, R5, 0xf7dcefdd, RZ, 0x3c, !PT ;  /* 0xf7dcefdd05057812 */ /* 0x000fc600078e3cff */
[----:B------:R-:W-:Y:S02]  /*0110*/  IMAD R4, R4, 0x4182bed5, RZ ;  /* 0x4182bed504047824 */ /* 0x000fe400078e02ff */
[----:B------:R-:W-:Y:S02]  /*0120*/  IMAD R5, R5, -0x658354e5, RZ ;  /* 0x9a7cab1b05057824 */ /* 0x000fe400078e02ff */
[C---:B------:R-:W-:Y:S01]  /*0130*/  VIADD R7, R4.reuse, 0x75bcd15 ;  /* 0x075bcd1504077836 */ /* 0x040fe20000000000 */
[C---:B------:R-:W-:Y:S01]  /*0140*/  LOP3.LUT R10, R4.reuse, 0x159a55e5, RZ, 0x3c, !PT ;  /* 0x159a55e5040a7812 */ /* 0x040fe200078e3cff */
[C---:B------:R-:W-:Y:S01]  /*0150*/  VIADD R15, R4.reuse, 0x583f19 ;  /* 0x00583f19040f7836 */ /* 0x040fe20000000000 */
[----:B------:R-:W-:Y:S01]  /*0160*/  IADD3 R6, PT, PT, R4, 0x64f0c9, R5 ;  /* 0x0064f0c904067810 */ /* 0x000fe20007ffe005 */
[C---:B------:R-:W-:Y:S01]  /*0170*/  VIADD R11, R5.reuse, 0x1f123bb5 ;  /* 0x1f123bb5050b7836 */ /* 0x040fe20000000000 */
[----:B------:R-:W-:Y:S01]  /*0180*/  LOP3.LUT R14, R5, 0x5491333, RZ, 0x3c, !PT ;  /* 0x05491333050e7812 */ /* 0x000fe200078e3cff */
[----:B--2---:R-:W-:-:S05]  /*0190*/  IMAD.WIDE R8, R0, 0x30, R2 ;  /* 0x0000003000087825 */ /* 0x004fca00078e0202 */
[----:B------:R0:W-:Y:S04]  /*01a0*/  STG.E.64 desc[UR4][R8.64], R6 ;  /* 0x0000000608007986 */ /* 0x0001e8000c101b04 */
[----:B------:R0:W-:Y:S04]  /*01b0*/  STG.E.64 desc[UR4][R8.64+0x8], R10 ;  /* 0x0000080a08007986 */ /* 0x0001e8000c101b04 */
[----:B------:R0:W-:Y:S01]  /*01c0*/  STG.E.64 desc[UR4][R8.64+0x10], R14 ;  /* 0x0000100e08007986 */ /* 0x0001e2000c101b04 */
[----:B------:R-:W-:Y:S05]  /*01d0*/  @!P0 BRA `(.L_x_226) ;  /* 0x0000000c00408947 */ /* 0x000fea0003800000 */
[----:B------:R-:W-:Y:S02]  /*01e0*/  IMAD.MOV.U32 R13, RZ, RZ, RZ ;  /* 0x000000ffff0d7224 */ /* 0x000fe400078e00ff */
[----:B0-----:R-:W-:Y:S02]  /*01f0*/  IMAD.MOV.U32 R14, RZ, RZ, R0 ;  /* 0x000000ffff0e7224 */ /* 0x001fe400078e0000 */
[----:B------:R-:W-:-:S07]  /*0200*/  IMAD.MOV.U32 R15, RZ, RZ, R12 ;  /* 0x000000ffff0f7224 */ /* 0x000fce00078e000c */
.L_x_232:
[----:B------:R-:W-:Y:S01]  /*0210*/  LOP3.LUT R16, R14, 0x3, RZ, 0xc0, !PT ;  /* 0x000000030e107812 */ /* 0x000fe200078ec0ff */
[----:B------:R-:W-:Y:S03]  /*0220*/  BSSY.RECONVERGENT B1, `(.L_x_227) ;  /* 0x00000c5000017945 */ /* 0x000fe60003800200 */
[----:B------:R-:W-:-:S04]  /*0230*/  ISETP.NE.U32.AND P0, PT, R16, RZ, PT ;  /* 0x000000ff1000720c */ /* 0x000fc80003f05070 */
[----:B------:R-:W-:-:S13]  /*0240*/  ISETP.NE.AND.EX P0, PT, RZ, RZ, PT, P0 ;  /* 0x000000ffff00720c */ /* 0x000fda0003f05300 */
[----:B0-----:R-:W-:Y:S05]  /*0250*/  @!P0 BRA `(.L_x_228) ;  /* 0x0000000c00048947 */ /* 0x001fea0003800000 */
[----:B------:R-:W0:Y:S01]  /*0260*/  LDC.64 R6, c[0x4][RZ] ;  /* 0x01000000ff067b82 */ /* 0x000e220000000a00 */
[----:B------:R-:W-:Y:S02]  /*0270*/  IMAD.MOV.U32 R17, RZ, RZ, RZ ;  /* 0x000000ffff117224 */ /* 0x000fe400078e00ff */
[----:B0-----:R-:W-:-:S07]  /*0280*/  IMAD.WIDE.U32 R6, R13, 0xc80, R6 ;  /* 0x00000c800d067825 */ /* 0x001fce00078e0006 */
.L_x_231:
[----:B0-----:R-:W-:Y:S01]  /*0290*/  IMAD.MOV.U32 R19, RZ, RZ, RZ ;  /* 0x000000ffff137224 */ /* 0x001fe200078e00ff */
[----:B------:R-:W-:Y:S01]  /*02a0*/  CS2R R4, SRZ ;  /* 0x0000000000047805 */ /* 0x000fe2000001ff00 */
[----:B------:R-:W-:Y:S01]  /*02b0*/  IMAD.MOV.U32 R21, RZ, RZ, RZ ;  /* 0x000000ffff157224 */ /* 0x000fe200078e00ff */
[----:B------:R-:W-:-:S07]  /*02c0*/  CS2R R2, SRZ ;  /* 0x0000000000027805 */ /* 0x000fce000001ff00 */
.L_x_230:
[----:B------:R-:W-:-:S05]  /*02d0*/  IMAD.WIDE.U32 R10, R21, 0x4, R8 ;  /* 0x00000004150a7825 */ /* 0x000fca00078e0008 */
[----:B------:R0:W5:Y:S01]  /*02e0*/  LDG.E R18, desc[UR4][R10.64+0x4] ;  /* 0x000004040a127981 */ /* 0x000162000c1e1900 */
[----:B------:R-:W-:Y:S02]  /*02f0*/  IMAD.SHL.U32 R20, R21, 0x20, RZ ;  /* 0x0000002015147824 */ /* 0x000fe400078e00ff */
[----:B------:R-:W-:-:S07]  /*0300*/  IMAD.MOV.U32 R23, RZ, RZ, RZ ;  /* 0x000000ffff177224 */ /* 0x000fce00078e00ff */
.L_x_229:
[----:B-----5:R-:W-:Y:S01]  /*0310*/  SHF.R.U32.HI R24, RZ, R23, R18 ;  /* 0x00000017ff187219 */ /* 0x020fe20000011612 */
[----:B0-----:R-:W-:-:S03]  /*0320*/  IMAD.IADD R10, R20, 0x1, R23 ;  /* 0x00000001140a7824 */ /* 0x001fc600078e0217 */
[----:B------:R-:W-:-:S04]  /*0330*/  LOP3.LUT R11, R24, 0x1, RZ, 0xc0, !PT ;  /* 0x00000001180b7812 */ /* 0x000fc800078ec0ff */
[----:B------:R-:W-:Y:S01]  /*0340*/  ISETP.NE.U32.AND P0, PT, R11, 0x1, PT ;  /* 0x000000010b00780c */ /* 0x000fe20003f05070 */
[----:B------:R-:W-:-:S03]  /*0350*/  IMAD R11, R10, 0x5, RZ ;  /* 0x000000050a0b7824 */ /* 0x000fc600078e02ff */
[----:B------:R-:W-:Y:S01]  /*0360*/  R2P PR, R24, 0x7e ;  /* 0x0000007e18007804 */ /* 0x000fe20000000000 */
[----:B------:R-:W-:-:S08]  /*0370*/  IMAD.WIDE.U32 R10, R11, 0x4, R6 ;  /* 0x000000040b0a7825 */ /* 0x000fd000078e0006 */
[----:B------:R-:W2:Y:S04]  /*0380*/  @!P0 LDG.E R26, desc[UR4][R10.64+0x10] ;  /* 0x000010040a1a8981 */ /* 0x000ea8000c1e1900 */
[----:B------:R-:W3:Y:S04]  /*0390*/  @P1 LDG.E R28, desc[UR4][R10.64+0x24] ;  /* 0x000024040a1c1981 */ /* 0x000ee8000c1e1900 */
[----:B------:R-:W4:Y:S04]  /*03a0*/  @!P0 LDG.E R22, desc[UR4][R10.64] ;  /* 0x000000040a168981 */ /* 0x000f28000c1e1900 */
[----:B------:R-:W4:Y:S04]  /*03b0*/  @P2 LDG.E R25, desc[UR4][R10.64+0x38] ;  /* 0x000038040a192981 */ /* 0x000f28000c1e1900 */
[----:B------:R-:W4:Y:S01]  /*03c0*/  @P1 LDG.E R27, desc[UR4][R10.64+0x20] ;  /* 0x000020040a1b1981 */ /* 0x000f22000c1e1900 */
[----:B--2---:R-:W-:-:S03]  /*03d0*/  @!P0 LOP3.LUT R5, R5, R26, RZ, 0x3c, !PT ;  /* 0x0000001a05058212 */ /* 0x004fc600078e3cff */
[----:B------:R-:W2:Y:S01]  /*03e0*/  @P3 LDG.E R26, desc[UR4][R10.64+0x4c] ;  /* 0x00004c040a1a3981 */ /* 0x000ea2000c1e1900 */
[----:B---3--:R-:W-:-:S03]  /*03f0*/  @P1 LOP3.LUT R5, R5, R28, RZ, 0x3c, !PT ;  /* 0x0000001c05051212 */ /* 0x008fc600078e3cff */
[----:B------:R-:W3:Y:S01]  /*0400*/  @P4 LDG.E R28, desc[UR4][R10.64+0x60] ;  /* 0x000060040a1c4981 */ /* 0x000ee2000c1e1900 */
[----:B----4-:R-:W-:-:S03]  /*0410*/  @!P0 LOP3.LUT R19, R19, R22, RZ, 0x3c, !PT ;  /* 0x0000001613138212 */ /* 0x010fc600078e3cff */
[----:B------:R-:W4:Y:S01]  /*0420*/  @!P0 LDG.E R22, desc[UR4][R10.64+0x8] ;  /* 0x000008040a168981 */ /* 0x000f22000c1e1900 */
[----:B------:R-:W-:-:S03]  /*0430*/  @P2 LOP3.LUT R5, R5, R25, RZ, 0x3c, !PT ;  /* 0x0000001905052212 */ /* 0x000fc600078e3cff */
[----:B------:R-:W3:Y:S01]  /*0440*/  @!P0 LDG.E R25, desc[UR4][R10.64+0x4] ;  /* 0x000004040a198981 */ /* 0x000ee2000c1e1900 */
[----:B--2---:R-:W-:-:S03]  /*0450*/  @P3 LOP3.LUT R5, R5, R26, RZ, 0x3c, !PT ;  /* 0x0000001a05053212 */ /* 0x004fc600078e3cff */
[----:B------:R-:W2:Y:S01]  /*0460*/  @P5 LDG.E R26, desc[UR4][R10.64+0x74] ;  /* 0x000074040a1a5981 */ /* 0x000ea2000c1e1900 */
[----:B----4-:R-:W-:-:S03]  /*0470*/  @!P0 LOP3.LUT R3, R3, R22, RZ, 0x3c, !PT ;  /* 0x0000001603038212 */ /* 0x010fc600078e3cff */
[----:B------:R-:W4:Y:S01]  /*0480*/  @P1 LDG.E R22, desc[UR4][R10.64+0x14] ;  /* 0x000014040a161981 */ /* 0x000f22000c1e1900 */
[----:B---3--:R-:W-:-:S03]  /*0490*/  @!P0 LOP3.LUT R2, R2, R25, RZ, 0x3c, !PT ;  /* 0x0000001902028212 */ /* 0x008fc600078e3cff */
        /* <DEDUP_REMOVED lines=9> */
[----:B------:R-:W-:-:S03]  /*0530*/  @P1 LOP3.LUT R4, R4, R27, RZ, 0x3c, !PT ;  /* 0x0000001b04041212 */ /* 0x000fc600078e3cff */
        /* <DEDUP_REMOVED lines=31> */
[----:B------:R-:W-:Y:S02]  /*0730*/  LOP3.LUT P0, RZ, R24, 0x80, RZ, 0xc0, !PT ;  /* 0x0000008018ff7812 */ /* 0x000fe4000780c0ff */
[----:B------:R-:W-:Y:S02]  /*0740*/  @P5 LOP3.LUT R4, R4, R27, RZ, 0x3c, !PT ;  /* 0x0000001b04045212 */ /* 0x000fe400078e3cff */
[----:B------:R-:W3:Y:S01]  /*0750*/  @P6 LDG.E R27, desc[UR4][R10.64+0x84] ;  /* 0x000084040a1b6981 */ /* 0x000ee2000c1e1900 */
[----:B--2---:R-:W-:-:S08]  /*0760*/  @P6 LOP3.LUT R19, R19, R26, RZ, 0x3c, !PT ;  /* 0x0000001a13136212 */ /* 0x004fd000078e3cff */
        /* <DEDUP_REMOVED lines=13> */
[----:B------:R-:W-:Y:S02]  /*0840*/  @P6 LOP3.LUT R5, R5, R28, RZ, 0x3c, !PT ;  /* 0x0000001c05056212 */ /* 0x000fe400078e3cff */
[----:B------:R-:W-:Y:S02]  /*0850*/  @P0 LOP3.LUT R4, R4, R27, RZ, 0x3c, !PT ;  /* 0x0000001b04040212 */ /* 0x000fe400078e3cff */
[----:B--2---:R-:W-:Y:S02]  /*0860*/  @P0 LOP3.LUT R5, R5, R26, RZ, 0x3c, !PT ;  /* 0x0000001a05050212 */ /* 0x004fe400078e3cff */
[----:B----4-:R-:W-:Y:S02]  /*0870*/  @P0 LOP3.LUT R3, R3, R22, RZ, 0x3c, !PT ;  /* 0x0000001603030212 */ /* 0x010fe400078e3cff */
[----:B---3--:R-:W-:Y:S02]  /*0880*/  @P0 LOP3.LUT R2, R2, R25, RZ, 0x3c, !PT ;  /* 0x0000001902020212 */ /* 0x008fe400078e3cff */
[----:B------:R-:W-:-:S13]  /*0890*/  R2P PR, R24.B1, 0x7f ;  /* 0x0000007f18007804 */ /* 0x000fda0000001000 */
[----:B------:R-:W2:Y:S04]  /*08a0*/  @P0 LDG.E R25, desc[UR4][R10.64+0xa4] ;  /* 0x0000a4040a190981 */ /* 0x000ea8000c1e1900 */
[----:B------:R-:W3:Y:S04]  /*08b0*/  @P0 LDG.E R22, desc[UR4][R10.64+0xa0] ;  /* 0x0000a0040a160981 */ /* 0x000ee8000c1e1900 */
        /* <DEDUP_REMOVED lines=8> */
[----:B--2---:R-:W-:-:S03]  /*0940*/  @P0 LOP3.LUT R4, R4, R25, RZ, 0x3c, !PT ;  /* 0x0000001904040212 */ /* 0x004fc600078e3cff */
[----:B------:R-:W2:Y:S01]  /*0950*/  @P1 LDG.E R25, desc[UR4][R10.64+0xc0] ;  /* 0x0000c0040a191981 */ /* 0x000ea2000c1e1900 */
[----:B---3--:R-:W-:Y:S02]  /*0960*/  @P0 LOP3.LUT R5, R5, R22, RZ, 0x3c, !PT ;  /* 0x0000001605050212 */ /* 0x008fe400078e3cff */
[----:B------:R-:W-:Y:S01]  /*0970*/  LOP3.LUT P0, RZ, R24, 0x8000, RZ, 0xc0, !PT ;  /* 0x0000800018ff7812 */ /* 0x000fe2000780c0ff */
[----:B------:R-:W3:Y:S04]  /*0980*/  @P1 LDG.E R22, desc[UR4][R10.64+0xbc] ;  /* 0x0000bc040a161981 */ /* 0x000ee8000c1e1900 */
[----:B------:R-:W3:Y:S01]  /*0990*/  @P1 LDG.E R24, desc[UR4][R10.64+0xc4] ;  /* 0x0000c4040a181981 */ /* 0x000ee2000c1e1900 */
[----:B----4-:R-:W-:-:S03]  /*09a0*/  @P1 LOP3.LUT R19, R19, R26, RZ, 0x3c, !PT ;  /* 0x0000001a13131212 */ /* 0x010fc600078e3cff */
[----:B------:R-:W4:Y:S01]  /*09b0*/  @P2 LDG.E R26, desc[UR4][R10.64+0xc8] ;  /* 0x0000c8040a1a2981 */ /* 0x000f22000c1e1900 */
[----:B------:R-:W-:-:S03]  /*09c0*/  @P1 LOP3.LUT R2, R2, R27, RZ, 0x3c, !PT ;  /* 0x0000001b02021212 */ /* 0x000fc600078e3cff */
[----:B------:R-:W4:Y:S04]  /*09d0*/  @P2 LDG.E R27, desc[UR4][R10.64+0xd4] ;  /* 0x0000d4040a1b2981 */ /* 0x000f28000c1e1900 */
[----:B------:R-:W4:Y:S01]  /*09e0*/  @P0 LDG.E R29, desc[UR4][R10.64+0x138] ;  /* 0x000138040a1d0981 */ /* 0x000f22000c1e1900 */
[----:B--2---:R-:W-:-:S03]  /*09f0*/  @P1 LOP3.LUT R4, R4, R25, RZ, 0x3c, !PT ;  /* 0x0000001904041212 */ /* 0x004fc600078e3cff */
[----:B------:R-:W2:Y:S01]  /*0a00*/  @P2 LDG.E R25, desc[UR4][R10.64+0xcc] ;  /* 0x0000cc040a192981 */ /* 0x000ea2000c1e1900 */
[----:B---3--:R-:W-:-:S03]  /*0a10*/  @P1 LOP3.LUT R3, R3, R22, RZ, 0x3c, !PT ;  /* 0x0000001603031212 */ /* 0x008fc600078e3cff */
[----:B------:R-:W3:Y:S01]  /*0a20*/  @P2 LDG.E R22, desc[UR4][R10.64+0xd0] ;  /* 0x0000d0040a162981 */ /* 0x000ee2000c1e1900 */
[----:B------:R-:W-:-:S03]  /*0a30*/  @P1 LOP3.LUT R5, R5, R24, RZ, 0x3c, !PT ;  /* 0x0000001805051212 */ /* 0x000fc600078e3cff */
[----:B------:R-:W3:Y:S01]  /*0a40*/  @P3 LDG.E R24, desc[UR4][R10.64+0xdc] ;  /* 0x0000dc040a183981 */ /* 0x000ee2000c1e1900 */
[----:B----4-:R-:W-:-:S03]  /*0a50*/  @P2 LOP3.LUT R19, R19, R26, RZ, 0x3c, !PT ;  /* 0x0000001a13132212 */ /* 0x010fc600078e3cff */
[----:B------:R-:W4:Y:S01]  /*0a60*/  @P4 LDG.E R26, desc[UR4][R10.64+0xf0] ;  /* 0x0000f0040a1a4981 */ /* 0x000f22000c1e1900 */
[----:B--2---:R-:W-:-:S03]  /*0a70*/  @P2 LOP3.LUT R2, R2, R25, RZ, 0x3c, !PT ;  /* 0x0000001902022212 */ /* 0x004fc600078e3cff */
[----:B------:R-:W2:Y:S01]  /*0a80*/  @P3 LDG.E R25, desc[UR4][R10.64+0xe0] ;  /* 0x0000e0040a193981 */ /* 0x000ea2000c1e1900 */
[----:B---3--:R-:W-:-:S03]  /*0a90*/  @P2 LOP3.LUT R3, R3, R22, RZ, 0x3c, !PT ;  /* 0x0000001603032212 */ /* 0x008fc600078e3cff */
[----:B------:R-:W3:Y:S01]  /*0aa0*/  @P2 LDG.E R22, desc[UR4][R10.64+0xd8] ;  /* 0x0000d8040a162981 */ /* 0x000ee2000c1e1900 */
[----:B------:R-:W-:-:S03]  /*0ab0*/  @P3 LOP3.LUT R19, R19, R24, RZ, 0x3c, !PT ;  /* 0x0000001813133212 */ /* 0x000fc600078e3cff */
[----:B------:R-:W4:Y:S01]  /*0ac0*/  @P3 LDG.E R24, desc[UR4][R10.64+0xe4] ;  /* 0x0000e4040a183981 */ /* 0x000f22000c1e1900 */
[----:B--2---:R-:W-:-:S03]  /*0ad0*/  @P3 LOP3.LUT R2, R2, R25, RZ, 0x3c, !PT ;  /* 0x0000001902023212 */ /* 0x004fc600078e3cff */
[----:B------:R-:W2:Y:S01]  /*0ae0*/  @P3 LDG.E R25, desc[UR4][R10.64+0xe8] ;  /* 0x0000e8040a193981 */ /* 0x000ea2000c1e1900 */
[----:B---3--:R-:W-:-:S03]  /*0af0*/  @P2 LOP3.LUT R5, R5, R22, RZ, 0x3c, !PT ;  /* 0x0000001605052212 */ /* 0x008fc600078e3cff */
[----:B------:R-:W3:Y:S01]  /*0b00*/  @P3 LDG.E R22, desc[UR4][R10.64+0xec] ;  /* 0x0000ec040a163981 */ /* 0x000ee2000c1e1900 */
[----:B----4-:R-:W-:-:S03]  /*0b10*/  @P3 LOP3.LUT R3, R3, R24, RZ, 0x3c, !PT ;  /* 0x0000001803033212 */ /* 0x010fc600078e3cff */
[----:B------:R-:W4:Y:S01]  /*0b20*/  @P5 LDG.E R24, desc[UR4][R10.64+0x104] ;  /* 0x000104040a185981 */ /* 0x000f22000c1e1900 */
[----:B------:R-:W-:Y:S02]  /*0b30*/  @P2 LOP3.LUT R4, R4, R27, RZ, 0x3c, !PT ;  /* 0x0000001b04042212 */ /* 0x000fe400078e3cff */
[----:B------:R-:W-:Y:S01]  /*0b40*/  @P4 LOP3.LUT R19, R19, R26, RZ, 0x3c, !PT ;  /* 0x0000001a13134212 */ /* 0x000fe200078e3cff */
        /* <DEDUP_REMOVED lines=32> */
[----:B------:R-:W-:-:S05]  /*0d50*/  VIADD R23, R23, 0x10 ;  /* 0x0000001017177836 */ /* 0x000fca0000000000 */
[----:B------:R-:W-:Y:S02]  /*0d60*/  ISETP.NE.AND P1, PT, R23, 0x20, PT ;  /* 0x000000201700780c */ /* 0x000fe40003f25270 */
[----:B------:R-:W-:Y:S02]  /*0d70*/  @P0 LOP3.LUT R19, R19, R26, RZ, 0x3c, !PT ;  /* 0x0000001a13130212 */ /* 0x000fe400078e3cff */
[----:B------:R-:W-:Y:S02]  /*0d80*/  @P0 LOP3.LUT R2, R2, R27, RZ, 0x3c, !PT ;  /* 0x0000001b02020212 */ /* 0x000fe400078e3cff */
[----:B--2---:R-:W-:-:S04]  /*0d90*/  @P6 LOP3.LUT R4, R4, R25, RZ, 0x3c, !PT ;  /* 0x0000001904046212 */ /* 0x004fc800078e3cff */
[----:B------:R-:W-:Y:S02]  /*0da0*/  @P0 LOP3.LUT R4, R4, R29, RZ, 0x3c, !PT ;  /* 0x0000001d04040212 */ /* 0x000fe400078e3cff */
[----:B---3--:R-:W-:Y:S02]  /*0db0*/  @P0 LOP3.LUT R3, R3, R22, RZ, 0x3c, !PT ;  /* 0x0000001603030212 */ /* 0x008fe400078e3cff */
[----:B----4-:R-:W-:Y:S01]  /*0dc0*/  @P0 LOP3.LUT R5, R5, R24, RZ, 0x3c, !PT ;  /* 0x0000001805050212 */ /* 0x010fe200078e3cff */
[----:B------:R-:W-:Y:S06]  /*0dd0*/  @P1 BRA `(.L_x_229) ;  /* 0xfffffff4004c1947 */ /* 0x000fec000383ffff */
[----:B------:R-:W-:-:S05]  /*0de0*/  VIADD R21, R21, 0x1 ;  /* 0x0000000115157836 */ /* 0x000fca0000000000 */
[----:B------:R-:W-:-:S13]  /*0df0*/  ISETP.NE.AND P0, PT, R21, 0x5, PT ;  /* 0x000000051500780c */ /* 0x000fda0003f05270 */
[----:B------:R-:W-:Y:S05]  /*0e00*/  @P0 BRA `(.L_x_230) ;  /* 0xfffffff400300947 */ /* 0x000fea000383ffff */
[----:B------:R0:W-:Y:S01]  /*0e10*/  STG.E.64 desc[UR4][R8.64+0x8], R2 ;  /* 0x0000080208007986 */ /* 0x0001e2000c101b04 */
[----:B------:R-:W-:-:S03]  /*0e20*/  VIADD R17, R17, 0x1 ;  /* 0x0000000111117836 */ /* 0x000fc60000000000 */
[----:B------:R0:W-:Y:S02]  /*0e30*/  STG.E.64 desc[UR4][R8.64+0x10], R4 ;  /* 0x0000100408007986 */ /* 0x0001e4000c101b04 */
[----:B------:R-:W-:Y:S02]  /*0e40*/  ISETP.GE.U32.AND P0, PT, R17, R16, PT ;  /* 0x000000101100720c */ /* 0x000fe40003f06070 */
[----:B------:R0:W-:Y:S11]  /*0e50*/  STG.E desc[UR4][R8.64+0x4], R19 ;  /* 0x0000041308007986 */ /* 0x0001f6000c101904 */
[----:B------:R-:W-:Y:S05]  /*0e60*/  @!P0 BRA `(.L_x_231) ;  /* 0xfffffff400088947 */ /* 0x000fea000383ffff */
.L_x_228:
[----:B------:R-:W-:Y:S05]  /*0e70*/  BSYNC.RECONVERGENT B1 ;  /* 0x0000000000017941 */ /* 0x000fea0003800200 */
.L_x_227:
[C---:B------:R-:W-:Y:S01]  /*0e80*/  ISETP.GT.U32.AND P0, PT, R14.reuse, 0x3, PT ;  /* 0x000000030e00780c */ /* 0x040fe20003f04070 */
[----:B------:R-:W-:Y:S01]  /*0e90*/  VIADD R13, R13, 0x1 ;  /* 0x000000010d0d7836 */ /* 0x000fe20000000000 */
[--C-:B------:R-:W-:Y:S02]  /*0ea0*/  SHF.R.U64 R14, R14, 0x2, R15.reuse ;  /* 0x000000020e0e7819 */ /* 0x100fe4000000120f */
[----:B------:R-:W-:Y:S02]  /*0eb0*/  ISETP.GT.U32.AND.EX P0, PT, R15, RZ, PT, P0 ;  /* 0x000000ff0f00720c */ /* 0x000fe40003f04100 */
[----:B------:R-:W-:-:S11]  /*0ec0*/  SHF.R.U32.HI R15, RZ, 0x2, R15 ;  /* 0x00000002ff0f7819 */ /* 0x000fd6000001160f */
[----:B------:R-:W-:Y:S05]  /*0ed0*/  @P0 BRA `(.L_x_232) ;  /* 0xfffffff000cc0947 */ /* 0x000fea000383ffff */
.L_x_226:
[----:B------:R-:W-:Y:S05]  /*0ee0*/  BSYNC.RECONVERGENT B0 ;  /* 0x0000000000007941 */ /* 0x000fea0003800200 */
.L_x_225:
[----:B0-----:R-:W0:Y:S01]  /*0ef0*/  LDC.64 R2, c[0x0][0x380] ;  /* 0x0000e000ff027b82 */ /* 0x001e220000000a00 */
[----:B------:R-:W-:Y:S01]  /*0f00*/  IMAD R5, R12, 0x1dc, RZ ;  /* 0x000001dc0c057824 */ /* 0x000fe200078e02ff */
[----:B------:R-:W-:Y:S01]  /*0f10*/  STG.E.64 desc[UR4][R8.64+0x18], RZ ;  /* 0x000018ff08007986 */ /* 0x000fe2000c101b04 */
[----:B------:R-:W-:Y:S02]  /*0f20*/  IMAD.MOV.U32 R7, RZ, RZ, 0x3f800000 ;  /* 0x3f800000ff077424 */ /* 0x000fe400078e00ff */
[----:B------:R-:W-:Y:S01]  /*0f30*/  IMAD.MOV.U32 R11, RZ, RZ, -0x3b860000 ;  /* 0xc47a0000ff0b7424 */ /* 0x000fe200078e00ff */
[----:B------:R-:W-:Y:S04]  /*0f40*/  STG.E desc[UR4][R8.64+0x20], RZ ;  /* 0x000020ff08007986 */ /* 0x000fe8000c101904 */
[----:B------:R-:W-:Y:S01]  /*0f50*/  STG.E.64 desc[UR4][R8.64+0x28], RZ ;  /* 0x000028ff08007986 */ /* 0x000fe2000c101b04 */
[----:B0-----:R-:W-:-:S04]  /*0f60*/  IMAD.WIDE.U32 R2, R0, 0x1dc, R2 ;  /* 0x000001dc00027825 */ /* 0x001fc800078e0002 */
[----:B------:R-:W-:Y:S02]  /*0f70*/  IMAD.IADD R3, R3, 0x1, R5 ;  /* 0x0000000103037824 */ /* 0x000fe400078e0205 */
[----:B------:R-:W-:-:S03]  /*0f80*/  IMAD.MOV.U32 R5, RZ, RZ, -0x4270a3d7 ;  /* 0xbd8f5c29ff057424 */ /* 0x000fc600078e00ff */
[----:B------:R-:W-:Y:S04]  /*0f90*/  STG.E desc[UR4][R2.64+0x4], R7 ;  /* 0x0000040702007986 */ /* 0x000fe8000c101904 */
[----:B------:R-:W-:Y:S04]  /*0fa0*/  STG.E desc[UR4][R2.64], R5 ;  /* 0x0000000502007986 */ /* 0x000fe8000c101904 */
[----:B------:R-:W-:Y:S04]  /*0fb0*/  STG.E desc[UR4][R2.64+0x8], R7 ;  /* 0x0000080702007986 */ /* 0x000fe8000c101904 */
[----:B------:R-:W-:Y:S04]  /*0fc0*/  STG.E desc[UR4][R2.64+0x10], R7 ;  /* 0x0000100702007986 */ /* 0x000fe8000c101904 */
[----:B------:R-:W-:Y:S04]  /*0fd0*/  STG.E desc[UR4][R2.64+0xc], R11 ;  /* 0x00000c0b02007986 */ /* 0x000fe8000c101904 */
[----:B------:R-:W-:Y:S04]  /*0fe0*/  STG.E desc[UR4][R2.64+0x14], RZ ;  /* 0x000014ff02007986 */ /* 0x000fe8000c101904 */
[----:B------:R-:W-:Y:S04]  /*0ff0*/  STG.E desc[UR4][R2.64+0x18], RZ ;  /* 0x000018ff02007986 */ /* 0x000fe8000c101904 */
[----:B------:R-:W-:Y:S01]  /*1000*/  STG.E desc[UR4][R2.64+0x1c], RZ ;  /* 0x00001cff02007986 */ /* 0x000fe2000c101904 */
[----:B------:R-:W-:Y:S05]  /*1010*/  EXIT ;  /* 0x000000000000794d */ /* 0x000fea0003800000 */
.L_x_233:
        /* <DEDUP_REMOVED lines=14> */
.L_x_252:


//--------------------- .nv.global.init           --------------------------
	.section	.nv.global.init,"aw",@progbits
	.align	4
.nv.global.init:
	.type		mrg32k3aM1SubSeq,@object
	.size		mrg32k3aM1SubSeq,(mrg32k3aM2SubSeq - mrg32k3aM1SubSeq)
mrg32k3aM1SubSeq:
        /*0000*/ 	.byte	0x0b, 0xcc, 0xee, 0x04, 0x73, 0x29, 0x8b, 0x6f, 0xf6, 0x53, 0x03, 0xf6, 0x23, 0xf6, 0xea, 0xda
        /* <DEDUP_REMOVED lines=125> */
	.type		mrg32k3aM2SubSeq,@object
	.size		mrg32k3aM2SubSeq,(mrg32k3aM1 - mrg32k3aM2SubSeq)
mrg32k3aM2SubSeq:
        /* <DEDUP_REMOVED lines=126> */
	.type		mrg32k3aM1,@object
	.size		mrg32k3aM1,(mrg32k3aM1Seq - mrg32k3aM1)
mrg32k3aM1:
        /* <DEDUP_REMOVED lines=144> */
	.type		mrg32k3aM1Seq,@object
	.size		mrg32k3aM1Seq,(mrg32k3aM2 - mrg32k3aM1Seq)
mrg32k3aM1Seq:
        /* <DEDUP_REMOVED lines=144> */
	.type		mrg32k3aM2,@object
	.size		mrg32k3aM2,(mrg32k3aM2Seq - mrg32k3aM2)
mrg32k3aM2:
        /* <DEDUP_REMOVED lines=144> */
	.type		mrg32k3aM2Seq,@object
	.size		mrg32k3aM2Seq,(precalc_xorwow_matrix - mrg32k3aM2Seq)
mrg32k3aM2Seq:
        /* <DEDUP_REMOVED lines=144> */
	.type		precalc_xorwow_matrix,@object
	.size		precalc_xorwow_matrix,(precalc_xorwow_offset_matrix - precalc_xorwow_matrix)
precalc_xorwow_matrix:
        /* <DEDUP_REMOVED lines=6400> */
	.type		precalc_xorwow_offset_matrix,@object
	.size		precalc_xorwow_offset_matrix,(.L_1 - precalc_xorwow_offset_matrix)
precalc_xorwow_offset_matrix:
        /* <DEDUP_REMOVED lines=6400> */
.L_1:


//--------------------- .nv.shared.reserved.0     --------------------------
	.section	.nv.shared.reserved.0,"aw",@nobits
	.weak		__nv_reservedSMEM_offset_0_alias
	.size		__nv_reservedSMEM_offset_0_alias, 0, 64
	.other		__nv_reservedSMEM_offset_0_alias,@"STO_CUDA_RESERVED_SHARED STV_DEFAULT"
__nv_reservedSMEM_offset_0_alias:
	.zero		0
	.zero		64


//--------------------- .nv.global                --------------------------
	.section	.nv.global,"aw",@nobits
	.align	8
.nv.global:
	.type		d_rand_states,@object
	.size		d_rand_states,(.L_9 - d_rand_states)
d_rand_states:
	.zero		8
.L_9:


//--------------------- .nv.constant0._Z23metabolic_update_kernelP9BioNeuroniff --------------------------
	.section	.nv.constant0._Z23metabolic_update_kernelP9BioNeuroniff,"a",@progbits
	.sectionflags	@""
	.align	4
.nv.constant0._Z23metabolic_update_kernelP9BioNeuroniff:
	.zero		916


//--------------------- .nv.constant0._Z23syntax_detection_kernelPiP16SyntacticPatternii --------------------------
	.section	.nv.constant0._Z23syntax_detection_kernelPiP16SyntacticPatternii,"a",@progbits
	.sectionflags	@""
	.align	4
.nv.constant0._Z23syntax_detection_kernelPiP16SyntacticPatternii:
	.zero		920


//--------------------- .nv.constant0._Z26semantic_clustering_kernelP10SDRPatternP15SemanticClusterii --------------------------
	.section	.nv.constant0._Z26semantic_clustering_kernelP10SDRPatternP15SemanticClusterii,"a",@progbits
	.sectionflags	@""
	.align	4
.nv.constant0._Z26semantic_clustering_kernelP10SDRPatternP15SemanticClusterii:
	.zero		920


//--------------------- .nv.constant0._Z24episodic_encoding_kernelP14EpisodicMemoryP10SDRPatterniff --------------------------
	.section	.nv.constant0._Z24episodic_encoding_kernelP14EpisodicMemoryP10SDRPatterniff,"a",@progbits
	.sectionflags	@""
	.align	4
.nv.constant0._Z24episodic_encoding_kernelP14EpisodicMemoryP10SDRPatterniff:
	.zero		924


//--------------------- .nv.constant0._Z27memory_consolidation_kernelP19ConsolidationBufferP10SDRPatternP9LayerDataPfifi --------------------------
	.section	.nv.constant0._Z27memory_consolidation_kernelP19ConsolidationBufferP10SDRPatternP9LayerDataPfifi,"a",@progbits
	.sectionflags	@""
	.align	4
.nv.constant0._Z27memory_consolidation_kernelP19ConsolidationBufferP10SDRPatternP9LayerDataPfifi:
	.zero		940


//--------------------- .nv.constant0._Z23prediction_error_kernelPfS_S_iP9LayerDataiS_i --------------------------
	.section	.nv.constant0._Z23prediction_error_kernelPfS_S_iP9LayerDataiS_i,"a",@progbits
	.sectionflags	@""
	.align	4
.nv.constant0._Z23prediction_error_kernelPfS_S_iP9LayerDataiS_i:
	.zero		956


//--------------------- .nv.constant0._Z30hierarchical_processing_kernelPfS_S_iif --------------------------
	.section	.nv.constant0._Z30hierarchical_processing_kernelPfS_S_iif,"a",@progbits
	.sectionflags	@""
	.align	4
.nv.constant0._Z30hierarchical_processing_kernelPfS_S_iif:
	.zero		932


//--------------------- .nv.constant0._Z17apply_stdp_kernelP9BioNeuronP18SynapticConnectionif --------------------------
	.section	.nv.constant0._Z17apply_stdp_kernelP9BioNeuronP18SynapticConnectionif,"a",@progbits
	.sectionflags	@""
	.align	4
.nv.constant0._Z17apply_stdp_kernelP9BioNeuronP18SynapticConnectionif:
	.zero		920


//--------------------- .nv.constant0._Z25apply_input_spikes_kernelPfP10SDRPatternff --------------------------
	.section	.nv.constant0._Z25apply_input_spikes_kernelPfP10SDRPatternff,"a",@progbits
	.sectionflags	@""
	.align	4
.nv.constant0._Z25apply_input_spikes_kernelPfP10SDRPatternff:
	.zero		920


//--------------------- .nv.constant0._Z21spike_dynamics_kernelP9BioNeuronPfS1_iff --------------------------
	.section	.nv.constant0._Z21spike_dynamics_kernelP9BioNeuronPfS1_iff,"a",@progbits
	.sectionflags	@""
	.align	4
.nv.constant0._Z21spike_dynamics_kernelP9BioNeuronPfS1_iff:
	.zero		932


//--------------------- .nv.constant0._Z33detect_syntactic_emergence_kernelPiS_P16SyntacticPatternii --------------------------
	.section	.nv.constant0._Z33detect_syntactic_emergence_kernelPiS_P16SyntacticPatternii,"a",@progbits
	.sectionflags	@""
	.align	4
.nv.constant0._Z33detect_syntactic_emergence_kernelPiS_P16SyntacticPatternii:
	.zero		928


//--------------------- .nv.constant0._Z26create_temporal_sdr_kernelP10SDRPatterniifmP15SemanticClusteri --------------------------
	.section	.nv.constant0._Z26create_temporal_sdr_kernelP10SDRPatterniifmP15SemanticClusteri,"a",@progbits
	.sectionflags	@""
	.align	4
.nv.constant0._Z26create_temporal_sdr_kernelP10SDRPatterniifmP15SemanticClusteri:
	.zero		940


//--------------------- .nv.constant0._Z25initialize_neurons_kernelP9BioNeuronim --------------------------
	.section	.nv.constant0._Z25initialize_neurons_kernelP9BioNeuronim,"a",@progbits
	.sectionflags	@""
	.align	4
.nv.constant0._Z25initialize_neurons_kernelP9BioNeuronim:
	.zero		920


//--------------------- SYMBOLS --------------------------

	.type		.nv.reservedSmem.offset0,@object
	.size		.nv.reservedSmem.offset0,0x4
